	.target	sm_100a

	.elftype	@"ET_EXEC"


//--------------------- .note.nv.tkinfo           --------------------------
	.section	.note.nv.tkinfo,"",@"SHT_NOTE"
	.sectionflags	@"SHF_NOTE_NV_TKINFO"
	.tkinfo
        /*0018*/ 	.word	0x00000002
        /*0030*/ 	.string	""
        /*0030*/ 	.string	"ptxas"
        /*0030*/ 	.string	"Cuda compilation tools, release 13.0, V13.0.88"
        /*0030*/ 	.string	"Build cuda_13.0.r13.0/compiler.36424714_0"
        /*0030*/ 	.string	"-arch sm_100a -m 64 "



//--------------------- .note.nv.cuinfo           --------------------------
	.section	.note.nv.cuinfo,"",@"SHT_NOTE"
	.sectionflags	@"SHF_NOTE_NV_CUINFO"
        /*0018*/ 	.short	0x0002
        /*001a*/ 	.short	0x0064
        /*001c*/ 	.short	0x0082
	.zero		2


//--------------------- .nv.info                  --------------------------
	.section	.nv.info,"",@"SHT_CUDA_INFO"
	.align	4


	//----- nvinfo : EIATTR_REGCOUNT
	.align		4
        /*0000*/ 	.byte	0x04, 0x2f
        /*0002*/ 	.short	(.L_29 - .L_28)
	.align		4
.L_28:
        /*0004*/ 	.word	index@(_ZN2at6native63_GLOBAL__N__862fb238_30_ForeachBinaryOpScalarTensor_cu_64fe0ca525multi_tensor_apply_kernelINS1_18TensorListMetadataILi1EEENS1_27BinaryOpScalarTensorFunctorIhLi1ELi1ELi0EEEJSt4plusIhEPhhEEEvT_T0_DpT1_)
        /*0008*/ 	.word	0x0000001a


	//----- nvinfo : EIATTR_FRAME_SIZE
	.align		4
.L_29:
        /*000c*/ 	.byte	0x04, 0x11
        /*000e*/ 	.short	(.L_31 - .L_30)
	.align		4
.L_30:
        /*0010*/ 	.word	index@($__internal_69_$__cuda_sm20_div_u16)
        /*0014*/ 	.word	0x00000000


	//----- nvinfo : EIATTR_FRAME_SIZE
	.align		4
.L_31:
        /*0018*/ 	.byte	0x04, 0x11
        /*001a*/ 	.short	(.L_33 - .L_32)
	.align		4
.L_32:
        /*001c*/ 	.word	index@(_ZN2at6native63_GLOBAL__N__862fb238_30_ForeachBinaryOpScalarTensor_cu_64fe0ca525multi_tensor_apply_kernelINS1_18TensorListMetadataILi1EEENS1_27BinaryOpScalarTensorFunctorIhLi1ELi1ELi0EEEJSt4plusIhEPhhEEEvT_T0_DpT1_)
        /*0020*/ 	.word	0x00000000


	//----- nvinfo : EIATTR_REGCOUNT
	.align		4
.L_33:
        /*0024*/ 	.byte	0x04, 0x2f
        /*0026*/ 	.short	(.L_35 - .L_34)
	.align		4
.L_34:
        /*0028*/ 	.word	index@(_ZN2at6native63_GLOBAL__N__862fb238_30_ForeachBinaryOpScalarTensor_cu_64fe0ca525multi_tensor_apply_kernelINS1_18TensorListMetadataILi1EEENS1_27BinaryOpScalarTensorFunctorIaLi1ELi1ELi0EEEJSt4plusIaEPaaEEEvT_T0_DpT1_)
        /*002c*/ 	.word	0x0000001a


	//----- nvinfo : EIATTR_FRAME_SIZE
	.align		4
.L_35:
        /*0030*/ 	.byte	0x04, 0x11
        /*0032*/ 	.short	(.L_37 - .L_36)
	.align		4
.L_36:
        /*0034*/ 	.word	index@($__internal_68_$__cuda_sm20_div_u16)
        /*0038*/ 	.word	0x00000000


	//----- nvinfo : EIATTR_FRAME_SIZE
	.align		4
.L_37:
        /*003c*/ 	.byte	0x04, 0x11
        /*003e*/ 	.short	(.L_39 - .L_38)
	.align		4
.L_38:
        /*0040*/ 	.word	index@(_ZN2at6native63_GLOBAL__N__862fb238_30_ForeachBinaryOpScalarTensor_cu_64fe0ca525multi_tensor_apply_kernelINS1_18TensorListMetadataILi1EEENS1_27BinaryOpScalarTensorFunctorIaLi1ELi1ELi0EEEJSt4plusIaEPaaEEEvT_T0_DpT1_)
        /*0044*/ 	.word	0x00000000


	//----- nvinfo : EIATTR_REGCOUNT
	.align		4
.L_39:
        /*0048*/ 	.byte	0x04, 0x2f
        /*004a*/ 	.short	(.L_41 - .L_40)
	.align		4
.L_40:
        /*004c*/ 	.word	index@(_ZN2at6native63_GLOBAL__N__862fb238_30_ForeachBinaryOpScalarTensor_cu_64fe0ca525multi_tensor_apply_kernelINS1_18TensorListMetadataILi1EEENS1_27BinaryOpScalarTensorFunctorIiLi1ELi1ELi0EEEJSt4plusIiEPiiEEEvT_T0_DpT1_)
        /*0050*/ 	.word	0x00000020


	//----- nvinfo : EIATTR_FRAME_SIZE
	.align		4
.L_41:
        /*0054*/ 	.byte	0x04, 0x11
        /*0056*/ 	.short	(.L_43 - .L_42)
	.align		4
.L_42:
        /*0058*/ 	.word	index@($__internal_67_$__cuda_sm20_div_u16)
        /*005c*/ 	.word	0x00000000


	//----- nvinfo : EIATTR_FRAME_SIZE
	.align		4
.L_43:
        /*0060*/ 	.byte	0x04, 0x11
        /*0062*/ 	.short	(.L_45 - .L_44)
	.align		4
.L_44:
        /*0064*/ 	.word	index@(_ZN2at6native63_GLOBAL__N__862fb238_30_ForeachBinaryOpScalarTensor_cu_64fe0ca525multi_tensor_apply_kernelINS1_18TensorListMetadataILi1EEENS1_27BinaryOpScalarTensorFunctorIiLi1ELi1ELi0EEEJSt4plusIiEPiiEEEvT_T0_DpT1_)
        /*0068*/ 	.word	0x00000000


	//----- nvinfo : EIATTR_REGCOUNT
	.align		4
.L_45:
        /*006c*/ 	.byte	0x04, 0x2f
        /*006e*/ 	.short	(.L_47 - .L_46)
	.align		4
.L_46:
        /*0070*/ 	.word	index@(_ZN2at6native63_GLOBAL__N__862fb238_30_ForeachBinaryOpScalarTensor_cu_64fe0ca525multi_tensor_apply_kernelINS1_18TensorListMetadataILi1EEENS1_27BinaryOpScalarTensorFunctorIlLi1ELi1ELi0EEEJSt4plusIlEPllEEEvT_T0_DpT1_)
        /*0074*/ 	.word	0x00000020


	//----- nvinfo : EIATTR_FRAME_SIZE
	.align		4
.L_47:
        /*0078*/ 	.byte	0x04, 0x11
        /*007a*/ 	.short	(.L_49 - .L_48)
	.align		4
.L_48:
        /*007c*/ 	.word	index@($__internal_66_$__cuda_sm20_div_u16)
        /*0080*/ 	.word	0x00000000


	//----- nvinfo : EIATTR_FRAME_SIZE
	.align		4
.L_49:
        /*0084*/ 	.byte	0x04, 0x11
        /*0086*/ 	.short	(.L_51 - .L_50)
	.align		4
.L_50:
        /*0088*/ 	.word	index@(_ZN2at6native63_GLOBAL__N__862fb238_30_ForeachBinaryOpScalarTensor_cu_64fe0ca525multi_tensor_apply_kernelINS1_18TensorListMetadataILi1EEENS1_27BinaryOpScalarTensorFunctorIlLi1ELi1ELi0EEEJSt4plusIlEPllEEEvT_T0_DpT1_)
        /*008c*/ 	.word	0x00000000


	//----- nvinfo : EIATTR_REGCOUNT
	.align		4
.L_51:
        /*0090*/ 	.byte	0x04, 0x2f
        /*0092*/ 	.short	(.L_53 - .L_52)
	.align		4
.L_52:
        /*0094*/ 	.word	index@(_ZN2at6native63_GLOBAL__N__862fb238_30_ForeachBinaryOpScalarTensor_cu_64fe0ca525multi_tensor_apply_kernelINS1_18TensorListMetadataILi1EEENS1_27BinaryOpScalarTensorFunctorIsLi1ELi1ELi0EEEJSt4plusIsEPssEEEvT_T0_DpT1_)
        /*0098*/ 	.word	0x00000020


	//----- nvinfo : EIATTR_FRAME_SIZE
	.align		4
.L_53:
        /*009c*/ 	.byte	0x04, 0x11
        /*009e*/ 	.short	(.L_55 - .L_54)
	.align		4
.L_54:
        /*00a0*/ 	.word	index@($__internal_65_$__cuda_sm20_div_u16)
        /*00a4*/ 	.word	0x00000000


	//----- nvinfo : EIATTR_FRAME_SIZE
	.align		4
.L_55:
        /*00a8*/ 	.byte	0x04, 0x11
        /*00aa*/ 	.short	(.L_57 - .L_56)
	.align		4
.L_56:
        /*00ac*/ 	.word	index@(_ZN2at6native63_GLOBAL__N__862fb238_30_ForeachBinaryOpScalarTensor_cu_64fe0ca525multi_tensor_apply_kernelINS1_18TensorListMetadataILi1EEENS1_27BinaryOpScalarTensorFunctorIsLi1ELi1ELi0EEEJSt4plusIsEPssEEEvT_T0_DpT1_)
        /*00b0*/ 	.word	0x00000000


	//----- nvinfo : EIATTR_REGCOUNT
	.align		4
.L_57:
        /*00b4*/ 	.byte	0x04, 0x2f
        /*00b6*/ 	.short	(.L_59 - .L_58)
	.align		4
.L_58:
        /*00b8*/ 	.word	index@(_ZN2at6native63_GLOBAL__N__862fb238_30_ForeachBinaryOpScalarTensor_cu_64fe0ca525multi_tensor_apply_kernelINS1_18TensorListMetadataILi1EEENS1_27BinaryOpScalarTensorFunctorIdLi1ELi1ELi0EEEJSt4plusIdEPddEEEvT_T0_DpT1_)
        /*00bc*/ 	.word	0x00000020


	//----- nvinfo : EIATTR_FRAME_SIZE
	.align		4
.L_59:
        /*00c0*/ 	.byte	0x04, 0x11
        /*00c2*/ 	.short	(.L_61 - .L_60)
	.align		4
.L_60:
        /*00c4*/ 	.word	index@($__internal_64_$__cuda_sm20_div_u16)
        /*00c8*/ 	.word	0x00000000


	//----- nvinfo : EIATTR_FRAME_SIZE
	.align		4
.L_61:
        /*00cc*/ 	.byte	0x04, 0x11
        /*00ce*/ 	.short	(.L_63 - .L_62)
	.align		4
.L_62:
        /*00d0*/ 	.word	index@(_ZN2at6native63_GLOBAL__N__862fb238_30_ForeachBinaryOpScalarTensor_cu_64fe0ca525multi_tensor_apply_kernelINS1_18TensorListMetadataILi1EEENS1_27BinaryOpScalarTensorFunctorIdLi1ELi1ELi0EEEJSt4plusIdEPddEEEvT_T0_DpT1_)
        /*00d4*/ 	.word	0x00000000


	//----- nvinfo : EIATTR_REGCOUNT
	.align		4
.L_63:
        /*00d8*/ 	.byte	0x04, 0x2f
        /*00da*/ 	.short	(.L_65 - .L_64)
	.align		4
.L_64:
        /*00dc*/ 	.word	index@(_ZN2at6native63_GLOBAL__N__862fb238_30_ForeachBinaryOpScalarTensor_cu_64fe0ca525multi_tensor_apply_kernelINS1_18TensorListMetadataILi1EEENS1_27BinaryOpScalarTensorFunctorIfLi1ELi1ELi0EEEJSt4plusIfEPffEEEvT_T0_DpT1_)
        /*00e0*/ 	.word	0x00000020


	//----- nvinfo : EIATTR_FRAME_SIZE
	.align		4
.L_65:
        /*00e4*/ 	.byte	0x04, 0x11
        /*00e6*/ 	.short	(.L_67 - .L_66)
	.align		4
.L_66:
        /*00e8*/ 	.word	index@($__internal_63_$__cuda_sm20_div_u16)
        /*00ec*/ 	.word	0x00000000


	//----- nvinfo : EIATTR_FRAME_SIZE
	.align		4
.L_67:
        /*00f0*/ 	.byte	0x04, 0x11
        /*00f2*/ 	.short	(.L_69 - .L_68)
	.align		4
.L_68:
        /*00f4*/ 	.word	index@(_ZN2at6native63_GLOBAL__N__862fb238_30_ForeachBinaryOpScalarTensor_cu_64fe0ca525multi_tensor_apply_kernelINS1_18TensorListMetadataILi1EEENS1_27BinaryOpScalarTensorFunctorIfLi1ELi1ELi0EEEJSt4plusIfEPffEEEvT_T0_DpT1_)
        /*00f8*/ 	.word	0x00000000


	//----- nvinfo : EIATTR_REGCOUNT
	.align		4
.L_69:
        /*00fc*/ 	.byte	0x04, 0x2f
        /*00fe*/ 	.short	(.L_71 - .L_70)
	.align		4
.L_70:
        /*0100*/ 	.word	index@(_ZN2at6native63_GLOBAL__N__862fb238_30_ForeachBinaryOpScalarTensor_cu_64fe0ca525multi_tensor_apply_kernelINS1_18TensorListMetadataILi1EEENS1_27BinaryOpScalarTensorFunctorIN3c107complexIdEELi1ELi1ELi0EEEJSt4plusIS8_EPS8_S8_EEEvT_T0_DpT1_)
        /*0104*/ 	.word	0x00000020


	//----- nvinfo : EIATTR_FRAME_SIZE
	.align		4
.L_71:
        /*0108*/ 	.byte	0x04, 0x11
        /*010a*/ 	.short	(.L_73 - .L_72)
	.align		4
.L_72:
        /*010c*/ 	.word	index@(_ZN2at6native63_GLOBAL__N__862fb238_30_ForeachBinaryOpScalarTensor_cu_64fe0ca525multi_tensor_apply_kernelINS1_18TensorListMetadataILi1EEENS1_27BinaryOpScalarTensorFunctorIN3c107complexIdEELi1ELi1ELi0EEEJSt4plusIS8_EPS8_S8_EEEvT_T0_DpT1_)
        /*0110*/ 	.word	0x00000000


	//----- nvinfo : EIATTR_REGCOUNT
	.align		4
.L_73:
        /*0114*/ 	.byte	0x04, 0x2f
        /*0116*/ 	.short	(.L_75 - .L_74)
	.align		4
.L_74:
        /*0118*/ 	.word	index@(_ZN2at6native63_GLOBAL__N__862fb238_30_ForeachBinaryOpScalarTensor_cu_64fe0ca525multi_tensor_apply_kernelINS1_18TensorListMetadataILi1EEENS1_27BinaryOpScalarTensorFunctorIN3c107complexIfEELi1ELi1ELi0EEEJSt4plusIS8_EPS8_S8_EEEvT_T0_DpT1_)
        /*011c*/ 	.word	0x0000001e


	//----- nvinfo : EIATTR_FRAME_SIZE
	.align		4
.L_75:
        /*0120*/ 	.byte	0x04, 0x11
        /*0122*/ 	.short	(.L_77 - .L_76)
	.align		4
.L_76:
        /*0124*/ 	.word	index@(_ZN2at6native63_GLOBAL__N__862fb238_30_ForeachBinaryOpScalarTensor_cu_64fe0ca525multi_tensor_apply_kernelINS1_18TensorListMetadataILi1EEENS1_27BinaryOpScalarTensorFunctorIN3c107complexIfEELi1ELi1ELi0EEEJSt4plusIS8_EPS8_S8_EEEvT_T0_DpT1_)
        /*0128*/ 	.word	0x00000000


	//----- nvinfo : EIATTR_REGCOUNT
	.align		4
.L_77:
        /*012c*/ 	.byte	0x04, 0x2f
        /*012e*/ 	.short	(.L_79 - .L_78)
	.align		4
.L_78:
        /*0130*/ 	.word	index@(_ZN2at6native63_GLOBAL__N__862fb238_30_ForeachBinaryOpScalarTensor_cu_64fe0ca525multi_tensor_apply_kernelINS1_18TensorListMetadataILi1EEENS1_27BinaryOpScalarTensorFunctorIbLi1ELi1ELi0EEEJSt4plusIbEPbbEEEvT_T0_DpT1_)
        /*0134*/ 	.word	0x00000014


	//----- nvinfo : EIATTR_FRAME_SIZE
	.align		4
.L_79:
        /*0138*/ 	.byte	0x04, 0x11
        /*013a*/ 	.short	(.L_81 - .L_80)
	.align		4
.L_80:
        /*013c*/ 	.word	index@($__internal_62_$__cuda_sm20_div_u16)
        /*0140*/ 	.word	0x00000000


	//----- nvinfo : EIATTR_FRAME_SIZE
	.align		4
.L_81:
        /*0144*/ 	.byte	0x04, 0x11
        /*0146*/ 	.short	(.L_83 - .L_82)
	.align		4
.L_82:
        /*0148*/ 	.word	index@(_ZN2at6native63_GLOBAL__N__862fb238_30_ForeachBinaryOpScalarTensor_cu_64fe0ca525multi_tensor_apply_kernelINS1_18TensorListMetadataILi1EEENS1_27BinaryOpScalarTensorFunctorIbLi1ELi1ELi0EEEJSt4plusIbEPbbEEEvT_T0_DpT1_)
        /*014c*/ 	.word	0x00000000


	//----- nvinfo : EIATTR_REGCOUNT
	.align		4
.L_83:
        /*0150*/ 	.byte	0x04, 0x2f
        /*0152*/ 	.short	(.L_85 - .L_84)
	.align		4
.L_84:
        /*0154*/ 	.word	index@(_ZN2at6native63_GLOBAL__N__862fb238_30_ForeachBinaryOpScalarTensor_cu_64fe0ca525multi_tensor_apply_kernelINS1_18TensorListMetadataILi1EEENS1_27BinaryOpScalarTensorFunctorIN3c104HalfELi1ELi1ELi0EEEJSt4plusIfEPS7_fEEEvT_T0_DpT1_)
        /*0158*/ 	.word	0x00000020


	//----- nvinfo : EIATTR_FRAME_SIZE
	.align		4
.L_85:
        /*015c*/ 	.byte	0x04, 0x11
        /*015e*/ 	.short	(.L_87 - .L_86)
	.align		4
.L_86:
        /*0160*/ 	.word	index@($__internal_61_$__cuda_sm20_div_u16)
        /*0164*/ 	.word	0x00000000


	//----- nvinfo : EIATTR_FRAME_SIZE
	.align		4
.L_87:
        /*0168*/ 	.byte	0x04, 0x11
        /*016a*/ 	.short	(.L_89 - .L_88)
	.align		4
.L_88:
        /*016c*/ 	.word	index@(_ZN2at6native63_GLOBAL__N__862fb238_30_ForeachBinaryOpScalarTensor_cu_64fe0ca525multi_tensor_apply_kernelINS1_18TensorListMetadataILi1EEENS1_27BinaryOpScalarTensorFunctorIN3c104HalfELi1ELi1ELi0EEEJSt4plusIfEPS7_fEEEvT_T0_DpT1_)
        /*0170*/ 	.word	0x00000000


	//----- nvinfo : EIATTR_REGCOUNT
	.align		4
.L_89:
        /*0174*/ 	.byte	0x04, 0x2f
        /*0176*/ 	.short	(.L_91 - .L_90)
	.align		4
.L_90:
        /*0178*/ 	.word	index@(_ZN2at6native63_GLOBAL__N__862fb238_30_ForeachBinaryOpScalarTensor_cu_64fe0ca525multi_tensor_apply_kernelINS1_18TensorListMetadataILi1EEENS1_27BinaryOpScalarTensorFunctorIN3c108BFloat16ELi1ELi1ELi0EEEJSt4plusIfEPS7_fEEEvT_T0_DpT1_)
        /*017c*/ 	.word	0x00000020


	//----- nvinfo : EIATTR_FRAME_SIZE
	.align		4
.L_91:
        /*0180*/ 	.byte	0x04, 0x11
        /*0182*/ 	.short	(.L_93 - .L_92)
	.align		4
.L_92:
        /*0184*/ 	.word	index@($__internal_60_$__cuda_sm20_div_u16)
        /*0188*/ 	.word	0x00000000


	//----- nvinfo : EIATTR_FRAME_SIZE
	.align		4
.L_93:
        /*018c*/ 	.byte	0x04, 0x11
        /*018e*/ 	.short	(.L_95 - .L_94)
	.align		4
.L_94:
        /*0190*/ 	.word	index@(_ZN2at6native63_GLOBAL__N__862fb238_30_ForeachBinaryOpScalarTensor_cu_64fe0ca525multi_tensor_apply_kernelINS1_18TensorListMetadataILi1EEENS1_27BinaryOpScalarTensorFunctorIN3c108BFloat16ELi1ELi1ELi0EEEJSt4plusIfEPS7_fEEEvT_T0_DpT1_)
        /*0194*/ 	.word	0x00000000


	//----- nvinfo : EIATTR_REGCOUNT
	.align		4
.L_95:
        /*0198*/ 	.byte	0x04, 0x2f
        /*019a*/ 	.short	(.L_97 - .L_96)
	.align		4
.L_96:
        /*019c*/ 	.word	index@(_ZN2at6native63_GLOBAL__N__862fb238_30_ForeachBinaryOpScalarTensor_cu_64fe0ca525multi_tensor_apply_kernelINS1_18TensorListMetadataILi2EEENS1_27BinaryOpScalarTensorFunctorIhLi2ELi1ELi1EEEJSt4plusIhEPhhEEEvT_T0_DpT1_)
        /*01a0*/ 	.word	0x0000001a


	//----- nvinfo : EIATTR_FRAME_SIZE
	.align		4
.L_97:
        /*01a4*/ 	.byte	0x04, 0x11
        /*01a6*/ 	.short	(.L_99 - .L_98)
	.align		4
.L_98:
        /*01a8*/ 	.word	index@($__internal_59_$__cuda_sm20_div_u16)
        /*01ac*/ 	.word	0x00000000


	//----- nvinfo : EIATTR_FRAME_SIZE
	.align		4
.L_99:
        /*01b0*/ 	.byte	0x04, 0x11
        /*01b2*/ 	.short	(.L_101 - .L_100)
	.align		4
.L_100:
        /*01b4*/ 	.word	index@(_ZN2at6native63_GLOBAL__N__862fb238_30_ForeachBinaryOpScalarTensor_cu_64fe0ca525multi_tensor_apply_kernelINS1_18TensorListMetadataILi2EEENS1_27BinaryOpScalarTensorFunctorIhLi2ELi1ELi1EEEJSt4plusIhEPhhEEEvT_T0_DpT1_)
        /*01b8*/ 	.word	0x00000000


	//----- nvinfo : EIATTR_REGCOUNT
	.align		4
.L_101:
        /*01bc*/ 	.byte	0x04, 0x2f
        /*01be*/ 	.short	(.L_103 - .L_102)
	.align		4
.L_102:
        /*01c0*/ 	.word	index@(_ZN2at6native63_GLOBAL__N__862fb238_30_ForeachBinaryOpScalarTensor_cu_64fe0ca525multi_tensor_apply_kernelINS1_18TensorListMetadataILi2EEENS1_27BinaryOpScalarTensorFunctorIaLi2ELi1ELi1EEEJSt4plusIaEPaaEEEvT_T0_DpT1_)
        /*01c4*/ 	.word	0x0000001c


	//----- nvinfo : EIATTR_FRAME_SIZE
	.align		4
.L_103:
        /*01c8*/ 	.byte	0x04, 0x11
        /*01ca*/ 	.short	(.L_105 - .L_104)
	.align		4
.L_104:
        /*01cc*/ 	.word	index@($__internal_58_$__cuda_sm20_div_u16)
        /*01d0*/ 	.word	0x00000000


	//----- nvinfo : EIATTR_FRAME_SIZE
	.align		4
.L_105:
        /*01d4*/ 	.byte	0x04, 0x11
        /*01d6*/ 	.short	(.L_107 - .L_106)
	.align		4
.L_106:
        /*01d8*/ 	.word	index@(_ZN2at6native63_GLOBAL__N__862fb238_30_ForeachBinaryOpScalarTensor_cu_64fe0ca525multi_tensor_apply_kernelINS1_18TensorListMetadataILi2EEENS1_27BinaryOpScalarTensorFunctorIaLi2ELi1ELi1EEEJSt4plusIaEPaaEEEvT_T0_DpT1_)
        /*01dc*/ 	.word	0x00000000


	//----- nvinfo : EIATTR_REGCOUNT
	.align		4
.L_107:
        /*01e0*/ 	.byte	0x04, 0x2f
        /*01e2*/ 	.short	(.L_109 - .L_108)
	.align		4
.L_108:
        /*01e4*/ 	.word	index@(_ZN2at6native63_GLOBAL__N__862fb238_30_ForeachBinaryOpScalarTensor_cu_64fe0ca525multi_tensor_apply_kernelINS1_18TensorListMetadataILi2EEENS1_27BinaryOpScalarTensorFunctorIiLi2ELi1ELi1EEEJSt4plusIiEPiiEEEvT_T0_DpT1_)
        /*01e8*/ 	.word	0x00000020


	//----- nvinfo : EIATTR_FRAME_SIZE
	.align		4
.L_109:
        /*01ec*/ 	.byte	0x04, 0x11
        /*01ee*/ 	.short	(.L_111 - .L_110)
	.align		4
.L_110:
        /*01f0*/ 	.word	index@($__internal_57_$__cuda_sm20_div_u16)
        /*01f4*/ 	.word	0x00000000


	//----- nvinfo : EIATTR_FRAME_SIZE
	.align		4
.L_111:
        /*01f8*/ 	.byte	0x04, 0x11
        /*01fa*/ 	.short	(.L_113 - .L_112)
	.align		4
.L_112:
        /*01fc*/ 	.word	index@(_ZN2at6native63_GLOBAL__N__862fb238_30_ForeachBinaryOpScalarTensor_cu_64fe0ca525multi_tensor_apply_kernelINS1_18TensorListMetadataILi2EEENS1_27BinaryOpScalarTensorFunctorIiLi2ELi1ELi1EEEJSt4plusIiEPiiEEEvT_T0_DpT1_)
        /*0200*/ 	.word	0x00000000


	//----- nvinfo : EIATTR_REGCOUNT
	.align		4
.L_113:
        /*0204*/ 	.byte	0x04, 0x2f
        /*0206*/ 	.short	(.L_115 - .L_114)
	.align		4
.L_114:
        /*0208*/ 	.word	index@(_ZN2at6native63_GLOBAL__N__862fb238_30_ForeachBinaryOpScalarTensor_cu_64fe0ca525multi_tensor_apply_kernelINS1_18TensorListMetadataILi2EEENS1_27BinaryOpScalarTensorFunctorIlLi2ELi1ELi1EEEJSt4plusIlEPllEEEvT_T0_DpT1_)
        /*020c*/ 	.word	0x00000020


	//----- nvinfo : EIATTR_FRAME_SIZE
	.align		4
.L_115:
        /*0210*/ 	.byte	0x04, 0x11
        /*0212*/ 	.short	(.L_117 - .L_116)
	.align		4
.L_116:
        /*0214*/ 	.word	index@($__internal_56_$__cuda_sm20_div_u16)
        /*0218*/ 	.word	0x00000000


	//----- nvinfo : EIATTR_FRAME_SIZE
	.align		4
.L_117:
        /*021c*/ 	.byte	0x04, 0x11
        /*021e*/ 	.short	(.L_119 - .L_118)
	.align		4
.L_118:
        /*0220*/ 	.word	index@(_ZN2at6native63_GLOBAL__N__862fb238_30_ForeachBinaryOpScalarTensor_cu_64fe0ca525multi_tensor_apply_kernelINS1_18TensorListMetadataILi2EEENS1_27BinaryOpScalarTensorFunctorIlLi2ELi1ELi1EEEJSt4plusIlEPllEEEvT_T0_DpT1_)
        /*0224*/ 	.word	0x00000000


	//----- nvinfo : EIATTR_REGCOUNT
	.align		4
.L_119:
        /*0228*/ 	.byte	0x04, 0x2f
        /*022a*/ 	.short	(.L_121 - .L_120)
	.align		4
.L_120:
        /*022c*/ 	.word	index@(_ZN2at6native63_GLOBAL__N__862fb238_30_ForeachBinaryOpScalarTensor_cu_64fe0ca525multi_tensor_apply_kernelINS1_18TensorListMetadataILi2EEENS1_27BinaryOpScalarTensorFunctorIsLi2ELi1ELi1EEEJSt4plusIsEPssEEEvT_T0_DpT1_)
        /*0230*/ 	.word	0x00000020


	//----- nvinfo : EIATTR_FRAME_SIZE
	.align		4
.L_121:
        /*0234*/ 	.byte	0x04, 0x11
        /*0236*/ 	.short	(.L_123 - .L_122)
	.align		4
.L_122:
        /*0238*/ 	.word	index@($__internal_55_$__cuda_sm20_div_u16)
        /*023c*/ 	.word	0x00000000


	//----- nvinfo : EIATTR_FRAME_SIZE
	.align		4
.L_123:
        /*0240*/ 	.byte	0x04, 0x11
        /*0242*/ 	.short	(.L_125 - .L_124)
	.align		4
.L_124:
        /*0244*/ 	.word	index@(_ZN2at6native63_GLOBAL__N__862fb238_30_ForeachBinaryOpScalarTensor_cu_64fe0ca525multi_tensor_apply_kernelINS1_18TensorListMetadataILi2EEENS1_27BinaryOpScalarTensorFunctorIsLi2ELi1ELi1EEEJSt4plusIsEPssEEEvT_T0_DpT1_)
        /*0248*/ 	.word	0x00000000


	//----- nvinfo : EIATTR_REGCOUNT
	.align		4
.L_125:
        /*024c*/ 	.byte	0x04, 0x2f
        /*024e*/ 	.short	(.L_127 - .L_126)
	.align		4
.L_126:
        /*0250*/ 	.word	index@(_ZN2at6native63_GLOBAL__N__862fb238_30_ForeachBinaryOpScalarTensor_cu_64fe0ca525multi_tensor_apply_kernelINS1_18TensorListMetadataILi2EEENS1_27BinaryOpScalarTensorFunctorIdLi2ELi1ELi1EEEJSt4plusIdEPddEEEvT_T0_DpT1_)
        /*0254*/ 	.word	0x00000020


	//----- nvinfo : EIATTR_FRAME_SIZE
	.align		4
.L_127:
        /*0258*/ 	.byte	0x04, 0x11
        /*025a*/ 	.short	(.L_129 - .L_128)
	.align		4
.L_128:
        /*025c*/ 	.word	index@($__internal_54_$__cuda_sm20_div_u16)
        /*0260*/ 	.word	0x00000000


	//----- nvinfo : EIATTR_FRAME_SIZE
	.align		4
.L_129:
        /*0264*/ 	.byte	0x04, 0x11
        /*0266*/ 	.short	(.L_131 - .L_130)
	.align		4
.L_130:
        /*0268*/ 	.word	index@(_ZN2at6native63_GLOBAL__N__862fb238_30_ForeachBinaryOpScalarTensor_cu_64fe0ca525multi_tensor_apply_kernelINS1_18TensorListMetadataILi2EEENS1_27BinaryOpScalarTensorFunctorIdLi2ELi1ELi1EEEJSt4plusIdEPddEEEvT_T0_DpT1_)
        /*026c*/ 	.word	0x00000000


	//----- nvinfo : EIATTR_REGCOUNT
	.align		4
.L_131:
        /*0270*/ 	.byte	0x04, 0x2f
        /*0272*/ 	.short	(.L_133 - .L_132)
	.align		4
.L_132:
        /*0274*/ 	.word	index@(_ZN2at6native63_GLOBAL__N__862fb238_30_ForeachBinaryOpScalarTensor_cu_64fe0ca525multi_tensor_apply_kernelINS1_18TensorListMetadataILi2EEENS1_27BinaryOpScalarTensorFunctorIfLi2ELi1ELi1EEEJSt4plusIfEPffEEEvT_T0_DpT1_)
        /*0278*/ 	.word	0x00000020


	//----- nvinfo : EIATTR_FRAME_SIZE
	.align		4
.L_133:
        /*027c*/ 	.byte	0x04, 0x11
        /*027e*/ 	.short	(.L_135 - .L_134)
	.align		4
.L_134:
        /*0280*/ 	.word	index@($__internal_53_$__cuda_sm20_div_u16)
        /*0284*/ 	.word	0x00000000


	//----- nvinfo : EIATTR_FRAME_SIZE
	.align		4
.L_135:
        /*0288*/ 	.byte	0x04, 0x11
        /*028a*/ 	.short	(.L_137 - .L_136)
	.align		4
.L_136:
        /*028c*/ 	.word	index@(_ZN2at6native63_GLOBAL__N__862fb238_30_ForeachBinaryOpScalarTensor_cu_64fe0ca525multi_tensor_apply_kernelINS1_18TensorListMetadataILi2EEENS1_27BinaryOpScalarTensorFunctorIfLi2ELi1ELi1EEEJSt4plusIfEPffEEEvT_T0_DpT1_)
        /*0290*/ 	.word	0x00000000


	//----- nvinfo : EIATTR_REGCOUNT
	.align		4
.L_137:
        /*0294*/ 	.byte	0x04, 0x2f
        /*0296*/ 	.short	(.L_139 - .L_138)
	.align		4
.L_138:
        /*0298*/ 	.word	index@(_ZN2at6native63_GLOBAL__N__862fb238_30_ForeachBinaryOpScalarTensor_cu_64fe0ca525multi_tensor_apply_kernelINS1_18TensorListMetadataILi2EEENS1_27BinaryOpScalarTensorFunctorIN3c107complexIdEELi2ELi1ELi1EEEJSt4plusIS8_EPS8_S8_EEEvT_T0_DpT1_)
        /*029c*/ 	.word	0x00000028


	//----- nvinfo : EIATTR_FRAME_SIZE
	.align		4
.L_139:
        /*02a0*/ 	.byte	0x04, 0x11
        /*02a2*/ 	.short	(.L_141 - .L_140)
	.align		4
.L_140:
        /*02a4*/ 	.word	index@(_ZN2at6native63_GLOBAL__N__862fb238_30_ForeachBinaryOpScalarTensor_cu_64fe0ca525multi_tensor_apply_kernelINS1_18TensorListMetadataILi2EEENS1_27BinaryOpScalarTensorFunctorIN3c107complexIdEELi2ELi1ELi1EEEJSt4plusIS8_EPS8_S8_EEEvT_T0_DpT1_)
        /*02a8*/ 	.word	0x00000000


	//----- nvinfo : EIATTR_REGCOUNT
	.align		4
.L_141:
        /*02ac*/ 	.byte	0x04, 0x2f
        /*02ae*/ 	.short	(.L_143 - .L_142)
	.align		4
.L_142:
        /*02b0*/ 	.word	index@(_ZN2at6native63_GLOBAL__N__862fb238_30_ForeachBinaryOpScalarTensor_cu_64fe0ca525multi_tensor_apply_kernelINS1_18TensorListMetadataILi2EEENS1_27BinaryOpScalarTensorFunctorIN3c107complexIfEELi2ELi1ELi1EEEJSt4plusIS8_EPS8_S8_EEEvT_T0_DpT1_)
        /*02b4*/ 	.word	0x00000020


	//----- nvinfo : EIATTR_FRAME_SIZE
	.align		4
.L_143:
        /*02b8*/ 	.byte	0x04, 0x11
        /*02ba*/ 	.short	(.L_145 - .L_144)
	.align		4
.L_144:
        /*02bc*/ 	.word	index@(_ZN2at6native63_GLOBAL__N__862fb238_30_ForeachBinaryOpScalarTensor_cu_64fe0ca525multi_tensor_apply_kernelINS1_18TensorListMetadataILi2EEENS1_27BinaryOpScalarTensorFunctorIN3c107complexIfEELi2ELi1ELi1EEEJSt4plusIS8_EPS8_S8_EEEvT_T0_DpT1_)
        /*02c0*/ 	.word	0x00000000


	//----- nvinfo : EIATTR_REGCOUNT
	.align		4
.L_145:
        /*02c4*/ 	.byte	0x04, 0x2f
        /*02c6*/ 	.short	(.L_147 - .L_146)
	.align		4
.L_146:
        /*02c8*/ 	.word	index@(_ZN2at6native63_GLOBAL__N__862fb238_30_ForeachBinaryOpScalarTensor_cu_64fe0ca525multi_tensor_apply_kernelINS1_18TensorListMetadataILi2EEENS1_27BinaryOpScalarTensorFunctorIbLi2ELi1ELi1EEEJSt4plusIbEPbbEEEvT_T0_DpT1_)
        /*02cc*/ 	.word	0x00000018


	//----- nvinfo : EIATTR_FRAME_SIZE
	.align		4
.L_147:
        /*02d0*/ 	.byte	0x04, 0x11
        /*02d2*/ 	.short	(.L_149 - .L_148)
	.align		4
.L_148:
        /*02d4*/ 	.word	index@($__internal_52_$__cuda_sm20_div_u16)
        /*02d8*/ 	.word	0x00000000


	//----- nvinfo : EIATTR_FRAME_SIZE
	.align		4
.L_149:
        /*02dc*/ 	.byte	0x04, 0x11
        /*02de*/ 	.short	(.L_151 - .L_150)
	.align		4
.L_150:
        /*02e0*/ 	.word	index@(_ZN2at6native63_GLOBAL__N__862fb238_30_ForeachBinaryOpScalarTensor_cu_64fe0ca525multi_tensor_apply_kernelINS1_18TensorListMetadataILi2EEENS1_27BinaryOpScalarTensorFunctorIbLi2ELi1ELi1EEEJSt4plusIbEPbbEEEvT_T0_DpT1_)
        /*02e4*/ 	.word	0x00000000


	//----- nvinfo : EIATTR_REGCOUNT
	.align		4
.L_151:
        /*02e8*/ 	.byte	0x04, 0x2f
        /*02ea*/ 	.short	(.L_153 - .L_152)
	.align		4
.L_152:
        /*02ec*/ 	.word	index@(_ZN2at6native63_GLOBAL__N__862fb238_30_ForeachBinaryOpScalarTensor_cu_64fe0ca525multi_tensor_apply_kernelINS1_18TensorListMetadataILi2EEENS1_27BinaryOpScalarTensorFunctorIN3c104HalfELi2ELi1ELi1EEEJSt4plusIfEPS7_fEEEvT_T0_DpT1_)
        /*02f0*/ 	.word	0x00000020


	//----- nvinfo : EIATTR_FRAME_SIZE
	.align		4
.L_153:
        /*02f4*/ 	.byte	0x04, 0x11
        /*02f6*/ 	.short	(.L_155 - .L_154)
	.align		4
.L_154:
        /*02f8*/ 	.word	index@($__internal_51_$__cuda_sm20_div_u16)
        /*02fc*/ 	.word	0x00000000


	//----- nvinfo : EIATTR_FRAME_SIZE
	.align		4
.L_155:
        /*0300*/ 	.byte	0x04, 0x11
        /*0302*/ 	.short	(.L_157 - .L_156)
	.align		4
.L_156:
        /*0304*/ 	.word	index@(_ZN2at6native63_GLOBAL__N__862fb238_30_ForeachBinaryOpScalarTensor_cu_64fe0ca525multi_tensor_apply_kernelINS1_18TensorListMetadataILi2EEENS1_27BinaryOpScalarTensorFunctorIN3c104HalfELi2ELi1ELi1EEEJSt4plusIfEPS7_fEEEvT_T0_DpT1_)
        /*0308*/ 	.word	0x00000000


	//----- nvinfo : EIATTR_REGCOUNT
	.align		4
.L_157:
        /*030c*/ 	.byte	0x04, 0x2f
        /*030e*/ 	.short	(.L_159 - .L_158)
	.align		4
.L_158:
        /*0310*/ 	.word	index@(_ZN2at6native63_GLOBAL__N__862fb238_30_ForeachBinaryOpScalarTensor_cu_64fe0ca525multi_tensor_apply_kernelINS1_18TensorListMetadataILi2EEENS1_27BinaryOpScalarTensorFunctorIN3c108BFloat16ELi2ELi1ELi1EEEJSt4plusIfEPS7_fEEEvT_T0_DpT1_)
        /*0314*/ 	.word	0x00000020


	//----- nvinfo : EIATTR_FRAME_SIZE
	.align		4
.L_159:
        /*0318*/ 	.byte	0x04, 0x11
        /*031a*/ 	.short	(.L_161 - .L_160)
	.align		4
.L_160:
        /*031c*/ 	.word	index@($__internal_50_$__cuda_sm20_div_u16)
        /*0320*/ 	.word	0x00000000


	//----- nvinfo : EIATTR_FRAME_SIZE
	.align		4
.L_161:
        /*0324*/ 	.byte	0x04, 0x11
        /*0326*/ 	.short	(.L_163 - .L_162)
	.align		4
.L_162:
        /*0328*/ 	.word	index@(_ZN2at6native63_GLOBAL__N__862fb238_30_ForeachBinaryOpScalarTensor_cu_64fe0ca525multi_tensor_apply_kernelINS1_18TensorListMetadataILi2EEENS1_27BinaryOpScalarTensorFunctorIN3c108BFloat16ELi2ELi1ELi1EEEJSt4plusIfEPS7_fEEEvT_T0_DpT1_)
        /*032c*/ 	.word	0x00000000


	//----- nvinfo : EIATTR_REGCOUNT
	.align		4
.L_163:
        /*0330*/ 	.byte	0x04, 0x2f
        /*0332*/ 	.short	(.L_165 - .L_164)
	.align		4
.L_164:
        /*0334*/ 	.word	index@(_ZN2at6native63_GLOBAL__N__862fb238_30_ForeachBinaryOpScalarTensor_cu_64fe0ca525multi_tensor_apply_kernelINS1_18TensorListMetadataILi1EEENS1_27BinaryOpScalarTensorFunctorIhLi1ELi1ELi0EEEJSt10multipliesIhEPhhEEEvT_T0_DpT1_)
        /*0338*/ 	.word	0x0000001c


	//----- nvinfo : EIATTR_FRAME_SIZE
	.align		4
.L_165:
        /*033c*/ 	.byte	0x04, 0x11
        /*033e*/ 	.short	(.L_167 - .L_166)
	.align		4
.L_166:
        /*0340*/ 	.word	index@($__internal_49_$__cuda_sm20_div_u16)
        /*0344*/ 	.word	0x00000000


	//----- nvinfo : EIATTR_FRAME_SIZE
	.align		4
.L_167:
        /*0348*/ 	.byte	0x04, 0x11
        /*034a*/ 	.short	(.L_169 - .L_168)
	.align		4
.L_168:
        /*034c*/ 	.word	index@(_ZN2at6native63_GLOBAL__N__862fb238_30_ForeachBinaryOpScalarTensor_cu_64fe0ca525multi_tensor_apply_kernelINS1_18TensorListMetadataILi1EEENS1_27BinaryOpScalarTensorFunctorIhLi1ELi1ELi0EEEJSt10multipliesIhEPhhEEEvT_T0_DpT1_)
        /*0350*/ 	.word	0x00000000


	//----- nvinfo : EIATTR_REGCOUNT
	.align		4
.L_169:
        /*0354*/ 	.byte	0x04, 0x2f
        /*0356*/ 	.short	(.L_171 - .L_170)
	.align		4
.L_170:
        /*0358*/ 	.word	index@(_ZN2at6native63_GLOBAL__N__862fb238_30_ForeachBinaryOpScalarTensor_cu_64fe0ca525multi_tensor_apply_kernelINS1_18TensorListMetadataILi1EEENS1_27BinaryOpScalarTensorFunctorIaLi1ELi1ELi0EEEJSt10multipliesIaEPaaEEEvT_T0_DpT1_)
        /*035c*/ 	.word	0x0000001c


	//----- nvinfo : EIATTR_FRAME_SIZE
	.align		4
.L_171:
        /*0360*/ 	.byte	0x04, 0x11
        /*0362*/ 	.short	(.L_173 - .L_172)
	.align		4
.L_172:
        /*0364*/ 	.word	index@($__internal_48_$__cuda_sm20_div_u16)
        /*0368*/ 	.word	0x00000000


	//----- nvinfo : EIATTR_FRAME_SIZE
	.align		4
.L_173:
        /*036c*/ 	.byte	0x04, 0x11
        /*036e*/ 	.short	(.L_175 - .L_174)
	.align		4
.L_174:
        /*0370*/ 	.word	index@(_ZN2at6native63_GLOBAL__N__862fb238_30_ForeachBinaryOpScalarTensor_cu_64fe0ca525multi_tensor_apply_kernelINS1_18TensorListMetadataILi1EEENS1_27BinaryOpScalarTensorFunctorIaLi1ELi1ELi0EEEJSt10multipliesIaEPaaEEEvT_T0_DpT1_)
        /*0374*/ 	.word	0x00000000


	//----- nvinfo : EIATTR_REGCOUNT
	.align		4
.L_175:
        /*0378*/ 	.byte	0x04, 0x2f
        /*037a*/ 	.short	(.L_177 - .L_176)
	.align		4
.L_176:
        /*037c*/ 	.word	index@(_ZN2at6native63_GLOBAL__N__862fb238_30_ForeachBinaryOpScalarTensor_cu_64fe0ca525multi_tensor_apply_kernelINS1_18TensorListMetadataILi1EEENS1_27BinaryOpScalarTensorFunctorIiLi1ELi1ELi0EEEJSt10multipliesIiEPiiEEEvT_T0_DpT1_)
        /*0380*/ 	.word	0x00000020


	//----- nvinfo : EIATTR_FRAME_SIZE
	.align		4
.L_177:
        /*0384*/ 	.byte	0x04, 0x11
        /*0386*/ 	.short	(.L_179 - .L_178)
	.align		4
.L_178:
        /*0388*/ 	.word	index@($__internal_47_$__cuda_sm20_div_u16)
        /*038c*/ 	.word	0x00000000


	//----- nvinfo : EIATTR_FRAME_SIZE
	.align		4
.L_179:
        /*0390*/ 	.byte	0x04, 0x11
        /*0392*/ 	.short	(.L_181 - .L_180)
	.align		4
.L_180:
        /*0394*/ 	.word	index@(_ZN2at6native63_GLOBAL__N__862fb238_30_ForeachBinaryOpScalarTensor_cu_64fe0ca525multi_tensor_apply_kernelINS1_18TensorListMetadataILi1EEENS1_27BinaryOpScalarTensorFunctorIiLi1ELi1ELi0EEEJSt10multipliesIiEPiiEEEvT_T0_DpT1_)
        /*0398*/ 	.word	0x00000000


	//----- nvinfo : EIATTR_REGCOUNT
	.align		4
.L_181:
        /*039c*/ 	.byte	0x04, 0x2f
        /*039e*/ 	.short	(.L_183 - .L_182)
	.align		4
.L_182:
        /*03a0*/ 	.word	index@(_ZN2at6native63_GLOBAL__N__862fb238_30_ForeachBinaryOpScalarTensor_cu_64fe0ca525multi_tensor_apply_kernelINS1_18TensorListMetadataILi1EEENS1_27BinaryOpScalarTensorFunctorIlLi1ELi1ELi0EEEJSt10multipliesIlEPllEEEvT_T0_DpT1_)
        /*03a4*/ 	.word	0x0000001e


	//----- nvinfo : EIATTR_FRAME_SIZE
	.align		4
.L_183:
        /*03a8*/ 	.byte	0x04, 0x11
        /*03aa*/ 	.short	(.L_185 - .L_184)
	.align		4
.L_184:
        /*03ac*/ 	.word	index@($__internal_46_$__cuda_sm20_div_u16)
        /*03b0*/ 	.word	0x00000000


	//----- nvinfo : EIATTR_FRAME_SIZE
	.align		4
.L_185:
        /*03b4*/ 	.byte	0x04, 0x11
        /*03b6*/ 	.short	(.L_187 - .L_186)
	.align		4
.L_186:
        /*03b8*/ 	.word	index@(_ZN2at6native63_GLOBAL__N__862fb238_30_ForeachBinaryOpScalarTensor_cu_64fe0ca525multi_tensor_apply_kernelINS1_18TensorListMetadataILi1EEENS1_27BinaryOpScalarTensorFunctorIlLi1ELi1ELi0EEEJSt10multipliesIlEPllEEEvT_T0_DpT1_)
        /*03bc*/ 	.word	0x00000000


	//----- nvinfo : EIATTR_REGCOUNT
	.align		4
.L_187:
        /*03c0*/ 	.byte	0x04, 0x2f
        /*03c2*/ 	.short	(.L_189 - .L_188)
	.align		4
.L_188:
        /*03c4*/ 	.word	index@(_ZN2at6native63_GLOBAL__N__862fb238_30_ForeachBinaryOpScalarTensor_cu_64fe0ca525multi_tensor_apply_kernelINS1_18TensorListMetadataILi1EEENS1_27BinaryOpScalarTensorFunctorIsLi1ELi1ELi0EEEJSt10multipliesIsEPssEEEvT_T0_DpT1_)
        /*03c8*/ 	.word	0x00000020


	//----- nvinfo : EIATTR_FRAME_SIZE
	.align		4
.L_189:
        /*03cc*/ 	.byte	0x04, 0x11
        /*03ce*/ 	.short	(.L_191 - .L_190)
	.align		4
.L_190:
        /*03d0*/ 	.word	index@($__internal_45_$__cuda_sm20_div_u16)
        /*03d4*/ 	.word	0x00000000


	//----- nvinfo : EIATTR_FRAME_SIZE
	.align		4
.L_191:
        /*03d8*/ 	.byte	0x04, 0x11
        /*03da*/ 	.short	(.L_193 - .L_192)
	.align		4
.L_192:
        /*03dc*/ 	.word	index@(_ZN2at6native63_GLOBAL__N__862fb238_30_ForeachBinaryOpScalarTensor_cu_64fe0ca525multi_tensor_apply_kernelINS1_18TensorListMetadataILi1EEENS1_27BinaryOpScalarTensorFunctorIsLi1ELi1ELi0EEEJSt10multipliesIsEPssEEEvT_T0_DpT1_)
        /*03e0*/ 	.word	0x00000000


	//----- nvinfo : EIATTR_REGCOUNT
	.align		4
.L_193:
        /*03e4*/ 	.byte	0x04, 0x2f
        /*03e6*/ 	.short	(.L_195 - .L_194)
	.align		4
.L_194:
        /*03e8*/ 	.word	index@(_ZN2at6native63_GLOBAL__N__862fb238_30_ForeachBinaryOpScalarTensor_cu_64fe0ca525multi_tensor_apply_kernelINS1_18TensorListMetadataILi1EEENS1_27BinaryOpScalarTensorFunctorIdLi1ELi1ELi0EEEJSt10multipliesIdEPddEEEvT_T0_DpT1_)
        /*03ec*/ 	.word	0x00000020


	//----- nvinfo : EIATTR_FRAME_SIZE
	.align		4
.L_195:
        /*03f0*/ 	.byte	0x04, 0x11
        /*03f2*/ 	.short	(.L_197 - .L_196)
	.align		4
.L_196:
        /*03f4*/ 	.word	index@($__internal_44_$__cuda_sm20_div_u16)
        /*03f8*/ 	.word	0x00000000


	//----- nvinfo : EIATTR_FRAME_SIZE
	.align		4
.L_197:
        /*03fc*/ 	.byte	0x04, 0x11
        /*03fe*/ 	.short	(.L_199 - .L_198)
	.align		4
.L_198:
        /*0400*/ 	.word	index@(_ZN2at6native63_GLOBAL__N__862fb238_30_ForeachBinaryOpScalarTensor_cu_64fe0ca525multi_tensor_apply_kernelINS1_18TensorListMetadataILi1EEENS1_27BinaryOpScalarTensorFunctorIdLi1ELi1ELi0EEEJSt10multipliesIdEPddEEEvT_T0_DpT1_)
        /*0404*/ 	.word	0x00000000


	//----- nvinfo : EIATTR_REGCOUNT
	.align		4
.L_199:
        /*0408*/ 	.byte	0x04, 0x2f
        /*040a*/ 	.short	(.L_201 - .L_200)
	.align		4
.L_200:
        /*040c*/ 	.word	index@(_ZN2at6native63_GLOBAL__N__862fb238_30_ForeachBinaryOpScalarTensor_cu_64fe0ca525multi_tensor_apply_kernelINS1_18TensorListMetadataILi1EEENS1_27BinaryOpScalarTensorFunctorIfLi1ELi1ELi0EEEJSt10multipliesIfEPffEEEvT_T0_DpT1_)
        /*0410*/ 	.word	0x00000020


	//----- nvinfo : EIATTR_FRAME_SIZE
	.align		4
.L_201:
        /*0414*/ 	.byte	0x04, 0x11
        /*0416*/ 	.short	(.L_203 - .L_202)
	.align		4
.L_202:
        /*0418*/ 	.word	index@($__internal_43_$__cuda_sm20_div_u16)
        /*041c*/ 	.word	0x00000000


	//----- nvinfo : EIATTR_FRAME_SIZE
	.align		4
.L_203:
        /*0420*/ 	.byte	0x04, 0x11
        /*0422*/ 	.short	(.L_205 - .L_204)
	.align		4
.L_204:
        /*0424*/ 	.word	index@(_ZN2at6native63_GLOBAL__N__862fb238_30_ForeachBinaryOpScalarTensor_cu_64fe0ca525multi_tensor_apply_kernelINS1_18TensorListMetadataILi1EEENS1_27BinaryOpScalarTensorFunctorIfLi1ELi1ELi0EEEJSt10multipliesIfEPffEEEvT_T0_DpT1_)
        /*0428*/ 	.word	0x00000000


	//----- nvinfo : EIATTR_REGCOUNT
	.align		4
.L_205:
        /*042c*/ 	.byte	0x04, 0x2f
        /*042e*/ 	.short	(.L_207 - .L_206)
	.align		4
.L_206:
        /*0430*/ 	.word	index@(_ZN2at6native63_GLOBAL__N__862fb238_30_ForeachBinaryOpScalarTensor_cu_64fe0ca525multi_tensor_apply_kernelINS1_18TensorListMetadataILi1EEENS1_27BinaryOpScalarTensorFunctorIN3c107complexIdEELi1ELi1ELi0EEEJSt10multipliesIS8_EPS8_S8_EEEvT_T0_DpT1_)
        /*0434*/ 	.word	0x00000026


	//----- nvinfo : EIATTR_FRAME_SIZE
	.align		4
.L_207:
        /*0438*/ 	.byte	0x04, 0x11
        /*043a*/ 	.short	(.L_209 - .L_208)
	.align		4
.L_208:
        /*043c*/ 	.word	index@(_ZN2at6native63_GLOBAL__N__862fb238_30_ForeachBinaryOpScalarTensor_cu_64fe0ca525multi_tensor_apply_kernelINS1_18TensorListMetadataILi1EEENS1_27BinaryOpScalarTensorFunctorIN3c107complexIdEELi1ELi1ELi0EEEJSt10multipliesIS8_EPS8_S8_EEEvT_T0_DpT1_)
        /*0440*/ 	.word	0x00000000


	//----- nvinfo : EIATTR_REGCOUNT
	.align		4
.L_209:
        /*0444*/ 	.byte	0x04, 0x2f
        /*0446*/ 	.short	(.L_211 - .L_210)
	.align		4
.L_210:
        /*0448*/ 	.word	index@(_ZN2at6native63_GLOBAL__N__862fb238_30_ForeachBinaryOpScalarTensor_cu_64fe0ca525multi_tensor_apply_kernelINS1_18TensorListMetadataILi1EEENS1_27BinaryOpScalarTensorFunctorIN3c107complexIfEELi1ELi1ELi0EEEJSt10multipliesIS8_EPS8_S8_EEEvT_T0_DpT1_)
        /*044c*/ 	.word	0x00000020


	//----- nvinfo : EIATTR_FRAME_SIZE
	.align		4
.L_211:
        /*0450*/ 	.byte	0x04, 0x11
        /*0452*/ 	.short	(.L_213 - .L_212)
	.align		4
.L_212:
        /*0454*/ 	.word	index@(_ZN2at6native63_GLOBAL__N__862fb238_30_ForeachBinaryOpScalarTensor_cu_64fe0ca525multi_tensor_apply_kernelINS1_18TensorListMetadataILi1EEENS1_27BinaryOpScalarTensorFunctorIN3c107complexIfEELi1ELi1ELi0EEEJSt10multipliesIS8_EPS8_S8_EEEvT_T0_DpT1_)
        /*0458*/ 	.word	0x00000000


	//----- nvinfo : EIATTR_REGCOUNT
	.align		4
.L_213:
        /*045c*/ 	.byte	0x04, 0x2f
        /*045e*/ 	.short	(.L_215 - .L_214)
	.align		4
.L_214:
        /*0460*/ 	.word	index@(_ZN2at6native63_GLOBAL__N__862fb238_30_ForeachBinaryOpScalarTensor_cu_64fe0ca525multi_tensor_apply_kernelINS1_18TensorListMetadataILi1EEENS1_27BinaryOpScalarTensorFunctorIbLi1ELi1ELi0EEEJSt10multipliesIbEPbbEEEvT_T0_DpT1_)
        /*0464*/ 	.word	0x00000014


	//----- nvinfo : EIATTR_FRAME_SIZE
	.align		4
.L_215:
        /*0468*/ 	.byte	0x04, 0x11
        /*046a*/ 	.short	(.L_217 - .L_216)
	.align		4
.L_216:
        /*046c*/ 	.word	index@($__internal_42_$__cuda_sm20_div_u16)
        /*0470*/ 	.word	0x00000000


	//----- nvinfo : EIATTR_FRAME_SIZE
	.align		4
.L_217:
        /*0474*/ 	.byte	0x04, 0x11
        /*0476*/ 	.short	(.L_219 - .L_218)
	.align		4
.L_218:
        /*0478*/ 	.word	index@(_ZN2at6native63_GLOBAL__N__862fb238_30_ForeachBinaryOpScalarTensor_cu_64fe0ca525multi_tensor_apply_kernelINS1_18TensorListMetadataILi1EEENS1_27BinaryOpScalarTensorFunctorIbLi1ELi1ELi0EEEJSt10multipliesIbEPbbEEEvT_T0_DpT1_)
        /*047c*/ 	.word	0x00000000


	//----- nvinfo : EIATTR_REGCOUNT
	.align		4
.L_219:
        /*0480*/ 	.byte	0x04, 0x2f
        /*0482*/ 	.short	(.L_221 - .L_220)
	.align		4
.L_220:
        /*0484*/ 	.word	index@(_ZN2at6native63_GLOBAL__N__862fb238_30_ForeachBinaryOpScalarTensor_cu_64fe0ca525multi_tensor_apply_kernelINS1_18TensorListMetadataILi1EEENS1_27BinaryOpScalarTensorFunctorIN3c104HalfELi1ELi1ELi0EEEJSt10multipliesIfEPS7_fEEEvT_T0_DpT1_)
        /*0488*/ 	.word	0x00000020


	//----- nvinfo : EIATTR_FRAME_SIZE
	.align		4
.L_221:
        /*048c*/ 	.byte	0x04, 0x11
        /*048e*/ 	.short	(.L_223 - .L_222)
	.align		4
.L_222:
        /*0490*/ 	.word	index@($__internal_41_$__cuda_sm20_div_u16)
        /*0494*/ 	.word	0x00000000


	//----- nvinfo : EIATTR_FRAME_SIZE
	.align		4
.L_223:
        /*0498*/ 	.byte	0x04, 0x11
        /*049a*/ 	.short	(.L_225 - .L_224)
	.align		4
.L_224:
        /*049c*/ 	.word	index@(_ZN2at6native63_GLOBAL__N__862fb238_30_ForeachBinaryOpScalarTensor_cu_64fe0ca525multi_tensor_apply_kernelINS1_18TensorListMetadataILi1EEENS1_27BinaryOpScalarTensorFunctorIN3c104HalfELi1ELi1ELi0EEEJSt10multipliesIfEPS7_fEEEvT_T0_DpT1_)
        /*04a0*/ 	.word	0x00000000


	//----- nvinfo : EIATTR_REGCOUNT
	.align		4
.L_225:
        /*04a4*/ 	.byte	0x04, 0x2f
        /*04a6*/ 	.short	(.L_227 - .L_226)
	.align		4
.L_226:
        /*04a8*/ 	.word	index@(_ZN2at6native63_GLOBAL__N__862fb238_30_ForeachBinaryOpScalarTensor_cu_64fe0ca525multi_tensor_apply_kernelINS1_18TensorListMetadataILi1EEENS1_27BinaryOpScalarTensorFunctorIN3c108BFloat16ELi1ELi1ELi0EEEJSt10multipliesIfEPS7_fEEEvT_T0_DpT1_)
        /*04ac*/ 	.word	0x00000020


	//----- nvinfo : EIATTR_FRAME_SIZE
	.align		4
.L_227:
        /*04b0*/ 	.byte	0x04, 0x11
        /*04b2*/ 	.short	(.L_229 - .L_228)
	.align		4
.L_228:
        /*04b4*/ 	.word	index@($__internal_40_$__cuda_sm20_div_u16)
        /*04b8*/ 	.word	0x00000000


	//----- nvinfo : EIATTR_FRAME_SIZE
	.align		4
.L_229:
        /*04bc*/ 	.byte	0x04, 0x11
        /*04be*/ 	.short	(.L_231 - .L_230)
	.align		4
.L_230:
        /*04c0*/ 	.word	index@(_ZN2at6native63_GLOBAL__N__862fb238_30_ForeachBinaryOpScalarTensor_cu_64fe0ca525multi_tensor_apply_kernelINS1_18TensorListMetadataILi1EEENS1_27BinaryOpScalarTensorFunctorIN3c108BFloat16ELi1ELi1ELi0EEEJSt10multipliesIfEPS7_fEEEvT_T0_DpT1_)
        /*04c4*/ 	.word	0x00000000


	//----- nvinfo : EIATTR_REGCOUNT
	.align		4
.L_231:
        /*04c8*/ 	.byte	0x04, 0x2f
        /*04ca*/ 	.short	(.L_233 - .L_232)
	.align		4
.L_232:
        /*04cc*/ 	.word	index@(_ZN2at6native63_GLOBAL__N__862fb238_30_ForeachBinaryOpScalarTensor_cu_64fe0ca525multi_tensor_apply_kernelINS1_18TensorListMetadataILi2EEENS1_27BinaryOpScalarTensorFunctorIhLi2ELi1ELi1EEEJSt10multipliesIhEPhhEEEvT_T0_DpT1_)
        /*04d0*/ 	.word	0x0000001a


	//----- nvinfo : EIATTR_FRAME_SIZE
	.align		4
.L_233:
        /*04d4*/ 	.byte	0x04, 0x11
        /*04d6*/ 	.short	(.L_235 - .L_234)
	.align		4
.L_234:
        /*04d8*/ 	.word	index@($__internal_39_$__cuda_sm20_div_u16)
        /*04dc*/ 	.word	0x00000000


	//----- nvinfo : EIATTR_FRAME_SIZE
	.align		4
.L_235:
        /*04e0*/ 	.byte	0x04, 0x11
        /*04e2*/ 	.short	(.L_237 - .L_236)
	.align		4
.L_236:
        /*04e4*/ 	.word	index@(_ZN2at6native63_GLOBAL__N__862fb238_30_ForeachBinaryOpScalarTensor_cu_64fe0ca525multi_tensor_apply_kernelINS1_18TensorListMetadataILi2EEENS1_27BinaryOpScalarTensorFunctorIhLi2ELi1ELi1EEEJSt10multipliesIhEPhhEEEvT_T0_DpT1_)
        /*04e8*/ 	.word	0x00000000


	//----- nvinfo : EIATTR_REGCOUNT
	.align		4
.L_237:
        /*04ec*/ 	.byte	0x04, 0x2f
        /*04ee*/ 	.short	(.L_239 - .L_238)
	.align		4
.L_238:
        /*04f0*/ 	.word	index@(_ZN2at6native63_GLOBAL__N__862fb238_30_ForeachBinaryOpScalarTensor_cu_64fe0ca525multi_tensor_apply_kernelINS1_18TensorListMetadataILi2EEENS1_27BinaryOpScalarTensorFunctorIaLi2ELi1ELi1EEEJSt10multipliesIaEPaaEEEvT_T0_DpT1_)
        /*04f4*/ 	.word	0x0000001a


	//----- nvinfo : EIATTR_FRAME_SIZE
	.align		4
.L_239:
        /*04f8*/ 	.byte	0x04, 0x11
        /*04fa*/ 	.short	(.L_241 - .L_240)
	.align		4
.L_240:
        /*04fc*/ 	.word	index@($__internal_38_$__cuda_sm20_div_u16)
        /*0500*/ 	.word	0x00000000


	//----- nvinfo : EIATTR_FRAME_SIZE
	.align		4
.L_241:
        /*0504*/ 	.byte	0x04, 0x11
        /*0506*/ 	.short	(.L_243 - .L_242)
	.align		4
.L_242:
        /*0508*/ 	.word	index@(_ZN2at6native63_GLOBAL__N__862fb238_30_ForeachBinaryOpScalarTensor_cu_64fe0ca525multi_tensor_apply_kernelINS1_18TensorListMetadataILi2EEENS1_27BinaryOpScalarTensorFunctorIaLi2ELi1ELi1EEEJSt10multipliesIaEPaaEEEvT_T0_DpT1_)
        /*050c*/ 	.word	0x00000000


	//----- nvinfo : EIATTR_REGCOUNT
	.align		4
.L_243:
        /*0510*/ 	.byte	0x04, 0x2f
        /*0512*/ 	.short	(.L_245 - .L_244)
	.align		4
.L_244:
        /*0514*/ 	.word	index@(_ZN2at6native63_GLOBAL__N__862fb238_30_ForeachBinaryOpScalarTensor_cu_64fe0ca525multi_tensor_apply_kernelINS1_18TensorListMetadataILi2EEENS1_27BinaryOpScalarTensorFunctorIiLi2ELi1ELi1EEEJSt10multipliesIiEPiiEEEvT_T0_DpT1_)
        /*0518*/ 	.word	0x00000020


	//----- nvinfo : EIATTR_FRAME_SIZE
	.align		4
.L_245:
        /*051c*/ 	.byte	0x04, 0x11
        /*051e*/ 	.short	(.L_247 - .L_246)
	.align		4
.L_246:
        /*0520*/ 	.word	index@($__internal_37_$__cuda_sm20_div_u16)
        /*0524*/ 	.word	0x00000000


	//----- nvinfo : EIATTR_FRAME_SIZE
	.align		4
.L_247:
        /*0528*/ 	.byte	0x04, 0x11
        /*052a*/ 	.short	(.L_249 - .L_248)
	.align		4
.L_248:
        /*052c*/ 	.word	index@(_ZN2at6native63_GLOBAL__N__862fb238_30_ForeachBinaryOpScalarTensor_cu_64fe0ca525multi_tensor_apply_kernelINS1_18TensorListMetadataILi2EEENS1_27BinaryOpScalarTensorFunctorIiLi2ELi1ELi1EEEJSt10multipliesIiEPiiEEEvT_T0_DpT1_)
        /*0530*/ 	.word	0x00000000


	//----- nvinfo : EIATTR_REGCOUNT
	.align		4
.L_249:
        /*0534*/ 	.byte	0x04, 0x2f
        /*0536*/ 	.short	(.L_251 - .L_250)
	.align		4
.L_250:
        /*0538*/ 	.word	index@(_ZN2at6native63_GLOBAL__N__862fb238_30_ForeachBinaryOpScalarTensor_cu_64fe0ca525multi_tensor_apply_kernelINS1_18TensorListMetadataILi2EEENS1_27BinaryOpScalarTensorFunctorIlLi2ELi1ELi1EEEJSt10multipliesIlEPllEEEvT_T0_DpT1_)
        /*053c*/ 	.word	0x00000020


	//----- nvinfo : EIATTR_FRAME_SIZE
	.align		4
.L_251:
        /*0540*/ 	.byte	0x04, 0x11
        /*0542*/ 	.short	(.L_253 - .L_252)
	.align		4
.L_252:
        /*0544*/ 	.word	index@($__internal_36_$__cuda_sm20_div_u16)
        /*0548*/ 	.word	0x00000000


	//----- nvinfo : EIATTR_FRAME_SIZE
	.align		4
.L_253:
        /*054c*/ 	.byte	0x04, 0x11
        /*054e*/ 	.short	(.L_255 - .L_254)
	.align		4
.L_254:
        /*0550*/ 	.word	index@(_ZN2at6native63_GLOBAL__N__862fb238_30_ForeachBinaryOpScalarTensor_cu_64fe0ca525multi_tensor_apply_kernelINS1_18TensorListMetadataILi2EEENS1_27BinaryOpScalarTensorFunctorIlLi2ELi1ELi1EEEJSt10multipliesIlEPllEEEvT_T0_DpT1_)
        /*0554*/ 	.word	0x00000000


	//----- nvinfo : EIATTR_REGCOUNT
	.align		4
.L_255:
        /*0558*/ 	.byte	0x04, 0x2f
        /*055a*/ 	.short	(.L_257 - .L_256)
	.align		4
.L_256:
        /*055c*/ 	.word	index@(_ZN2at6native63_GLOBAL__N__862fb238_30_ForeachBinaryOpScalarTensor_cu_64fe0ca525multi_tensor_apply_kernelINS1_18TensorListMetadataILi2EEENS1_27BinaryOpScalarTensorFunctorIsLi2ELi1ELi1EEEJSt10multipliesIsEPssEEEvT_T0_DpT1_)
        /*0560*/ 	.word	0x00000020


	//----- nvinfo : EIATTR_FRAME_SIZE
	.align		4
.L_257:
        /*0564*/ 	.byte	0x04, 0x11
        /*0566*/ 	.short	(.L_259 - .L_258)
	.align		4
.L_258:
        /*0568*/ 	.word	index@($__internal_35_$__cuda_sm20_div_u16)
        /*056c*/ 	.word	0x00000000


	//----- nvinfo : EIATTR_FRAME_SIZE
	.align		4
.L_259:
        /*0570*/ 	.byte	0x04, 0x11
        /*0572*/ 	.short	(.L_261 - .L_260)
	.align		4
.L_260:
        /*0574*/ 	.word	index@(_ZN2at6native63_GLOBAL__N__862fb238_30_ForeachBinaryOpScalarTensor_cu_64fe0ca525multi_tensor_apply_kernelINS1_18TensorListMetadataILi2EEENS1_27BinaryOpScalarTensorFunctorIsLi2ELi1ELi1EEEJSt10multipliesIsEPssEEEvT_T0_DpT1_)
        /*0578*/ 	.word	0x00000000


	//----- nvinfo : EIATTR_REGCOUNT
	.align		4
.L_261:
        /*057c*/ 	.byte	0x04, 0x2f
        /*057e*/ 	.short	(.L_263 - .L_262)
	.align		4
.L_262:
        /*0580*/ 	.word	index@(_ZN2at6native63_GLOBAL__N__862fb238_30_ForeachBinaryOpScalarTensor_cu_64fe0ca525multi_tensor_apply_kernelINS1_18TensorListMetadataILi2EEENS1_27BinaryOpScalarTensorFunctorIdLi2ELi1ELi1EEEJSt10multipliesIdEPddEEEvT_T0_DpT1_)
        /*0584*/ 	.word	0x00000020


	//----- nvinfo : EIATTR_FRAME_SIZE
	.align		4
.L_263:
        /*0588*/ 	.byte	0x04, 0x11
        /*058a*/ 	.short	(.L_265 - .L_264)
	.align		4
.L_264:
        /*058c*/ 	.word	index@($__internal_34_$__cuda_sm20_div_u16)
        /*0590*/ 	.word	0x00000000


	//----- nvinfo : EIATTR_FRAME_SIZE
	.align		4
.L_265:
        /*0594*/ 	.byte	0x04, 0x11
        /*0596*/ 	.short	(.L_267 - .L_266)
	.align		4
.L_266:
        /*0598*/ 	.word	index@(_ZN2at6native63_GLOBAL__N__862fb238_30_ForeachBinaryOpScalarTensor_cu_64fe0ca525multi_tensor_apply_kernelINS1_18TensorListMetadataILi2EEENS1_27BinaryOpScalarTensorFunctorIdLi2ELi1ELi1EEEJSt10multipliesIdEPddEEEvT_T0_DpT1_)
        /*059c*/ 	.word	0x00000000


	//----- nvinfo : EIATTR_REGCOUNT
	.align		4
.L_267:
        /*05a0*/ 	.byte	0x04, 0x2f
        /*05a2*/ 	.short	(.L_269 - .L_268)
	.align		4
.L_268:
        /*05a4*/ 	.word	index@(_ZN2at6native63_GLOBAL__N__862fb238_30_ForeachBinaryOpScalarTensor_cu_64fe0ca525multi_tensor_apply_kernelINS1_18TensorListMetadataILi2EEENS1_27BinaryOpScalarTensorFunctorIfLi2ELi1ELi1EEEJSt10multipliesIfEPffEEEvT_T0_DpT1_)
        /*05a8*/ 	.word	0x00000020


	//----- nvinfo : EIATTR_FRAME_SIZE
	.align		4
.L_269:
        /*05ac*/ 	.byte	0x04, 0x11
        /*05ae*/ 	.short	(.L_271 - .L_270)
	.align		4
.L_270:
        /*05b0*/ 	.word	index@($__internal_33_$__cuda_sm20_div_u16)
        /*05b4*/ 	.word	0x00000000


	//----- nvinfo : EIATTR_FRAME_SIZE
	.align		4
.L_271:
        /*05b8*/ 	.byte	0x04, 0x11
        /*05ba*/ 	.short	(.L_273 - .L_272)
	.align		4
.L_272:
        /*05bc*/ 	.word	index@(_ZN2at6native63_GLOBAL__N__862fb238_30_ForeachBinaryOpScalarTensor_cu_64fe0ca525multi_tensor_apply_kernelINS1_18TensorListMetadataILi2EEENS1_27BinaryOpScalarTensorFunctorIfLi2ELi1ELi1EEEJSt10multipliesIfEPffEEEvT_T0_DpT1_)
        /*05c0*/ 	.word	0x00000000


	//----- nvinfo : EIATTR_REGCOUNT
	.align		4
.L_273:
        /*05c4*/ 	.byte	0x04, 0x2f
        /*05c6*/ 	.short	(.L_275 - .L_274)
	.align		4
.L_274:
        /*05c8*/ 	.word	index@(_ZN2at6native63_GLOBAL__N__862fb238_30_ForeachBinaryOpScalarTensor_cu_64fe0ca525multi_tensor_apply_kernelINS1_18TensorListMetadataILi2EEENS1_27BinaryOpScalarTensorFunctorIN3c107complexIdEELi2ELi1ELi1EEEJSt10multipliesIS8_EPS8_S8_EEEvT_T0_DpT1_)
        /*05cc*/ 	.word	0x00000028


	//----- nvinfo : EIATTR_FRAME_SIZE
	.align		4
.L_275:
        /*05d0*/ 	.byte	0x04, 0x11
        /*05d2*/ 	.short	(.L_277 - .L_276)
	.align		4
.L_276:
        /*05d4*/ 	.word	index@(_ZN2at6native63_GLOBAL__N__862fb238_30_ForeachBinaryOpScalarTensor_cu_64fe0ca525multi_tensor_apply_kernelINS1_18TensorListMetadataILi2EEENS1_27BinaryOpScalarTensorFunctorIN3c107complexIdEELi2ELi1ELi1EEEJSt10multipliesIS8_EPS8_S8_EEEvT_T0_DpT1_)
        /*05d8*/ 	.word	0x00000000


	//----- nvinfo : EIATTR_REGCOUNT
	.align		4
.L_277:
        /*05dc*/ 	.byte	0x04, 0x2f
        /*05de*/ 	.short	(.L_279 - .L_278)
	.align		4
.L_278:
        /*05e0*/ 	.word	index@(_ZN2at6native63_GLOBAL__N__862fb238_30_ForeachBinaryOpScalarTensor_cu_64fe0ca525multi_tensor_apply_kernelINS1_18TensorListMetadataILi2EEENS1_27BinaryOpScalarTensorFunctorIN3c107complexIfEELi2ELi1ELi1EEEJSt10multipliesIS8_EPS8_S8_EEEvT_T0_DpT1_)
        /*05e4*/ 	.word	0x00000020


	//----- nvinfo : EIATTR_FRAME_SIZE
	.align		4
.L_279:
        /*05e8*/ 	.byte	0x04, 0x11
        /*05ea*/ 	.short	(.L_281 - .L_280)
	.align		4
.L_280:
        /*05ec*/ 	.word	index@(_ZN2at6native63_GLOBAL__N__862fb238_30_ForeachBinaryOpScalarTensor_cu_64fe0ca525multi_tensor_apply_kernelINS1_18TensorListMetadataILi2EEENS1_27BinaryOpScalarTensorFunctorIN3c107complexIfEELi2ELi1ELi1EEEJSt10multipliesIS8_EPS8_S8_EEEvT_T0_DpT1_)
        /*05f0*/ 	.word	0x00000000


	//----- nvinfo : EIATTR_REGCOUNT
	.align		4
.L_281:
        /*05f4*/ 	.byte	0x04, 0x2f
        /*05f6*/ 	.short	(.L_283 - .L_282)
	.align		4
.L_282:
        /*05f8*/ 	.word	index@(_ZN2at6native63_GLOBAL__N__862fb238_30_ForeachBinaryOpScalarTensor_cu_64fe0ca525multi_tensor_apply_kernelINS1_18TensorListMetadataILi2EEENS1_27BinaryOpScalarTensorFunctorIbLi2ELi1ELi1EEEJSt10multipliesIbEPbbEEEvT_T0_DpT1_)
        /*05fc*/ 	.word	0x00000018


	//----- nvinfo : EIATTR_FRAME_SIZE
	.align		4
.L_283:
        /*0600*/ 	.byte	0x04, 0x11
        /*0602*/ 	.short	(.L_285 - .L_284)
	.align		4
.L_284:
        /*0604*/ 	.word	index@($__internal_32_$__cuda_sm20_div_u16)
        /*0608*/ 	.word	0x00000000


	//----- nvinfo : EIATTR_FRAME_SIZE
	.align		4
.L_285:
        /*060c*/ 	.byte	0x04, 0x11
        /*060e*/ 	.short	(.L_287 - .L_286)
	.align		4
.L_286:
        /*0610*/ 	.word	index@(_ZN2at6native63_GLOBAL__N__862fb238_30_ForeachBinaryOpScalarTensor_cu_64fe0ca525multi_tensor_apply_kernelINS1_18TensorListMetadataILi2EEENS1_27BinaryOpScalarTensorFunctorIbLi2ELi1ELi1EEEJSt10multipliesIbEPbbEEEvT_T0_DpT1_)
        /*0614*/ 	.word	0x00000000


	//----- nvinfo : EIATTR_REGCOUNT
	.align		4
.L_287:
        /*0618*/ 	.byte	0x04, 0x2f
        /*061a*/ 	.short	(.L_289 - .L_288)
	.align		4
.L_288:
        /*061c*/ 	.word	index@(_ZN2at6native63_GLOBAL__N__862fb238_30_ForeachBinaryOpScalarTensor_cu_64fe0ca525multi_tensor_apply_kernelINS1_18TensorListMetadataILi2EEENS1_27BinaryOpScalarTensorFunctorIN3c104HalfELi2ELi1ELi1EEEJSt10multipliesIfEPS7_fEEEvT_T0_DpT1_)
        /*0620*/ 	.word	0x00000020


	//----- nvinfo : EIATTR_FRAME_SIZE
	.align		4
.L_289:
        /*0624*/ 	.byte	0x04, 0x11
        /*0626*/ 	.short	(.L_291 - .L_290)
	.align		4
.L_290:
        /*0628*/ 	.word	index@($__internal_31_$__cuda_sm20_div_u16)
        /*062c*/ 	.word	0x00000000


	//----- nvinfo : EIATTR_FRAME_SIZE
	.align		4
.L_291:
        /*0630*/ 	.byte	0x04, 0x11
        /*0632*/ 	.short	(.L_293 - .L_292)
	.align		4
.L_292:
        /*0634*/ 	.word	index@(_ZN2at6native63_GLOBAL__N__862fb238_30_ForeachBinaryOpScalarTensor_cu_64fe0ca525multi_tensor_apply_kernelINS1_18TensorListMetadataILi2EEENS1_27BinaryOpScalarTensorFunctorIN3c104HalfELi2ELi1ELi1EEEJSt10multipliesIfEPS7_fEEEvT_T0_DpT1_)
        /*0638*/ 	.word	0x00000000


	//----- nvinfo : EIATTR_REGCOUNT
	.align		4
.L_293:
        /*063c*/ 	.byte	0x04, 0x2f
        /*063e*/ 	.short	(.L_295 - .L_294)
	.align		4
.L_294:
        /*0640*/ 	.word	index@(_ZN2at6native63_GLOBAL__N__862fb238_30_ForeachBinaryOpScalarTensor_cu_64fe0ca525multi_tensor_apply_kernelINS1_18TensorListMetadataILi2EEENS1_27BinaryOpScalarTensorFunctorIN3c108BFloat16ELi2ELi1ELi1EEEJSt10multipliesIfEPS7_fEEEvT_T0_DpT1_)
        /*0644*/ 	.word	0x00000020


	//----- nvinfo : EIATTR_FRAME_SIZE
	.align		4
.L_295:
        /*0648*/ 	.byte	0x04, 0x11
        /*064a*/ 	.short	(.L_297 - .L_296)
	.align		4
.L_296:
        /*064c*/ 	.word	index@($__internal_30_$__cuda_sm20_div_u16)
        /*0650*/ 	.word	0x00000000


	//----- nvinfo : EIATTR_FRAME_SIZE
	.align		4
.L_297:
        /*0654*/ 	.byte	0x04, 0x11
        /*0656*/ 	.short	(.L_299 - .L_298)
	.align		4
.L_298:
        /*0658*/ 	.word	index@(_ZN2at6native63_GLOBAL__N__862fb238_30_ForeachBinaryOpScalarTensor_cu_64fe0ca525multi_tensor_apply_kernelINS1_18TensorListMetadataILi2EEENS1_27BinaryOpScalarTensorFunctorIN3c108BFloat16ELi2ELi1ELi1EEEJSt10multipliesIfEPS7_fEEEvT_T0_DpT1_)
        /*065c*/ 	.word	0x00000000


	//----- nvinfo : EIATTR_REGCOUNT
	.align		4
.L_299:
        /*0660*/ 	.byte	0x04, 0x2f
        /*0662*/ 	.short	(.L_301 - .L_300)
	.align		4
.L_300:
        /*0664*/ 	.word	index@(_ZN2at6native63_GLOBAL__N__862fb238_30_ForeachBinaryOpScalarTensor_cu_64fe0ca525multi_tensor_apply_kernelINS1_18TensorListMetadataILi1EEENS1_27BinaryOpScalarTensorFunctorIhLi1ELi1ELi0EEEJSt7dividesIhEPhhEEEvT_T0_DpT1_)
        /*0668*/ 	.word	0x0000001e


	//----- nvinfo : EIATTR_FRAME_SIZE
	.align		4
.L_301:
        /*066c*/ 	.byte	0x04, 0x11
        /*066e*/ 	.short	(.L_303 - .L_302)
	.align		4
.L_302:
        /*0670*/ 	.word	index@($__internal_29_$__cuda_sm20_div_u16)
        /*0674*/ 	.word	0x00000000


	//----- nvinfo : EIATTR_FRAME_SIZE
	.align		4
.L_303:
        /*0678*/ 	.byte	0x04, 0x11
        /*067a*/ 	.short	(.L_305 - .L_304)
	.align		4
.L_304:
        /*067c*/ 	.word	index@(_ZN2at6native63_GLOBAL__N__862fb238_30_ForeachBinaryOpScalarTensor_cu_64fe0ca525multi_tensor_apply_kernelINS1_18TensorListMetadataILi1EEENS1_27BinaryOpScalarTensorFunctorIhLi1ELi1ELi0EEEJSt7dividesIhEPhhEEEvT_T0_DpT1_)
        /*0680*/ 	.word	0x00000000


	//----- nvinfo : EIATTR_REGCOUNT
	.align		4
.L_305:
        /*0684*/ 	.byte	0x04, 0x2f
        /*0686*/ 	.short	(.L_307 - .L_306)
	.align		4
.L_306:
        /*0688*/ 	.word	index@(_ZN2at6native63_GLOBAL__N__862fb238_30_ForeachBinaryOpScalarTensor_cu_64fe0ca525multi_tensor_apply_kernelINS1_18TensorListMetadataILi1EEENS1_27BinaryOpScalarTensorFunctorIaLi1ELi1ELi0EEEJSt7dividesIaEPaaEEEvT_T0_DpT1_)
        /*068c*/ 	.word	0x0000001c


	//----- nvinfo : EIATTR_FRAME_SIZE
	.align		4
.L_307:
        /*0690*/ 	.byte	0x04, 0x11
        /*0692*/ 	.short	(.L_309 - .L_308)
	.align		4
.L_308:
        /*0694*/ 	.word	index@($__internal_28_$__cuda_sm20_div_u16)
        /*0698*/ 	.word	0x00000000


	//----- nvinfo : EIATTR_FRAME_SIZE
	.align		4
.L_309:
        /*069c*/ 	.byte	0x04, 0x11
        /*069e*/ 	.short	(.L_311 - .L_310)
	.align		4
.L_310:
        /*06a0*/ 	.word	index@($__internal_27_$__cuda_sm20_div_s16)
        /*06a4*/ 	.word	0x00000000


	//----- nvinfo : EIATTR_FRAME_SIZE
	.align		4
.L_311:
        /*06a8*/ 	.byte	0x04, 0x11
        /*06aa*/ 	.short	(.L_313 - .L_312)
	.align		4
.L_312:
        /*06ac*/ 	.word	index@(_ZN2at6native63_GLOBAL__N__862fb238_30_ForeachBinaryOpScalarTensor_cu_64fe0ca525multi_tensor_apply_kernelINS1_18TensorListMetadataILi1EEENS1_27BinaryOpScalarTensorFunctorIaLi1ELi1ELi0EEEJSt7dividesIaEPaaEEEvT_T0_DpT1_)
        /*06b0*/ 	.word	0x00000000


	//----- nvinfo : EIATTR_REGCOUNT
	.align		4
.L_313:
        /*06b4*/ 	.byte	0x04, 0x2f
        /*06b6*/ 	.short	(.L_315 - .L_314)
	.align		4
.L_314:
        /*06b8*/ 	.word	index@(_ZN2at6native63_GLOBAL__N__862fb238_30_ForeachBinaryOpScalarTensor_cu_64fe0ca525multi_tensor_apply_kernelINS1_18TensorListMetadataILi1EEENS1_27BinaryOpScalarTensorFunctorIiLi1ELi1ELi0EEEJSt7dividesIiEPiiEEEvT_T0_DpT1_)
        /*06bc*/ 	.word	0x00000020


	//----- nvinfo : EIATTR_FRAME_SIZE
	.align		4
.L_315:
        /*06c0*/ 	.byte	0x04, 0x11
        /*06c2*/ 	.short	(.L_317 - .L_316)
	.align		4
.L_316:
        /*06c4*/ 	.word	index@($__internal_26_$__cuda_sm20_div_u16)
        /*06c8*/ 	.word	0x00000000


	//----- nvinfo : EIATTR_FRAME_SIZE
	.align		4
.L_317:
        /*06cc*/ 	.byte	0x04, 0x11
        /*06ce*/ 	.short	(.L_319 - .L_318)
	.align		4
.L_318:
        /*06d0*/ 	.word	index@(_ZN2at6native63_GLOBAL__N__862fb238_30_ForeachBinaryOpScalarTensor_cu_64fe0ca525multi_tensor_apply_kernelINS1_18TensorListMetadataILi1EEENS1_27BinaryOpScalarTensorFunctorIiLi1ELi1ELi0EEEJSt7dividesIiEPiiEEEvT_T0_DpT1_)
        /*06d4*/ 	.word	0x00000000


	//----- nvinfo : EIATTR_REGCOUNT
	.align		4
.L_319:
        /*06d8*/ 	.byte	0x04, 0x2f
        /*06da*/ 	.short	(.L_321 - .L_320)
	.align		4
.L_320:
        /*06dc*/ 	.word	index@(_ZN2at6native63_GLOBAL__N__862fb238_30_ForeachBinaryOpScalarTensor_cu_64fe0ca525multi_tensor_apply_kernelINS1_18TensorListMetadataILi1EEENS1_27BinaryOpScalarTensorFunctorIlLi1ELi1ELi0EEEJSt7dividesIlEPllEEEvT_T0_DpT1_)
        /*06e0*/ 	.word	0x00000028


	//----- nvinfo : EIATTR_FRAME_SIZE
	.align		4
.L_321:
        /*06e4*/ 	.byte	0x04, 0x11
        /*06e6*/ 	.short	(.L_323 - .L_322)
	.align		4
.L_322:
        /*06e8*/ 	.word	index@($__internal_25_$__cuda_sm20_div_u16)
        /*06ec*/ 	.word	0x00000008


	//----- nvinfo : EIATTR_FRAME_SIZE
	.align		4
.L_323:
        /*06f0*/ 	.byte	0x04, 0x11
        /*06f2*/ 	.short	(.L_325 - .L_324)
	.align		4
.L_324:
        /*06f4*/ 	.word	index@($__internal_24_$__cuda_sm20_div_s64)
        /*06f8*/ 	.word	0x00000008


	//----- nvinfo : EIATTR_FRAME_SIZE
	.align		4
.L_325:
        /*06fc*/ 	.byte	0x04, 0x11
        /*06fe*/ 	.short	(.L_327 - .L_326)
	.align		4
.L_326:
        /*0700*/ 	.word	index@(_ZN2at6native63_GLOBAL__N__862fb238_30_ForeachBinaryOpScalarTensor_cu_64fe0ca525multi_tensor_apply_kernelINS1_18TensorListMetadataILi1EEENS1_27BinaryOpScalarTensorFunctorIlLi1ELi1ELi0EEEJSt7dividesIlEPllEEEvT_T0_DpT1_)
        /*0704*/ 	.word	0x00000008


	//----- nvinfo : EIATTR_REGCOUNT
	.align		4
.L_327:
        /*0708*/ 	.byte	0x04, 0x2f
        /*070a*/ 	.short	(.L_329 - .L_328)
	.align		4
.L_328:
        /*070c*/ 	.word	index@(_ZN2at6native63_GLOBAL__N__862fb238_30_ForeachBinaryOpScalarTensor_cu_64fe0ca525multi_tensor_apply_kernelINS1_18TensorListMetadataILi1EEENS1_27BinaryOpScalarTensorFunctorIsLi1ELi1ELi0EEEJSt7dividesIsEPssEEEvT_T0_DpT1_)
        /*0710*/ 	.word	0x00000020


	//----- nvinfo : EIATTR_FRAME_SIZE
	.align		4
.L_329:
        /*0714*/ 	.byte	0x04, 0x11
        /*0716*/ 	.short	(.L_331 - .L_330)
	.align		4
.L_330:
        /*0718*/ 	.word	index@($__internal_23_$__cuda_sm20_div_u16)
        /*071c*/ 	.word	0x00000000


	//----- nvinfo : EIATTR_FRAME_SIZE
	.align		4
.L_331:
        /*0720*/ 	.byte	0x04, 0x11
        /*0722*/ 	.short	(.L_333 - .L_332)
	.align		4
.L_332:
        /*0724*/ 	.word	index@(_ZN2at6native63_GLOBAL__N__862fb238_30_ForeachBinaryOpScalarTensor_cu_64fe0ca525multi_tensor_apply_kernelINS1_18TensorListMetadataILi1EEENS1_27BinaryOpScalarTensorFunctorIsLi1ELi1ELi0EEEJSt7dividesIsEPssEEEvT_T0_DpT1_)
        /*0728*/ 	.word	0x00000000


	//----- nvinfo : EIATTR_REGCOUNT
	.align		4
.L_333:
        /*072c*/ 	.byte	0x04, 0x2f
        /*072e*/ 	.short	(.L_335 - .L_334)
	.align		4
.L_334:
        /*0730*/ 	.word	index@(_ZN2at6native63_GLOBAL__N__862fb238_30_ForeachBinaryOpScalarTensor_cu_64fe0ca525multi_tensor_apply_kernelINS1_18TensorListMetadataILi1EEENS1_27BinaryOpScalarTensorFunctorIdLi1ELi1ELi0EEEJSt7dividesIdEPddEEEvT_T0_DpT1_)
        /*0734*/ 	.word	0x00000032


	//----- nvinfo : EIATTR_FRAME_SIZE
	.align		4
.L_335:
        /*0738*/ 	.byte	0x04, 0x11
        /*073a*/ 	.short	(.L_337 - .L_336)
	.align		4
.L_336:
        /*073c*/ 	.word	index@($__internal_22_$__cuda_sm20_div_u16)
        /*0740*/ 	.word	0x00000000


	//----- nvinfo : EIATTR_FRAME_SIZE
	.align		4
.L_337:
        /*0744*/ 	.byte	0x04, 0x11
        /*0746*/ 	.short	(.L_339 - .L_338)
	.align		4
.L_338:
        /*0748*/ 	.word	index@($__internal_21_$__cuda_sm20_div_rn_f64_full)
        /*074c*/ 	.word	0x00000000


	//----- nvinfo : EIATTR_FRAME_SIZE
	.align		4
.L_339:
        /*0750*/ 	.byte	0x04, 0x11
        /*0752*/ 	.short	(.L_341 - .L_340)
	.align		4
.L_340:
        /*0754*/ 	.word	index@(_ZN2at6native63_GLOBAL__N__862fb238_30_ForeachBinaryOpScalarTensor_cu_64fe0ca525multi_tensor_apply_kernelINS1_18TensorListMetadataILi1EEENS1_27BinaryOpScalarTensorFunctorIdLi1ELi1ELi0EEEJSt7dividesIdEPddEEEvT_T0_DpT1_)
        /*0758*/ 	.word	0x00000000


	//----- nvinfo : EIATTR_REGCOUNT
	.align		4
.L_341:
        /*075c*/ 	.byte	0x04, 0x2f
        /*075e*/ 	.short	(.L_343 - .L_342)
	.align		4
.L_342:
        /*0760*/ 	.word	index@(_ZN2at6native63_GLOBAL__N__862fb238_30_ForeachBinaryOpScalarTensor_cu_64fe0ca525multi_tensor_apply_kernelINS1_18TensorListMetadataILi1EEENS1_27BinaryOpScalarTensorFunctorIfLi1ELi1ELi0EEEJSt7dividesIfEPffEEEvT_T0_DpT1_)
        /*0764*/ 	.word	0x00000020


	//----- nvinfo : EIATTR_FRAME_SIZE
	.align		4
.L_343:
        /*0768*/ 	.byte	0x04, 0x11
        /*076a*/ 	.short	(.L_345 - .L_344)
	.align		4
.L_344:
        /*076c*/ 	.word	index@($__internal_20_$__cuda_sm20_div_u16)
        /*0770*/ 	.word	0x00000000


	//----- nvinfo : EIATTR_FRAME_SIZE
	.align		4
.L_345:
        /*0774*/ 	.byte	0x04, 0x11
        /*0776*/ 	.short	(.L_347 - .L_346)
	.align		4
.L_346:
        /*0778*/ 	.word	index@(_ZN2at6native63_GLOBAL__N__862fb238_30_ForeachBinaryOpScalarTensor_cu_64fe0ca525multi_tensor_apply_kernelINS1_18TensorListMetadataILi1EEENS1_27BinaryOpScalarTensorFunctorIfLi1ELi1ELi0EEEJSt7dividesIfEPffEEEvT_T0_DpT1_)
        /*077c*/ 	.word	0x00000000


	//----- nvinfo : EIATTR_REGCOUNT
	.align		4
.L_347:
        /*0780*/ 	.byte	0x04, 0x2f
        /*0782*/ 	.short	(.L_349 - .L_348)
	.align		4
.L_348:
        /*0784*/ 	.word	index@(_ZN2at6native63_GLOBAL__N__862fb238_30_ForeachBinaryOpScalarTensor_cu_64fe0ca525multi_tensor_apply_kernelINS1_18TensorListMetadataILi1EEENS1_27BinaryOpScalarTensorFunctorIN3c107complexIdEELi1ELi1ELi0EEEJSt7dividesIS8_EPS8_S8_EEEvT_T0_DpT1_)
        /*0788*/ 	.word	0x0000004c


	//----- nvinfo : EIATTR_FRAME_SIZE
	.align		4
.L_349:
        /*078c*/ 	.byte	0x04, 0x11
        /*078e*/ 	.short	(.L_351 - .L_350)
	.align		4
.L_350:
        /*0790*/ 	.word	index@($__internal_19_$__cuda_sm20_div_rn_f64_full)
        /*0794*/ 	.word	0x00000000


	//----- nvinfo : EIATTR_FRAME_SIZE
	.align		4
.L_351:
        /*0798*/ 	.byte	0x04, 0x11
        /*079a*/ 	.short	(.L_353 - .L_352)
	.align		4
.L_352:
        /*079c*/ 	.word	index@($__internal_18_$__cuda_sm20_dblrcp_rn_slowpath_v3)
        /*07a0*/ 	.word	0x00000000


	//----- nvinfo : EIATTR_FRAME_SIZE
	.align		4
.L_353:
        /*07a4*/ 	.byte	0x04, 0x11
        /*07a6*/ 	.short	(.L_355 - .L_354)
	.align		4
.L_354:
        /*07a8*/ 	.word	index@(_ZN2at6native63_GLOBAL__N__862fb238_30_ForeachBinaryOpScalarTensor_cu_64fe0ca525multi_tensor_apply_kernelINS1_18TensorListMetadataILi1EEENS1_27BinaryOpScalarTensorFunctorIN3c107complexIdEELi1ELi1ELi0EEEJSt7dividesIS8_EPS8_S8_EEEvT_T0_DpT1_)
        /*07ac*/ 	.word	0x00000000


	//----- nvinfo : EIATTR_REGCOUNT
	.align		4
.L_355:
        /*07b0*/ 	.byte	0x04, 0x2f
        /*07b2*/ 	.short	(.L_357 - .L_356)
	.align		4
.L_356:
        /*07b4*/ 	.word	index@(_ZN2at6native63_GLOBAL__N__862fb238_30_ForeachBinaryOpScalarTensor_cu_64fe0ca525multi_tensor_apply_kernelINS1_18TensorListMetadataILi1EEENS1_27BinaryOpScalarTensorFunctorIN3c107complexIfEELi1ELi1ELi0EEEJSt7dividesIS8_EPS8_S8_EEEvT_T0_DpT1_)
        /*07b8*/ 	.word	0x0000001a


	//----- nvinfo : EIATTR_FRAME_SIZE
	.align		4
.L_357:
        /*07bc*/ 	.byte	0x04, 0x11
        /*07be*/ 	.short	(.L_359 - .L_358)
	.align		4
.L_358:
        /*07c0*/ 	.word	index@(_ZN2at6native63_GLOBAL__N__862fb238_30_ForeachBinaryOpScalarTensor_cu_64fe0ca525multi_tensor_apply_kernelINS1_18TensorListMetadataILi1EEENS1_27BinaryOpScalarTensorFunctorIN3c107complexIfEELi1ELi1ELi0EEEJSt7dividesIS8_EPS8_S8_EEEvT_T0_DpT1_)
        /*07c4*/ 	.word	0x00000000


	//----- nvinfo : EIATTR_REGCOUNT
	.align		4
.L_359:
        /*07c8*/ 	.byte	0x04, 0x2f
        /*07ca*/ 	.short	(.L_361 - .L_360)
	.align		4
.L_360:
        /*07cc*/ 	.word	index@(_ZN2at6native63_GLOBAL__N__862fb238_30_ForeachBinaryOpScalarTensor_cu_64fe0ca525multi_tensor_apply_kernelINS1_18TensorListMetadataILi1EEENS1_27BinaryOpScalarTensorFunctorIbLi1ELi1ELi0EEEJSt7dividesIbEPbbEEEvT_T0_DpT1_)
        /*07d0*/ 	.word	0x00000014


	//----- nvinfo : EIATTR_FRAME_SIZE
	.align		4
.L_361:
        /*07d4*/ 	.byte	0x04, 0x11
        /*07d6*/ 	.short	(.L_363 - .L_362)
	.align		4
.L_362:
        /*07d8*/ 	.word	index@($__internal_17_$__cuda_sm20_div_u16)
        /*07dc*/ 	.word	0x00000000


	//----- nvinfo : EIATTR_FRAME_SIZE
	.align		4
.L_363:
        /*07e0*/ 	.byte	0x04, 0x11
        /*07e2*/ 	.short	(.L_365 - .L_364)
	.align		4
.L_364:
        /*07e4*/ 	.word	index@(_ZN2at6native63_GLOBAL__N__862fb238_30_ForeachBinaryOpScalarTensor_cu_64fe0ca525multi_tensor_apply_kernelINS1_18TensorListMetadataILi1EEENS1_27BinaryOpScalarTensorFunctorIbLi1ELi1ELi0EEEJSt7dividesIbEPbbEEEvT_T0_DpT1_)
        /*07e8*/ 	.word	0x00000000


	//----- nvinfo : EIATTR_REGCOUNT
	.align		4
.L_365:
        /*07ec*/ 	.byte	0x04, 0x2f
        /*07ee*/ 	.short	(.L_367 - .L_366)
	.align		4
.L_366:
        /*07f0*/ 	.word	index@(_ZN2at6native63_GLOBAL__N__862fb238_30_ForeachBinaryOpScalarTensor_cu_64fe0ca525multi_tensor_apply_kernelINS1_18TensorListMetadataILi1EEENS1_27BinaryOpScalarTensorFunctorIN3c104HalfELi1ELi1ELi0EEEJSt7dividesIfEPS7_fEEEvT_T0_DpT1_)
        /*07f4*/ 	.word	0x0000001e


	//----- nvinfo : EIATTR_FRAME_SIZE
	.align		4
.L_367:
        /*07f8*/ 	.byte	0x04, 0x11
        /*07fa*/ 	.short	(.L_369 - .L_368)
	.align		4
.L_368:
        /*07fc*/ 	.word	index@($__internal_16_$__cuda_sm20_div_u16)
        /*0800*/ 	.word	0x00000000


	//----- nvinfo : EIATTR_FRAME_SIZE
	.align		4
.L_369:
        /*0804*/ 	.byte	0x04, 0x11
        /*0806*/ 	.short	(.L_371 - .L_370)
	.align		4
.L_370:
        /*0808*/ 	.word	index@(_ZN2at6native63_GLOBAL__N__862fb238_30_ForeachBinaryOpScalarTensor_cu_64fe0ca525multi_tensor_apply_kernelINS1_18TensorListMetadataILi1EEENS1_27BinaryOpScalarTensorFunctorIN3c104HalfELi1ELi1ELi0EEEJSt7dividesIfEPS7_fEEEvT_T0_DpT1_)
        /*080c*/ 	.word	0x00000000


	//----- nvinfo : EIATTR_REGCOUNT
	.align		4
.L_371:
        /*0810*/ 	.byte	0x04, 0x2f
        /*0812*/ 	.short	(.L_373 - .L_372)
	.align		4
.L_372:
        /*0814*/ 	.word	index@(_ZN2at6native63_GLOBAL__N__862fb238_30_ForeachBinaryOpScalarTensor_cu_64fe0ca525multi_tensor_apply_kernelINS1_18TensorListMetadataILi1EEENS1_27BinaryOpScalarTensorFunctorIN3c108BFloat16ELi1ELi1ELi0EEEJSt7dividesIfEPS7_fEEEvT_T0_DpT1_)
        /*0818*/ 	.word	0x0000001e


	//----- nvinfo : EIATTR_FRAME_SIZE
	.align		4
.L_373:
        /*081c*/ 	.byte	0x04, 0x11
        /*081e*/ 	.short	(.L_375 - .L_374)
	.align		4
.L_374:
        /*0820*/ 	.word	index@($__internal_15_$__cuda_sm20_div_u16)
        /*0824*/ 	.word	0x00000000


	//----- nvinfo : EIATTR_FRAME_SIZE
	.align		4
.L_375:
        /*0828*/ 	.byte	0x04, 0x11
        /*082a*/ 	.short	(.L_377 - .L_376)
	.align		4
.L_376:
        /*082c*/ 	.word	index@(_ZN2at6native63_GLOBAL__N__862fb238_30_ForeachBinaryOpScalarTensor_cu_64fe0ca525multi_tensor_apply_kernelINS1_18TensorListMetadataILi1EEENS1_27BinaryOpScalarTensorFunctorIN3c108BFloat16ELi1ELi1ELi0EEEJSt7dividesIfEPS7_fEEEvT_T0_DpT1_)
        /*0830*/ 	.word	0x00000000


	//----- nvinfo : EIATTR_REGCOUNT
	.align		4
.L_377:
        /*0834*/ 	.byte	0x04, 0x2f
        /*0836*/ 	.short	(.L_379 - .L_378)
	.align		4
.L_378:
        /*0838*/ 	.word	index@(_ZN2at6native63_GLOBAL__N__862fb238_30_ForeachBinaryOpScalarTensor_cu_64fe0ca525multi_tensor_apply_kernelINS1_18TensorListMetadataILi2EEENS1_27BinaryOpScalarTensorFunctorIhLi2ELi1ELi1EEEJSt7dividesIhEPhhEEEvT_T0_DpT1_)
        /*083c*/ 	.word	0x00000020


	//----- nvinfo : EIATTR_FRAME_SIZE
	.align		4
.L_379:
        /*0840*/ 	.byte	0x04, 0x11
        /*0842*/ 	.short	(.L_381 - .L_380)
	.align		4
.L_380:
        /*0844*/ 	.word	index@($__internal_14_$__cuda_sm20_div_u16)
        /*0848*/ 	.word	0x00000000


	//----- nvinfo : EIATTR_FRAME_SIZE
	.align		4
.L_381:
        /*084c*/ 	.byte	0x04, 0x11
        /*084e*/ 	.short	(.L_383 - .L_382)
	.align		4
.L_382:
        /*0850*/ 	.word	index@(_ZN2at6native63_GLOBAL__N__862fb238_30_ForeachBinaryOpScalarTensor_cu_64fe0ca525multi_tensor_apply_kernelINS1_18TensorListMetadataILi2EEENS1_27BinaryOpScalarTensorFunctorIhLi2ELi1ELi1EEEJSt7dividesIhEPhhEEEvT_T0_DpT1_)
        /*0854*/ 	.word	0x00000000


	//----- nvinfo : EIATTR_REGCOUNT
	.align		4
.L_383:
        /*0858*/ 	.byte	0x04, 0x2f
        /*085a*/ 	.short	(.L_385 - .L_384)
	.align		4
.L_384:
        /*085c*/ 	.word	index@(_ZN2at6native63_GLOBAL__N__862fb238_30_ForeachBinaryOpScalarTensor_cu_64fe0ca525multi_tensor_apply_kernelINS1_18TensorListMetadataILi2EEENS1_27BinaryOpScalarTensorFunctorIaLi2ELi1ELi1EEEJSt7dividesIaEPaaEEEvT_T0_DpT1_)
        /*0860*/ 	.word	0x0000001e


	//----- nvinfo : EIATTR_FRAME_SIZE
	.align		4
.L_385:
        /*0864*/ 	.byte	0x04, 0x11
        /*0866*/ 	.short	(.L_387 - .L_386)
	.align		4
.L_386:
        /*0868*/ 	.word	index@($__internal_13_$__cuda_sm20_div_u16)
        /*086c*/ 	.word	0x00000000


	//----- nvinfo : EIATTR_FRAME_SIZE
	.align		4
.L_387:
        /*0870*/ 	.byte	0x04, 0x11
        /*0872*/ 	.short	(.L_389 - .L_388)
	.align		4
.L_388:
        /*0874*/ 	.word	index@($__internal_12_$__cuda_sm20_div_s16)
        /*0878*/ 	.word	0x00000000


	//----- nvinfo : EIATTR_FRAME_SIZE
	.align		4
.L_389:
        /*087c*/ 	.byte	0x04, 0x11
        /*087e*/ 	.short	(.L_391 - .L_390)
	.align		4
.L_390:
        /*0880*/ 	.word	index@(_ZN2at6native63_GLOBAL__N__862fb238_30_ForeachBinaryOpScalarTensor_cu_64fe0ca525multi_tensor_apply_kernelINS1_18TensorListMetadataILi2EEENS1_27BinaryOpScalarTensorFunctorIaLi2ELi1ELi1EEEJSt7dividesIaEPaaEEEvT_T0_DpT1_)
        /*0884*/ 	.word	0x00000000


	//----- nvinfo : EIATTR_REGCOUNT
	.align		4
.L_391:
        /*0888*/ 	.byte	0x04, 0x2f
        /*088a*/ 	.short	(.L_393 - .L_392)
	.align		4
.L_392:
        /*088c*/ 	.word	index@(_ZN2at6native63_GLOBAL__N__862fb238_30_ForeachBinaryOpScalarTensor_cu_64fe0ca525multi_tensor_apply_kernelINS1_18TensorListMetadataILi2EEENS1_27BinaryOpScalarTensorFunctorIiLi2ELi1ELi1EEEJSt7dividesIiEPiiEEEvT_T0_DpT1_)
        /*0890*/ 	.word	0x00000020


	//----- nvinfo : EIATTR_FRAME_SIZE
	.align		4
.L_393:
        /*0894*/ 	.byte	0x04, 0x11
        /*0896*/ 	.short	(.L_395 - .L_394)
	.align		4
.L_394:
        /*0898*/ 	.word	index@($__internal_11_$__cuda_sm20_div_u16)
        /*089c*/ 	.word	0x00000000


	//----- nvinfo : EIATTR_FRAME_SIZE
	.align		4
.L_395:
        /*08a0*/ 	.byte	0x04, 0x11
        /*08a2*/ 	.short	(.L_397 - .L_396)
	.align		4
.L_396:
        /*08a4*/ 	.word	index@(_ZN2at6native63_GLOBAL__N__862fb238_30_ForeachBinaryOpScalarTensor_cu_64fe0ca525multi_tensor_apply_kernelINS1_18TensorListMetadataILi2EEENS1_27BinaryOpScalarTensorFunctorIiLi2ELi1ELi1EEEJSt7dividesIiEPiiEEEvT_T0_DpT1_)
        /*08a8*/ 	.word	0x00000000


	//----- nvinfo : EIATTR_REGCOUNT
	.align		4
.L_397:
        /*08ac*/ 	.byte	0x04, 0x2f
        /*08ae*/ 	.short	(.L_399 - .L_398)
	.align		4
.L_398:
        /*08b0*/ 	.word	index@(_ZN2at6native63_GLOBAL__N__862fb238_30_ForeachBinaryOpScalarTensor_cu_64fe0ca525multi_tensor_apply_kernelINS1_18TensorListMetadataILi2EEENS1_27BinaryOpScalarTensorFunctorIlLi2ELi1ELi1EEEJSt7dividesIlEPllEEEvT_T0_DpT1_)
        /*08b4*/ 	.word	0x00000022


	//----- nvinfo : EIATTR_FRAME_SIZE
	.align		4
.L_399:
        /*08b8*/ 	.byte	0x04, 0x11
        /*08ba*/ 	.short	(.L_401 - .L_400)
	.align		4
.L_400:
        /*08bc*/ 	.word	index@($__internal_10_$__cuda_sm20_div_u16)
        /*08c0*/ 	.word	0x00000000


	//----- nvinfo : EIATTR_FRAME_SIZE
	.align		4
.L_401:
        /*08c4*/ 	.byte	0x04, 0x11
        /*08c6*/ 	.short	(.L_403 - .L_402)
	.align		4
.L_402:
        /*08c8*/ 	.word	index@($__internal_9_$__cuda_sm20_div_s64)
        /*08cc*/ 	.word	0x00000000


	//----- nvinfo : EIATTR_FRAME_SIZE
	.align		4
.L_403:
        /*08d0*/ 	.byte	0x04, 0x11
        /*08d2*/ 	.short	(.L_405 - .L_404)
	.align		4
.L_404:
        /*08d4*/ 	.word	index@(_ZN2at6native63_GLOBAL__N__862fb238_30_ForeachBinaryOpScalarTensor_cu_64fe0ca525multi_tensor_apply_kernelINS1_18TensorListMetadataILi2EEENS1_27BinaryOpScalarTensorFunctorIlLi2ELi1ELi1EEEJSt7dividesIlEPllEEEvT_T0_DpT1_)
        /*08d8*/ 	.word	0x00000000


	//----- nvinfo : EIATTR_REGCOUNT
	.align		4
.L_405:
        /*08dc*/ 	.byte	0x04, 0x2f
        /*08de*/ 	.short	(.L_407 - .L_406)
	.align		4
.L_406:
        /*08e0*/ 	.word	index@(_ZN2at6native63_GLOBAL__N__862fb238_30_ForeachBinaryOpScalarTensor_cu_64fe0ca525multi_tensor_apply_kernelINS1_18TensorListMetadataILi2EEENS1_27BinaryOpScalarTensorFunctorIsLi2ELi1ELi1EEEJSt7dividesIsEPssEEEvT_T0_DpT1_)
        /*08e4*/ 	.word	0x00000020


	//----- nvinfo : EIATTR_FRAME_SIZE
	.align		4
.L_407:
        /*08e8*/ 	.byte	0x04, 0x11
        /*08ea*/ 	.short	(.L_409 - .L_408)
	.align		4
.L_408:
        /*08ec*/ 	.word	index@($__internal_8_$__cuda_sm20_div_u16)
        /*08f0*/ 	.word	0x00000000


	//----- nvinfo : EIATTR_FRAME_SIZE
	.align		4
.L_409:
        /*08f4*/ 	.byte	0x04, 0x11
        /*08f6*/ 	.short	(.L_411 - .L_410)
	.align		4
.L_410:
        /*08f8*/ 	.word	index@(_ZN2at6native63_GLOBAL__N__862fb238_30_ForeachBinaryOpScalarTensor_cu_64fe0ca525multi_tensor_apply_kernelINS1_18TensorListMetadataILi2EEENS1_27BinaryOpScalarTensorFunctorIsLi2ELi1ELi1EEEJSt7dividesIsEPssEEEvT_T0_DpT1_)
        /*08fc*/ 	.word	0x00000000


	//----- nvinfo : EIATTR_REGCOUNT
	.align		4
.L_411:
        /*0900*/ 	.byte	0x04, 0x2f
        /*0902*/ 	.short	(.L_413 - .L_412)
	.align		4
.L_412:
        /*0904*/ 	.word	index@(_ZN2at6native63_GLOBAL__N__862fb238_30_ForeachBinaryOpScalarTensor_cu_64fe0ca525multi_tensor_apply_kernelINS1_18TensorListMetadataILi2EEENS1_27BinaryOpScalarTensorFunctorIdLi2ELi1ELi1EEEJSt7dividesIdEPddEEEvT_T0_DpT1_)
        /*0908*/ 	.word	0x0000002c


	//----- nvinfo : EIATTR_FRAME_SIZE
	.align		4
.L_413:
        /*090c*/ 	.byte	0x04, 0x11
        /*090e*/ 	.short	(.L_415 - .L_414)
	.align		4
.L_414:
        /*0910*/ 	.word	index@($__internal_7_$__cuda_sm20_div_u16)
        /*0914*/ 	.word	0x00000000


	//----- nvinfo : EIATTR_FRAME_SIZE
	.align		4
.L_415:
        /*0918*/ 	.byte	0x04, 0x11
        /*091a*/ 	.short	(.L_417 - .L_416)
	.align		4
.L_416:
        /*091c*/ 	.word	index@($__internal_6_$__cuda_sm20_div_rn_f64_full)
        /*0920*/ 	.word	0x00000000


	//----- nvinfo : EIATTR_FRAME_SIZE
	.align		4
.L_417:
        /*0924*/ 	.byte	0x04, 0x11
        /*0926*/ 	.short	(.L_419 - .L_418)
	.align		4
.L_418:
        /*0928*/ 	.word	index@(_ZN2at6native63_GLOBAL__N__862fb238_30_ForeachBinaryOpScalarTensor_cu_64fe0ca525multi_tensor_apply_kernelINS1_18TensorListMetadataILi2EEENS1_27BinaryOpScalarTensorFunctorIdLi2ELi1ELi1EEEJSt7dividesIdEPddEEEvT_T0_DpT1_)
        /*092c*/ 	.word	0x00000000


	//----- nvinfo : EIATTR_REGCOUNT
	.align		4
.L_419:
        /*0930*/ 	.byte	0x04, 0x2f
        /*0932*/ 	.short	(.L_421 - .L_420)
	.align		4
.L_420:
        /*0934*/ 	.word	index@(_ZN2at6native63_GLOBAL__N__862fb238_30_ForeachBinaryOpScalarTensor_cu_64fe0ca525multi_tensor_apply_kernelINS1_18TensorListMetadataILi2EEENS1_27BinaryOpScalarTensorFunctorIfLi2ELi1ELi1EEEJSt7dividesIfEPffEEEvT_T0_DpT1_)
        /*0938*/ 	.word	0x00000020


	//----- nvinfo : EIATTR_FRAME_SIZE
	.align		4
.L_421:
        /*093c*/ 	.byte	0x04, 0x11
        /*093e*/ 	.short	(.L_423 - .L_422)
	.align		4
.L_422:
        /*0940*/ 	.word	index@($__internal_5_$__cuda_sm20_div_u16)
        /*0944*/ 	.word	0x00000000


	//----- nvinfo : EIATTR_FRAME_SIZE
	.align		4
.L_423:
        /*0948*/ 	.byte	0x04, 0x11
        /*094a*/ 	.short	(.L_425 - .L_424)
	.align		4
.L_424:
        /*094c*/ 	.word	index@(_ZN2at6native63_GLOBAL__N__862fb238_30_ForeachBinaryOpScalarTensor_cu_64fe0ca525multi_tensor_apply_kernelINS1_18TensorListMetadataILi2EEENS1_27BinaryOpScalarTensorFunctorIfLi2ELi1ELi1EEEJSt7dividesIfEPffEEEvT_T0_DpT1_)
        /*0950*/ 	.word	0x00000000


	//----- nvinfo : EIATTR_REGCOUNT
	.align		4
.L_425:
        /*0954*/ 	.byte	0x04, 0x2f
        /*0956*/ 	.short	(.L_427 - .L_426)
	.align		4
.L_426:
        /*0958*/ 	.word	index@(_ZN2at6native63_GLOBAL__N__862fb238_30_ForeachBinaryOpScalarTensor_cu_64fe0ca525multi_tensor_apply_kernelINS1_18TensorListMetadataILi2EEENS1_27BinaryOpScalarTensorFunctorIN3c107complexIdEELi2ELi1ELi1EEEJSt7dividesIS8_EPS8_S8_EEEvT_T0_DpT1_)
        /*095c*/ 	.word	0x0000003c


	//----- nvinfo : EIATTR_FRAME_SIZE
	.align		4
.L_427:
        /*0960*/ 	.byte	0x04, 0x11
        /*0962*/ 	.short	(.L_429 - .L_428)
	.align		4
.L_428:
        /*0964*/ 	.word	index@($__internal_4_$__cuda_sm20_div_rn_f64_full)
        /*0968*/ 	.word	0x00000000


	//----- nvinfo : EIATTR_FRAME_SIZE
	.align		4
.L_429:
        /*096c*/ 	.byte	0x04, 0x11
        /*096e*/ 	.short	(.L_431 - .L_430)
	.align		4
.L_430:
        /*0970*/ 	.word	index@($__internal_3_$__cuda_sm20_dblrcp_rn_slowpath_v3)
        /*0974*/ 	.word	0x00000000


	//----- nvinfo : EIATTR_FRAME_SIZE
	.align		4
.L_431:
        /*0978*/ 	.byte	0x04, 0x11
        /*097a*/ 	.short	(.L_433 - .L_432)
	.align		4
.L_432:
        /*097c*/ 	.word	index@(_ZN2at6native63_GLOBAL__N__862fb238_30_ForeachBinaryOpScalarTensor_cu_64fe0ca525multi_tensor_apply_kernelINS1_18TensorListMetadataILi2EEENS1_27BinaryOpScalarTensorFunctorIN3c107complexIdEELi2ELi1ELi1EEEJSt7dividesIS8_EPS8_S8_EEEvT_T0_DpT1_)
        /*0980*/ 	.word	0x00000000


	//----- nvinfo : EIATTR_REGCOUNT
	.align		4
.L_433:
        /*0984*/ 	.byte	0x04, 0x2f
        /*0986*/ 	.short	(.L_435 - .L_434)
	.align		4
.L_434:
        /*0988*/ 	.word	index@(_ZN2at6native63_GLOBAL__N__862fb238_30_ForeachBinaryOpScalarTensor_cu_64fe0ca525multi_tensor_apply_kernelINS1_18TensorListMetadataILi2EEENS1_27BinaryOpScalarTensorFunctorIN3c107complexIfEELi2ELi1ELi1EEEJSt7dividesIS8_EPS8_S8_EEEvT_T0_DpT1_)
        /*098c*/ 	.word	0x00000020


	//----- nvinfo : EIATTR_FRAME_SIZE
	.align		4
.L_435:
        /*0990*/ 	.byte	0x04, 0x11
        /*0992*/ 	.short	(.L_437 - .L_436)
	.align		4
.L_436:
        /*0994*/ 	.word	index@(_ZN2at6native63_GLOBAL__N__862fb238_30_ForeachBinaryOpScalarTensor_cu_64fe0ca525multi_tensor_apply_kernelINS1_18TensorListMetadataILi2EEENS1_27BinaryOpScalarTensorFunctorIN3c107complexIfEELi2ELi1ELi1EEEJSt7dividesIS8_EPS8_S8_EEEvT_T0_DpT1_)
        /*0998*/ 	.word	0x00000000


	//----- nvinfo : EIATTR_REGCOUNT
	.align		4
.L_437:
        /*099c*/ 	.byte	0x04, 0x2f
        /*099e*/ 	.short	(.L_439 - .L_438)
	.align		4
.L_438:
        /*09a0*/ 	.word	index@(_ZN2at6native63_GLOBAL__N__862fb238_30_ForeachBinaryOpScalarTensor_cu_64fe0ca525multi_tensor_apply_kernelINS1_18TensorListMetadataILi2EEENS1_27BinaryOpScalarTensorFunctorIbLi2ELi1ELi1EEEJSt7dividesIbEPbbEEEvT_T0_DpT1_)
        /*09a4*/ 	.word	0x00000016


	//----- nvinfo : EIATTR_FRAME_SIZE
	.align		4
.L_439:
        /*09a8*/ 	.byte	0x04, 0x11
        /*09aa*/ 	.short	(.L_441 - .L_440)
	.align		4
.L_440:
        /*09ac*/ 	.word	index@($__internal_2_$__cuda_sm20_div_u16)
        /*09b0*/ 	.word	0x00000000


	//----- nvinfo : EIATTR_FRAME_SIZE
	.align		4
.L_441:
        /*09b4*/ 	.byte	0x04, 0x11
        /*09b6*/ 	.short	(.L_443 - .L_442)
	.align		4
.L_442:
        /*09b8*/ 	.word	index@(_ZN2at6native63_GLOBAL__N__862fb238_30_ForeachBinaryOpScalarTensor_cu_64fe0ca525multi_tensor_apply_kernelINS1_18TensorListMetadataILi2EEENS1_27BinaryOpScalarTensorFunctorIbLi2ELi1ELi1EEEJSt7dividesIbEPbbEEEvT_T0_DpT1_)
        /*09bc*/ 	.word	0x00000000


	//----- nvinfo : EIATTR_REGCOUNT
	.align		4
.L_443:
        /*09c0*/ 	.byte	0x04, 0x2f
        /*09c2*/ 	.short	(.L_445 - .L_444)
	.align		4
.L_444:
        /*09c4*/ 	.word	index@(_ZN2at6native63_GLOBAL__N__862fb238_30_ForeachBinaryOpScalarTensor_cu_64fe0ca525multi_tensor_apply_kernelINS1_18TensorListMetadataILi2EEENS1_27BinaryOpScalarTensorFunctorIN3c104HalfELi2ELi1ELi1EEEJSt7dividesIfEPS7_fEEEvT_T0_DpT1_)
        /*09c8*/ 	.word	0x00000020


	//----- nvinfo : EIATTR_FRAME_SIZE
	.align		4
.L_445:
        /*09cc*/ 	.byte	0x04, 0x11
        /*09ce*/ 	.short	(.L_447 - .L_446)
	.align		4
.L_446:
        /*09d0*/ 	.word	index@($__internal_1_$__cuda_sm20_div_u16)
        /*09d4*/ 	.word	0x00000000


	//----- nvinfo : EIATTR_FRAME_SIZE
	.align		4
.L_447:
        /*09d8*/ 	.byte	0x04, 0x11
        /*09da*/ 	.short	(.L_449 - .L_448)
	.align		4
.L_448:
        /*09dc*/ 	.word	index@(_ZN2at6native63_GLOBAL__N__862fb238_30_ForeachBinaryOpScalarTensor_cu_64fe0ca525multi_tensor_apply_kernelINS1_18TensorListMetadataILi2EEENS1_27BinaryOpScalarTensorFunctorIN3c104HalfELi2ELi1ELi1EEEJSt7dividesIfEPS7_fEEEvT_T0_DpT1_)
        /*09e0*/ 	.word	0x00000000


	//----- nvinfo : EIATTR_REGCOUNT
	.align		4
.L_449:
        /*09e4*/ 	.byte	0x04, 0x2f
        /*09e6*/ 	.short	(.L_451 - .L_450)
	.align		4
.L_450:
        /*09e8*/ 	.word	index@(_ZN2at6native63_GLOBAL__N__862fb238_30_ForeachBinaryOpScalarTensor_cu_64fe0ca525multi_tensor_apply_kernelINS1_18TensorListMetadataILi2EEENS1_27BinaryOpScalarTensorFunctorIN3c108BFloat16ELi2ELi1ELi1EEEJSt7dividesIfEPS7_fEEEvT_T0_DpT1_)
        /*09ec*/ 	.word	0x00000020


	//----- nvinfo : EIATTR_FRAME_SIZE
	.align		4
.L_451:
        /*09f0*/ 	.byte	0x04, 0x11
        /*09f2*/ 	.short	(.L_453 - .L_452)
	.align		4
.L_452:
        /*09f4*/ 	.word	index@($__internal_0_$__cuda_sm20_div_u16)
        /*09f8*/ 	.word	0x00000000


	//----- nvinfo : EIATTR_FRAME_SIZE
	.align		4
.L_453:
        /*09fc*/ 	.byte	0x04, 0x11
        /*09fe*/ 	.short	(.L_455 - .L_454)
	.align		4
.L_454:
        /*0a00*/ 	.word	index@(_ZN2at6native63_GLOBAL__N__862fb238_30_ForeachBinaryOpScalarTensor_cu_64fe0ca525multi_tensor_apply_kernelINS1_18TensorListMetadataILi2EEENS1_27BinaryOpScalarTensorFunctorIN3c108BFloat16ELi2ELi1ELi1EEEJSt7dividesIfEPS7_fEEEvT_T0_DpT1_)
        /*0a04*/ 	.word	0x00000000


	//----- nvinfo : EIATTR_MIN_STACK_SIZE
	.align		4
.L_455:
        /*0a08*/ 	.byte	0x04, 0x12
        /*0a0a*/ 	.short	(.L_457 - .L_456)
	.align		4
.L_456:
        /*0a0c*/ 	.word	index@(_ZN2at6native63_GLOBAL__N__862fb238_30_ForeachBinaryOpScalarTensor_cu_64fe0ca525multi_tensor_apply_kernelINS1_18TensorListMetadataILi2EEENS1_27BinaryOpScalarTensorFunctorIN3c108BFloat16ELi2ELi1ELi1EEEJSt7dividesIfEPS7_fEEEvT_T0_DpT1_)
        /*0a10*/ 	.word	0x00000000


	//----- nvinfo : EIATTR_MIN_STACK_SIZE
	.align		4
.L_457:
        /*0a14*/ 	.byte	0x04, 0x12
        /*0a16*/ 	.short	(.L_459 - .L_458)
	.align		4
.L_458:
        /*0a18*/ 	.word	index@(_ZN2at6native63_GLOBAL__N__862fb238_30_ForeachBinaryOpScalarTensor_cu_64fe0ca525multi_tensor_apply_kernelINS1_18TensorListMetadataILi2EEENS1_27BinaryOpScalarTensorFunctorIN3c104HalfELi2ELi1ELi1EEEJSt7dividesIfEPS7_fEEEvT_T0_DpT1_)
        /*0a1c*/ 	.word	0x00000000


	//----- nvinfo : EIATTR_MIN_STACK_SIZE
	.align		4
.L_459:
        /*0a20*/ 	.byte	0x04, 0x12
        /*0a22*/ 	.short	(.L_461 - .L_460)
	.align		4
.L_460:
        /*0a24*/ 	.word	index@(_ZN2at6native63_GLOBAL__N__862fb238_30_ForeachBinaryOpScalarTensor_cu_64fe0ca525multi_tensor_apply_kernelINS1_18TensorListMetadataILi2EEENS1_27BinaryOpScalarTensorFunctorIbLi2ELi1ELi1EEEJSt7dividesIbEPbbEEEvT_T0_DpT1_)
        /*0a28*/ 	.word	0x00000000


	//----- nvinfo : EIATTR_MIN_STACK_SIZE
	.align		4
.L_461:
        /*0a2c*/ 	.byte	0x04, 0x12
        /*0a2e*/ 	.short	(.L_463 - .L_462)
	.align		4
.L_462:
        /*0a30*/ 	.word	index@(_ZN2at6native63_GLOBAL__N__862fb238_30_ForeachBinaryOpScalarTensor_cu_64fe0ca525multi_tensor_apply_kernelINS1_18TensorListMetadataILi2EEENS1_27BinaryOpScalarTensorFunctorIN3c107complexIfEELi2ELi1ELi1EEEJSt7dividesIS8_EPS8_S8_EEEvT_T0_DpT1_)
        /*0a34*/ 	.word	0x00000000


	//----- nvinfo : EIATTR_MIN_STACK_SIZE
	.align		4
.L_463:
        /*0a38*/ 	.byte	0x04, 0x12
        /*0a3a*/ 	.short	(.L_465 - .L_464)
	.align		4
.L_464:
        /*0a3c*/ 	.word	index@(_ZN2at6native63_GLOBAL__N__862fb238_30_ForeachBinaryOpScalarTensor_cu_64fe0ca525multi_tensor_apply_kernelINS1_18TensorListMetadataILi2EEENS1_27BinaryOpScalarTensorFunctorIN3c107complexIdEELi2ELi1ELi1EEEJSt7dividesIS8_EPS8_S8_EEEvT_T0_DpT1_)
        /*0a40*/ 	.word	0x00000000


	//----- nvinfo : EIATTR_MIN_STACK_SIZE
	.align		4
.L_465:
        /*0a44*/ 	.byte	0x04, 0x12
        /*0a46*/ 	.short	(.L_467 - .L_466)
	.align		4
.L_466:
        /*0a48*/ 	.word	index@(_ZN2at6native63_GLOBAL__N__862fb238_30_ForeachBinaryOpScalarTensor_cu_64fe0ca525multi_tensor_apply_kernelINS1_18TensorListMetadataILi2EEENS1_27BinaryOpScalarTensorFunctorIfLi2ELi1ELi1EEEJSt7dividesIfEPffEEEvT_T0_DpT1_)
        /*0a4c*/ 	.word	0x00000000


	//----- nvinfo : EIATTR_MIN_STACK_SIZE
	.align		4
.L_467:
        /*0a50*/ 	.byte	0x04, 0x12
        /*0a52*/ 	.short	(.L_469 - .L_468)
	.align		4
.L_468:
        /*0a54*/ 	.word	index@(_ZN2at6native63_GLOBAL__N__862fb238_30_ForeachBinaryOpScalarTensor_cu_64fe0ca525multi_tensor_apply_kernelINS1_18TensorListMetadataILi2EEENS1_27BinaryOpScalarTensorFunctorIdLi2ELi1ELi1EEEJSt7dividesIdEPddEEEvT_T0_DpT1_)
        /*0a58*/ 	.word	0x00000000


	//----- nvinfo : EIATTR_MIN_STACK_SIZE
	.align		4
.L_469:
        /*0a5c*/ 	.byte	0x04, 0x12
        /*0a5e*/ 	.short	(.L_471 - .L_470)
	.align		4
.L_470:
        /*0a60*/ 	.word	index@(_ZN2at6native63_GLOBAL__N__862fb238_30_ForeachBinaryOpScalarTensor_cu_64fe0ca525multi_tensor_apply_kernelINS1_18TensorListMetadataILi2EEENS1_27BinaryOpScalarTensorFunctorIsLi2ELi1ELi1EEEJSt7dividesIsEPssEEEvT_T0_DpT1_)
        /*0a64*/ 	.word	0x00000000


	//----- nvinfo : EIATTR_MIN_STACK_SIZE
	.align		4
.L_471:
        /*0a68*/ 	.byte	0x04, 0x12
        /*0a6a*/ 	.short	(.L_473 - .L_472)
	.align		4
.L_472:
        /*0a6c*/ 	.word	index@(_ZN2at6native63_GLOBAL__N__862fb238_30_ForeachBinaryOpScalarTensor_cu_64fe0ca525multi_tensor_apply_kernelINS1_18TensorListMetadataILi2EEENS1_27BinaryOpScalarTensorFunctorIlLi2ELi1ELi1EEEJSt7dividesIlEPllEEEvT_T0_DpT1_)
        /*0a70*/ 	.word	0x00000000


	//----- nvinfo : EIATTR_MIN_STACK_SIZE
	.align		4
.L_473:
        /*0a74*/ 	.byte	0x04, 0x12
        /*0a76*/ 	.short	(.L_475 - .L_474)
	.align		4
.L_474:
        /*0a78*/ 	.word	index@(_ZN2at6native63_GLOBAL__N__862fb238_30_ForeachBinaryOpScalarTensor_cu_64fe0ca525multi_tensor_apply_kernelINS1_18TensorListMetadataILi2EEENS1_27BinaryOpScalarTensorFunctorIiLi2ELi1ELi1EEEJSt7dividesIiEPiiEEEvT_T0_DpT1_)
        /*0a7c*/ 	.word	0x00000000


	//----- nvinfo : EIATTR_MIN_STACK_SIZE
	.align		4
.L_475:
        /*0a80*/ 	.byte	0x04, 0x12
        /*0a82*/ 	.short	(.L_477 - .L_476)
	.align		4
.L_476:
        /*0a84*/ 	.word	index@(_ZN2at6native63_GLOBAL__N__862fb238_30_ForeachBinaryOpScalarTensor_cu_64fe0ca525multi_tensor_apply_kernelINS1_18TensorListMetadataILi2EEENS1_27BinaryOpScalarTensorFunctorIaLi2ELi1ELi1EEEJSt7dividesIaEPaaEEEvT_T0_DpT1_)
        /*0a88*/ 	.word	0x00000000


	//----- nvinfo : EIATTR_MIN_STACK_SIZE
	.align		4
.L_477:
        /*0a8c*/ 	.byte	0x04, 0x12
        /*0a8e*/ 	.short	(.L_479 - .L_478)
	.align		4
.L_478:
        /*0a90*/ 	.word	index@(_ZN2at6native63_GLOBAL__N__862fb238_30_ForeachBinaryOpScalarTensor_cu_64fe0ca525multi_tensor_apply_kernelINS1_18TensorListMetadataILi2EEENS1_27BinaryOpScalarTensorFunctorIhLi2ELi1ELi1EEEJSt7dividesIhEPhhEEEvT_T0_DpT1_)
        /*0a94*/ 	.word	0x00000000


	//----- nvinfo : EIATTR_MIN_STACK_SIZE
	.align		4
.L_479:
        /*0a98*/ 	.byte	0x04, 0x12
        /*0a9a*/ 	.short	(.L_481 - .L_480)
	.align		4
.L_480:
        /*0a9c*/ 	.word	index@(_ZN2at6native63_GLOBAL__N__862fb238_30_ForeachBinaryOpScalarTensor_cu_64fe0ca525multi_tensor_apply_kernelINS1_18TensorListMetadataILi1EEENS1_27BinaryOpScalarTensorFunctorIN3c108BFloat16ELi1ELi1ELi0EEEJSt7dividesIfEPS7_fEEEvT_T0_DpT1_)
        /*0aa0*/ 	.word	0x00000000


	//----- nvinfo : EIATTR_MIN_STACK_SIZE
	.align		4
.L_481:
        /*0aa4*/ 	.byte	0x04, 0x12
        /*0aa6*/ 	.short	(.L_483 - .L_482)
	.align		4
.L_482:
        /*0aa8*/ 	.word	index@(_ZN2at6native63_GLOBAL__N__862fb238_30_ForeachBinaryOpScalarTensor_cu_64fe0ca525multi_tensor_apply_kernelINS1_18TensorListMetadataILi1EEENS1_27BinaryOpScalarTensorFunctorIN3c104HalfELi1ELi1ELi0EEEJSt7dividesIfEPS7_fEEEvT_T0_DpT1_)
        /*0aac*/ 	.word	0x00000000


	//----- nvinfo : EIATTR_MIN_STACK_SIZE
	.align		4
.L_483:
        /*0ab0*/ 	.byte	0x04, 0x12
        /*0ab2*/ 	.short	(.L_485 - .L_484)
	.align		4
.L_484:
        /*0ab4*/ 	.word	index@(_ZN2at6native63_GLOBAL__N__862fb238_30_ForeachBinaryOpScalarTensor_cu_64fe0ca525multi_tensor_apply_kernelINS1_18TensorListMetadataILi1EEENS1_27BinaryOpScalarTensorFunctorIbLi1ELi1ELi0EEEJSt7dividesIbEPbbEEEvT_T0_DpT1_)
        /*0ab8*/ 	.word	0x00000000


	//----- nvinfo : EIATTR_MIN_STACK_SIZE
	.align		4
.L_485:
        /*0abc*/ 	.byte	0x04, 0x12
        /*0abe*/ 	.short	(.L_487 - .L_486)
	.align		4
.L_486:
        /*0ac0*/ 	.word	index@(_ZN2at6native63_GLOBAL__N__862fb238_30_ForeachBinaryOpScalarTensor_cu_64fe0ca525multi_tensor_apply_kernelINS1_18TensorListMetadataILi1EEENS1_27BinaryOpScalarTensorFunctorIN3c107complexIfEELi1ELi1ELi0EEEJSt7dividesIS8_EPS8_S8_EEEvT_T0_DpT1_)
        /*0ac4*/ 	.word	0x00000000


	//----- nvinfo : EIATTR_MIN_STACK_SIZE
	.align		4
.L_487:
        /*0ac8*/ 	.byte	0x04, 0x12
        /*0aca*/ 	.short	(.L_489 - .L_488)
	.align		4
.L_488:
        /*0acc*/ 	.word	index@(_ZN2at6native63_GLOBAL__N__862fb238_30_ForeachBinaryOpScalarTensor_cu_64fe0ca525multi_tensor_apply_kernelINS1_18TensorListMetadataILi1EEENS1_27BinaryOpScalarTensorFunctorIN3c107complexIdEELi1ELi1ELi0EEEJSt7dividesIS8_EPS8_S8_EEEvT_T0_DpT1_)
        /*0ad0*/ 	.word	0x00000000


	//----- nvinfo : EIATTR_MIN_STACK_SIZE
	.align		4
.L_489:
        /*0ad4*/ 	.byte	0x04, 0x12
        /*0ad6*/ 	.short	(.L_491 - .L_490)
	.align		4
.L_490:
        /*0ad8*/ 	.word	index@(_ZN2at6native63_GLOBAL__N__862fb238_30_ForeachBinaryOpScalarTensor_cu_64fe0ca525multi_tensor_apply_kernelINS1_18TensorListMetadataILi1EEENS1_27BinaryOpScalarTensorFunctorIfLi1ELi1ELi0EEEJSt7dividesIfEPffEEEvT_T0_DpT1_)
        /*0adc*/ 	.word	0x00000000


	//----- nvinfo : EIATTR_MIN_STACK_SIZE
	.align		4
.L_491:
        /*0ae0*/ 	.byte	0x04, 0x12
        /*0ae2*/ 	.short	(.L_493 - .L_492)
	.align		4
.L_492:
        /*0ae4*/ 	.word	index@(_ZN2at6native63_GLOBAL__N__862fb238_30_ForeachBinaryOpScalarTensor_cu_64fe0ca525multi_tensor_apply_kernelINS1_18TensorListMetadataILi1EEENS1_27BinaryOpScalarTensorFunctorIdLi1ELi1ELi0EEEJSt7dividesIdEPddEEEvT_T0_DpT1_)
        /*0ae8*/ 	.word	0x00000000


	//----- nvinfo : EIATTR_MIN_STACK_SIZE
	.align		4
.L_493:
        /*0aec*/ 	.byte	0x04, 0x12
        /*0aee*/ 	.short	(.L_495 - .L_494)
	.align		4
.L_494:
        /*0af0*/ 	.word	index@(_ZN2at6native63_GLOBAL__N__862fb238_30_ForeachBinaryOpScalarTensor_cu_64fe0ca525multi_tensor_apply_kernelINS1_18TensorListMetadataILi1EEENS1_27BinaryOpScalarTensorFunctorIsLi1ELi1ELi0EEEJSt7dividesIsEPssEEEvT_T0_DpT1_)
        /*0af4*/ 	.word	0x00000000


	//----- nvinfo : EIATTR_MIN_STACK_SIZE
	.align		4
.L_495:
        /*0af8*/ 	.byte	0x04, 0x12
        /*0afa*/ 	.short	(.L_497 - .L_496)
	.align		4
.L_496:
        /*0afc*/ 	.word	index@(_ZN2at6native63_GLOBAL__N__862fb238_30_ForeachBinaryOpScalarTensor_cu_64fe0ca525multi_tensor_apply_kernelINS1_18TensorListMetadataILi1EEENS1_27BinaryOpScalarTensorFunctorIlLi1ELi1ELi0EEEJSt7dividesIlEPllEEEvT_T0_DpT1_)
        /*0b00*/ 	.word	0x00000008


	//----- nvinfo : EIATTR_MIN_STACK_SIZE
	.align		4
.L_497:
        /*0b04*/ 	.byte	0x04, 0x12
        /*0b06*/ 	.short	(.L_499 - .L_498)
	.align		4
.L_498:
        /*0b08*/ 	.word	index@(_ZN2at6native63_GLOBAL__N__862fb238_30_ForeachBinaryOpScalarTensor_cu_64fe0ca525multi_tensor_apply_kernelINS1_18TensorListMetadataILi1EEENS1_27BinaryOpScalarTensorFunctorIiLi1ELi1ELi0EEEJSt7dividesIiEPiiEEEvT_T0_DpT1_)
        /*0b0c*/ 	.word	0x00000000


	//----- nvinfo : EIATTR_MIN_STACK_SIZE
	.align		4
.L_499:
        /*0b10*/ 	.byte	0x04, 0x12
        /*0b12*/ 	.short	(.L_501 - .L_500)
	.align		4
.L_500:
        /*0b14*/ 	.word	index@(_ZN2at6native63_GLOBAL__N__862fb238_30_ForeachBinaryOpScalarTensor_cu_64fe0ca525multi_tensor_apply_kernelINS1_18TensorListMetadataILi1EEENS1_27BinaryOpScalarTensorFunctorIaLi1ELi1ELi0EEEJSt7dividesIaEPaaEEEvT_T0_DpT1_)
        /*0b18*/ 	.word	0x00000000


	//----- nvinfo : EIATTR_MIN_STACK_SIZE
	.align		4
.L_501:
        /*0b1c*/ 	.byte	0x04, 0x12
        /*0b1e*/ 	.short	(.L_503 - .L_502)
	.align		4
.L_502:
        /*0b20*/ 	.word	index@(_ZN2at6native63_GLOBAL__N__862fb238_30_ForeachBinaryOpScalarTensor_cu_64fe0ca525multi_tensor_apply_kernelINS1_18TensorListMetadataILi1EEENS1_27BinaryOpScalarTensorFunctorIhLi1ELi1ELi0EEEJSt7dividesIhEPhhEEEvT_T0_DpT1_)
        /*0b24*/ 	.word	0x00000000


	//----- nvinfo : EIATTR_MIN_STACK_SIZE
	.align		4
.L_503:
        /*0b28*/ 	.byte	0x04, 0x12
        /*0b2a*/ 	.short	(.L_505 - .L_504)
	.align		4
.L_504:
        /*0b2c*/ 	.word	index@(_ZN2at6native63_GLOBAL__N__862fb238_30_ForeachBinaryOpScalarTensor_cu_64fe0ca525multi_tensor_apply_kernelINS1_18TensorListMetadataILi2EEENS1_27BinaryOpScalarTensorFunctorIN3c108BFloat16ELi2ELi1ELi1EEEJSt10multipliesIfEPS7_fEEEvT_T0_DpT1_)
        /*0b30*/ 	.word	0x00000000


	//----- nvinfo : EIATTR_MIN_STACK_SIZE
	.align		4
.L_505:
        /*0b34*/ 	.byte	0x04, 0x12
        /*0b36*/ 	.short	(.L_507 - .L_506)
	.align		4
.L_506:
        /*0b38*/ 	.word	index@(_ZN2at6native63_GLOBAL__N__862fb238_30_ForeachBinaryOpScalarTensor_cu_64fe0ca525multi_tensor_apply_kernelINS1_18TensorListMetadataILi2EEENS1_27BinaryOpScalarTensorFunctorIN3c104HalfELi2ELi1ELi1EEEJSt10multipliesIfEPS7_fEEEvT_T0_DpT1_)
        /*0b3c*/ 	.word	0x00000000


	//----- nvinfo : EIATTR_MIN_STACK_SIZE
	.align		4
.L_507:
        /*0b40*/ 	.byte	0x04, 0x12
        /*0b42*/ 	.short	(.L_509 - .L_508)
	.align		4
.L_508:
        /*0b44*/ 	.word	index@(_ZN2at6native63_GLOBAL__N__862fb238_30_ForeachBinaryOpScalarTensor_cu_64fe0ca525multi_tensor_apply_kernelINS1_18TensorListMetadataILi2EEENS1_27BinaryOpScalarTensorFunctorIbLi2ELi1ELi1EEEJSt10multipliesIbEPbbEEEvT_T0_DpT1_)
        /*0b48*/ 	.word	0x00000000


	//----- nvinfo : EIATTR_MIN_STACK_SIZE
	.align		4
.L_509:
        /*0b4c*/ 	.byte	0x04, 0x12
        /*0b4e*/ 	.short	(.L_511 - .L_510)
	.align		4
.L_510:
        /*0b50*/ 	.word	index@(_ZN2at6native63_GLOBAL__N__862fb238_30_ForeachBinaryOpScalarTensor_cu_64fe0ca525multi_tensor_apply_kernelINS1_18TensorListMetadataILi2EEENS1_27BinaryOpScalarTensorFunctorIN3c107complexIfEELi2ELi1ELi1EEEJSt10multipliesIS8_EPS8_S8_EEEvT_T0_DpT1_)
        /*0b54*/ 	.word	0x00000000


	//----- nvinfo : EIATTR_MIN_STACK_SIZE
	.align		4
.L_511:
        /*0b58*/ 	.byte	0x04, 0x12
        /*0b5a*/ 	.short	(.L_513 - .L_512)
	.align		4
.L_512:
        /*0b5c*/ 	.word	index@(_ZN2at6native63_GLOBAL__N__862fb238_30_ForeachBinaryOpScalarTensor_cu_64fe0ca525multi_tensor_apply_kernelINS1_18TensorListMetadataILi2EEENS1_27BinaryOpScalarTensorFunctorIN3c107complexIdEELi2ELi1ELi1EEEJSt10multipliesIS8_EPS8_S8_EEEvT_T0_DpT1_)
        /*0b60*/ 	.word	0x00000000


	//----- nvinfo : EIATTR_MIN_STACK_SIZE
	.align		4
.L_513:
        /*0b64*/ 	.byte	0x04, 0x12
        /*0b66*/ 	.short	(.L_515 - .L_514)
	.align		4
.L_514:
        /*0b68*/ 	.word	index@(_ZN2at6native63_GLOBAL__N__862fb238_30_ForeachBinaryOpScalarTensor_cu_64fe0ca525multi_tensor_apply_kernelINS1_18TensorListMetadataILi2EEENS1_27BinaryOpScalarTensorFunctorIfLi2ELi1ELi1EEEJSt10multipliesIfEPffEEEvT_T0_DpT1_)
        /*0b6c*/ 	.word	0x00000000


	//----- nvinfo : EIATTR_MIN_STACK_SIZE
	.align		4
.L_515:
        /*0b70*/ 	.byte	0x04, 0x12
        /*0b72*/ 	.short	(.L_517 - .L_516)
	.align		4
.L_516:
        /*0b74*/ 	.word	index@(_ZN2at6native63_GLOBAL__N__862fb238_30_ForeachBinaryOpScalarTensor_cu_64fe0ca525multi_tensor_apply_kernelINS1_18TensorListMetadataILi2EEENS1_27BinaryOpScalarTensorFunctorIdLi2ELi1ELi1EEEJSt10multipliesIdEPddEEEvT_T0_DpT1_)
        /*0b78*/ 	.word	0x00000000


	//----- nvinfo : EIATTR_MIN_STACK_SIZE
	.align		4
.L_517:
        /*0b7c*/ 	.byte	0x04, 0x12
        /*0b7e*/ 	.short	(.L_519 - .L_518)
	.align		4
.L_518:
        /*0b80*/ 	.word	index@(_ZN2at6native63_GLOBAL__N__862fb238_30_ForeachBinaryOpScalarTensor_cu_64fe0ca525multi_tensor_apply_kernelINS1_18TensorListMetadataILi2EEENS1_27BinaryOpScalarTensorFunctorIsLi2ELi1ELi1EEEJSt10multipliesIsEPssEEEvT_T0_DpT1_)
        /*0b84*/ 	.word	0x00000000


	//----- nvinfo : EIATTR_MIN_STACK_SIZE
	.align		4
.L_519:
        /*0b88*/ 	.byte	0x04, 0x12
        /*0b8a*/ 	.short	(.L_521 - .L_520)
	.align		4
.L_520:
        /*0b8c*/ 	.word	index@(_ZN2at6native63_GLOBAL__N__862fb238_30_ForeachBinaryOpScalarTensor_cu_64fe0ca525multi_tensor_apply_kernelINS1_18TensorListMetadataILi2EEENS1_27BinaryOpScalarTensorFunctorIlLi2ELi1ELi1EEEJSt10multipliesIlEPllEEEvT_T0_DpT1_)
        /*0b90*/ 	.word	0x00000000


	//----- nvinfo : EIATTR_MIN_STACK_SIZE
	.align		4
.L_521:
        /*0b94*/ 	.byte	0x04, 0x12
        /*0b96*/ 	.short	(.L_523 - .L_522)
	.align		4
.L_522:
        /*0b98*/ 	.word	index@(_ZN2at6native63_GLOBAL__N__862fb238_30_ForeachBinaryOpScalarTensor_cu_64fe0ca525multi_tensor_apply_kernelINS1_18TensorListMetadataILi2EEENS1_27BinaryOpScalarTensorFunctorIiLi2ELi1ELi1EEEJSt10multipliesIiEPiiEEEvT_T0_DpT1_)
        /*0b9c*/ 	.word	0x00000000


	//----- nvinfo : EIATTR_MIN_STACK_SIZE
	.align		4
.L_523:
        /*0ba0*/ 	.byte	0x04, 0x12
        /*0ba2*/ 	.short	(.L_525 - .L_524)
	.align		4
.L_524:
        /*0ba4*/ 	.word	index@(_ZN2at6native63_GLOBAL__N__862fb238_30_ForeachBinaryOpScalarTensor_cu_64fe0ca525multi_tensor_apply_kernelINS1_18TensorListMetadataILi2EEENS1_27BinaryOpScalarTensorFunctorIaLi2ELi1ELi1EEEJSt10multipliesIaEPaaEEEvT_T0_DpT1_)
        /*0ba8*/ 	.word	0x00000000


	//----- nvinfo : EIATTR_MIN_STACK_SIZE
	.align		4
.L_525:
        /*0bac*/ 	.byte	0x04, 0x12
        /*0bae*/ 	.short	(.L_527 - .L_526)
	.align		4
.L_526:
        /*0bb0*/ 	.word	index@(_ZN2at6native63_GLOBAL__N__862fb238_30_ForeachBinaryOpScalarTensor_cu_64fe0ca525multi_tensor_apply_kernelINS1_18TensorListMetadataILi2EEENS1_27BinaryOpScalarTensorFunctorIhLi2ELi1ELi1EEEJSt10multipliesIhEPhhEEEvT_T0_DpT1_)
        /*0bb4*/ 	.word	0x00000000


	//----- nvinfo : EIATTR_MIN_STACK_SIZE
	.align		4
.L_527:
        /*0bb8*/ 	.byte	0x04, 0x12
        /*0bba*/ 	.short	(.L_529 - .L_528)
	.align		4
.L_528:
        /*0bbc*/ 	.word	index@(_ZN2at6native63_GLOBAL__N__862fb238_30_ForeachBinaryOpScalarTensor_cu_64fe0ca525multi_tensor_apply_kernelINS1_18TensorListMetadataILi1EEENS1_27BinaryOpScalarTensorFunctorIN3c108BFloat16ELi1ELi1ELi0EEEJSt10multipliesIfEPS7_fEEEvT_T0_DpT1_)
        /*0bc0*/ 	.word	0x00000000


	//----- nvinfo : EIATTR_MIN_STACK_SIZE
	.align		4
.L_529:
        /*0bc4*/ 	.byte	0x04, 0x12
        /*0bc6*/ 	.short	(.L_531 - .L_530)
	.align		4
.L_530:
        /*0bc8*/ 	.word	index@(_ZN2at6native63_GLOBAL__N__862fb238_30_ForeachBinaryOpScalarTensor_cu_64fe0ca525multi_tensor_apply_kernelINS1_18TensorListMetadataILi1EEENS1_27BinaryOpScalarTensorFunctorIN3c104HalfELi1ELi1ELi0EEEJSt10multipliesIfEPS7_fEEEvT_T0_DpT1_)
        /*0bcc*/ 	.word	0x00000000


	//----- nvinfo : EIATTR_MIN_STACK_SIZE
	.align		4
.L_531:
        /*0bd0*/ 	.byte	0x04, 0x12
        /*0bd2*/ 	.short	(.L_533 - .L_532)
	.align		4
.L_532:
        /*0bd4*/ 	.word	index@(_ZN2at6native63_GLOBAL__N__862fb238_30_ForeachBinaryOpScalarTensor_cu_64fe0ca525multi_tensor_apply_kernelINS1_18TensorListMetadataILi1EEENS1_27BinaryOpScalarTensorFunctorIbLi1ELi1ELi0EEEJSt10multipliesIbEPbbEEEvT_T0_DpT1_)
        /*0bd8*/ 	.word	0x00000000


	//----- nvinfo : EIATTR_MIN_STACK_SIZE
	.align		4
.L_533:
        /*0bdc*/ 	.byte	0x04, 0x12
        /*0bde*/ 	.short	(.L_535 - .L_534)
	.align		4
.L_534:
        /*0be0*/ 	.word	index@(_ZN2at6native63_GLOBAL__N__862fb238_30_ForeachBinaryOpScalarTensor_cu_64fe0ca525multi_tensor_apply_kernelINS1_18TensorListMetadataILi1EEENS1_27BinaryOpScalarTensorFunctorIN3c107complexIfEELi1ELi1ELi0EEEJSt10multipliesIS8_EPS8_S8_EEEvT_T0_DpT1_)
        /*0be4*/ 	.word	0x00000000


	//----- nvinfo : EIATTR_MIN_STACK_SIZE
	.align		4
.L_535:
        /*0be8*/ 	.byte	0x04, 0x12
        /*0bea*/ 	.short	(.L_537 - .L_536)
	.align		4
.L_536:
        /*0bec*/ 	.word	index@(_ZN2at6native63_GLOBAL__N__862fb238_30_ForeachBinaryOpScalarTensor_cu_64fe0ca525multi_tensor_apply_kernelINS1_18TensorListMetadataILi1EEENS1_27BinaryOpScalarTensorFunctorIN3c107complexIdEELi1ELi1ELi0EEEJSt10multipliesIS8_EPS8_S8_EEEvT_T0_DpT1_)
        /*0bf0*/ 	.word	0x00000000


	//----- nvinfo : EIATTR_MIN_STACK_SIZE
	.align		4
.L_537:
        /*0bf4*/ 	.byte	0x04, 0x12
        /*0bf6*/ 	.short	(.L_539 - .L_538)
	.align		4
.L_538:
        /*0bf8*/ 	.word	index@(_ZN2at6native63_GLOBAL__N__862fb238_30_ForeachBinaryOpScalarTensor_cu_64fe0ca525multi_tensor_apply_kernelINS1_18TensorListMetadataILi1EEENS1_27BinaryOpScalarTensorFunctorIfLi1ELi1ELi0EEEJSt10multipliesIfEPffEEEvT_T0_DpT1_)
        /*0bfc*/ 	.word	0x00000000


	//----- nvinfo : EIATTR_MIN_STACK_SIZE
	.align		4
.L_539:
        /*0c00*/ 	.byte	0x04, 0x12
        /*0c02*/ 	.short	(.L_541 - .L_540)
	.align		4
.L_540:
        /*0c04*/ 	.word	index@(_ZN2at6native63_GLOBAL__N__862fb238_30_ForeachBinaryOpScalarTensor_cu_64fe0ca525multi_tensor_apply_kernelINS1_18TensorListMetadataILi1EEENS1_27BinaryOpScalarTensorFunctorIdLi1ELi1ELi0EEEJSt10multipliesIdEPddEEEvT_T0_DpT1_)
        /*0c08*/ 	.word	0x00000000


	//----- nvinfo : EIATTR_MIN_STACK_SIZE
	.align		4
.L_541:
        /*0c0c*/ 	.byte	0x04, 0x12
        /*0c0e*/ 	.short	(.L_543 - .L_542)
	.align		4
.L_542:
        /*0c10*/ 	.word	index@(_ZN2at6native63_GLOBAL__N__862fb238_30_ForeachBinaryOpScalarTensor_cu_64fe0ca525multi_tensor_apply_kernelINS1_18TensorListMetadataILi1EEENS1_27BinaryOpScalarTensorFunctorIsLi1ELi1ELi0EEEJSt10multipliesIsEPssEEEvT_T0_DpT1_)
        /*0c14*/ 	.word	0x00000000


	//----- nvinfo : EIATTR_MIN_STACK_SIZE
	.align		4
.L_543:
        /*0c18*/ 	.byte	0x04, 0x12
        /*0c1a*/ 	.short	(.L_545 - .L_544)
	.align		4
.L_544:
        /*0c1c*/ 	.word	index@(_ZN2at6native63_GLOBAL__N__862fb238_30_ForeachBinaryOpScalarTensor_cu_64fe0ca525multi_tensor_apply_kernelINS1_18TensorListMetadataILi1EEENS1_27BinaryOpScalarTensorFunctorIlLi1ELi1ELi0EEEJSt10multipliesIlEPllEEEvT_T0_DpT1_)
        /*0c20*/ 	.word	0x00000000


	//----- nvinfo : EIATTR_MIN_STACK_SIZE
	.align		4
.L_545:
        /*0c24*/ 	.byte	0x04, 0x12
        /*0c26*/ 	.short	(.L_547 - .L_546)
	.align		4
.L_546:
        /*0c28*/ 	.word	index@(_ZN2at6native63_GLOBAL__N__862fb238_30_ForeachBinaryOpScalarTensor_cu_64fe0ca525multi_tensor_apply_kernelINS1_18TensorListMetadataILi1EEENS1_27BinaryOpScalarTensorFunctorIiLi1ELi1ELi0EEEJSt10multipliesIiEPiiEEEvT_T0_DpT1_)
        /*0c2c*/ 	.word	0x00000000


	//----- nvinfo : EIATTR_MIN_STACK_SIZE
	.align		4
.L_547:
        /*0c30*/ 	.byte	0x04, 0x12
        /*0c32*/ 	.short	(.L_549 - .L_548)
	.align		4
.L_548:
        /*0c34*/ 	.word	index@(_ZN2at6native63_GLOBAL__N__862fb238_30_ForeachBinaryOpScalarTensor_cu_64fe0ca525multi_tensor_apply_kernelINS1_18TensorListMetadataILi1EEENS1_27BinaryOpScalarTensorFunctorIaLi1ELi1ELi0EEEJSt10multipliesIaEPaaEEEvT_T0_DpT1_)
        /*0c38*/ 	.word	0x00000000


	//----- nvinfo : EIATTR_MIN_STACK_SIZE
	.align		4
.L_549:
        /*0c3c*/ 	.byte	0x04, 0x12
        /*0c3e*/ 	.short	(.L_551 - .L_550)
	.align		4
.L_550:
        /*0c40*/ 	.word	index@(_ZN2at6native63_GLOBAL__N__862fb238_30_ForeachBinaryOpScalarTensor_cu_64fe0ca525multi_tensor_apply_kernelINS1_18TensorListMetadataILi1EEENS1_27BinaryOpScalarTensorFunctorIhLi1ELi1ELi0EEEJSt10multipliesIhEPhhEEEvT_T0_DpT1_)
        /*0c44*/ 	.word	0x00000000


	//----- nvinfo : EIATTR_MIN_STACK_SIZE
	.align		4
.L_551:
        /*0c48*/ 	.byte	0x04, 0x12
        /*0c4a*/ 	.short	(.L_553 - .L_552)
	.align		4
.L_552:
        /*0c4c*/ 	.word	index@(_ZN2at6native63_GLOBAL__N__862fb238_30_ForeachBinaryOpScalarTensor_cu_64fe0ca525multi_tensor_apply_kernelINS1_18TensorListMetadataILi2EEENS1_27BinaryOpScalarTensorFunctorIN3c108BFloat16ELi2ELi1ELi1EEEJSt4plusIfEPS7_fEEEvT_T0_DpT1_)
        /*0c50*/ 	.word	0x00000000


	//----- nvinfo : EIATTR_MIN_STACK_SIZE
	.align		4
.L_553:
        /*0c54*/ 	.byte	0x04, 0x12
        /*0c56*/ 	.short	(.L_555 - .L_554)
	.align		4
.L_554:
        /*0c58*/ 	.word	index@(_ZN2at6native63_GLOBAL__N__862fb238_30_ForeachBinaryOpScalarTensor_cu_64fe0ca525multi_tensor_apply_kernelINS1_18TensorListMetadataILi2EEENS1_27BinaryOpScalarTensorFunctorIN3c104HalfELi2ELi1ELi1EEEJSt4plusIfEPS7_fEEEvT_T0_DpT1_)
        /*0c5c*/ 	.word	0x00000000


	//----- nvinfo : EIATTR_MIN_STACK_SIZE
	.align		4
.L_555:
        /*0c60*/ 	.byte	0x04, 0x12
        /*0c62*/ 	.short	(.L_557 - .L_556)
	.align		4
.L_556:
        /*0c64*/ 	.word	index@(_ZN2at6native63_GLOBAL__N__862fb238_30_ForeachBinaryOpScalarTensor_cu_64fe0ca525multi_tensor_apply_kernelINS1_18TensorListMetadataILi2EEENS1_27BinaryOpScalarTensorFunctorIbLi2ELi1ELi1EEEJSt4plusIbEPbbEEEvT_T0_DpT1_)
        /*0c68*/ 	.word	0x00000000


	//----- nvinfo : EIATTR_MIN_STACK_SIZE
	.align		4
.L_557:
        /*0c6c*/ 	.byte	0x04, 0x12
        /*0c6e*/ 	.short	(.L_559 - .L_558)
	.align		4
.L_558:
        /*0c70*/ 	.word	index@(_ZN2at6native63_GLOBAL__N__862fb238_30_ForeachBinaryOpScalarTensor_cu_64fe0ca525multi_tensor_apply_kernelINS1_18TensorListMetadataILi2EEENS1_27BinaryOpScalarTensorFunctorIN3c107complexIfEELi2ELi1ELi1EEEJSt4plusIS8_EPS8_S8_EEEvT_T0_DpT1_)
        /*0c74*/ 	.word	0x00000000


	//----- nvinfo : EIATTR_MIN_STACK_SIZE
	.align		4
.L_559:
        /*0c78*/ 	.byte	0x04, 0x12
        /*0c7a*/ 	.short	(.L_561 - .L_560)
	.align		4
.L_560:
        /*0c7c*/ 	.word	index@(_ZN2at6native63_GLOBAL__N__862fb238_30_ForeachBinaryOpScalarTensor_cu_64fe0ca525multi_tensor_apply_kernelINS1_18TensorListMetadataILi2EEENS1_27BinaryOpScalarTensorFunctorIN3c107complexIdEELi2ELi1ELi1EEEJSt4plusIS8_EPS8_S8_EEEvT_T0_DpT1_)
        /*0c80*/ 	.word	0x00000000


	//----- nvinfo : EIATTR_MIN_STACK_SIZE
	.align		4
.L_561:
        /*0c84*/ 	.byte	0x04, 0x12
        /*0c86*/ 	.short	(.L_563 - .L_562)
	.align		4
.L_562:
        /*0c88*/ 	.word	index@(_ZN2at6native63_GLOBAL__N__862fb238_30_ForeachBinaryOpScalarTensor_cu_64fe0ca525multi_tensor_apply_kernelINS1_18TensorListMetadataILi2EEENS1_27BinaryOpScalarTensorFunctorIfLi2ELi1ELi1EEEJSt4plusIfEPffEEEvT_T0_DpT1_)
        /*0c8c*/ 	.word	0x00000000


	//----- nvinfo : EIATTR_MIN_STACK_SIZE
	.align		4
.L_563:
        /*0c90*/ 	.byte	0x04, 0x12
        /*0c92*/ 	.short	(.L_565 - .L_564)
	.align		4
.L_564:
        /*0c94*/ 	.word	index@(_ZN2at6native63_GLOBAL__N__862fb238_30_ForeachBinaryOpScalarTensor_cu_64fe0ca525multi_tensor_apply_kernelINS1_18TensorListMetadataILi2EEENS1_27BinaryOpScalarTensorFunctorIdLi2ELi1ELi1EEEJSt4plusIdEPddEEEvT_T0_DpT1_)
        /*0c98*/ 	.word	0x00000000


	//----- nvinfo : EIATTR_MIN_STACK_SIZE
	.align		4
.L_565:
        /*0c9c*/ 	.byte	0x04, 0x12
        /*0c9e*/ 	.short	(.L_567 - .L_566)
	.align		4
.L_566:
        /*0ca0*/ 	.word	index@(_ZN2at6native63_GLOBAL__N__862fb238_30_ForeachBinaryOpScalarTensor_cu_64fe0ca525multi_tensor_apply_kernelINS1_18TensorListMetadataILi2EEENS1_27BinaryOpScalarTensorFunctorIsLi2ELi1ELi1EEEJSt4plusIsEPssEEEvT_T0_DpT1_)
        /*0ca4*/ 	.word	0x00000000


	//----- nvinfo : EIATTR_MIN_STACK_SIZE
	.align		4
.L_567:
        /*0ca8*/ 	.byte	0x04, 0x12
        /*0caa*/ 	.short	(.L_569 - .L_568)
	.align		4
.L_568:
        /*0cac*/ 	.word	index@(_ZN2at6native63_GLOBAL__N__862fb238_30_ForeachBinaryOpScalarTensor_cu_64fe0ca525multi_tensor_apply_kernelINS1_18TensorListMetadataILi2EEENS1_27BinaryOpScalarTensorFunctorIlLi2ELi1ELi1EEEJSt4plusIlEPllEEEvT_T0_DpT1_)
        /*0cb0*/ 	.word	0x00000000


	//----- nvinfo : EIATTR_MIN_STACK_SIZE
	.align		4
.L_569:
        /*0cb4*/ 	.byte	0x04, 0x12
        /*0cb6*/ 	.short	(.L_571 - .L_570)
	.align		4
.L_570:
        /*0cb8*/ 	.word	index@(_ZN2at6native63_GLOBAL__N__862fb238_30_ForeachBinaryOpScalarTensor_cu_64fe0ca525multi_tensor_apply_kernelINS1_18TensorListMetadataILi2EEENS1_27BinaryOpScalarTensorFunctorIiLi2ELi1ELi1EEEJSt4plusIiEPiiEEEvT_T0_DpT1_)
        /*0cbc*/ 	.word	0x00000000


	//----- nvinfo : EIATTR_MIN_STACK_SIZE
	.align		4
.L_571:
        /*0cc0*/ 	.byte	0x04, 0x12
        /*0cc2*/ 	.short	(.L_573 - .L_572)
	.align		4
.L_572:
        /*0cc4*/ 	.word	index@(_ZN2at6native63_GLOBAL__N__862fb238_30_ForeachBinaryOpScalarTensor_cu_64fe0ca525multi_tensor_apply_kernelINS1_18TensorListMetadataILi2EEENS1_27BinaryOpScalarTensorFunctorIaLi2ELi1ELi1EEEJSt4plusIaEPaaEEEvT_T0_DpT1_)
        /*0cc8*/ 	.word	0x00000000


	//----- nvinfo : EIATTR_MIN_STACK_SIZE
	.align		4
.L_573:
        /*0ccc*/ 	.byte	0x04, 0x12
        /*0cce*/ 	.short	(.L_575 - .L_574)
	.align		4
.L_574:
        /*0cd0*/ 	.word	index@(_ZN2at6native63_GLOBAL__N__862fb238_30_ForeachBinaryOpScalarTensor_cu_64fe0ca525multi_tensor_apply_kernelINS1_18TensorListMetadataILi2EEENS1_27BinaryOpScalarTensorFunctorIhLi2ELi1ELi1EEEJSt4plusIhEPhhEEEvT_T0_DpT1_)
        /*0cd4*/ 	.word	0x00000000


	//----- nvinfo : EIATTR_MIN_STACK_SIZE
	.align		4
.L_575:
        /*0cd8*/ 	.byte	0x04, 0x12
        /*0cda*/ 	.short	(.L_577 - .L_576)
	.align		4
.L_576:
        /*0cdc*/ 	.word	index@(_ZN2at6native63_GLOBAL__N__862fb238_30_ForeachBinaryOpScalarTensor_cu_64fe0ca525multi_tensor_apply_kernelINS1_18TensorListMetadataILi1EEENS1_27BinaryOpScalarTensorFunctorIN3c108BFloat16ELi1ELi1ELi0EEEJSt4plusIfEPS7_fEEEvT_T0_DpT1_)
        /*0ce0*/ 	.word	0x00000000


	//----- nvinfo : EIATTR_MIN_STACK_SIZE
	.align		4
.L_577:
        /*0ce4*/ 	.byte	0x04, 0x12
        /*0ce6*/ 	.short	(.L_579 - .L_578)
	.align		4
.L_578:
        /*0ce8*/ 	.word	index@(_ZN2at6native63_GLOBAL__N__862fb238_30_ForeachBinaryOpScalarTensor_cu_64fe0ca525multi_tensor_apply_kernelINS1_18TensorListMetadataILi1EEENS1_27BinaryOpScalarTensorFunctorIN3c104HalfELi1ELi1ELi0EEEJSt4plusIfEPS7_fEEEvT_T0_DpT1_)
        /*0cec*/ 	.word	0x00000000


	//----- nvinfo : EIATTR_MIN_STACK_SIZE
	.align		4
.L_579:
        /*0cf0*/ 	.byte	0x04, 0x12
        /*0cf2*/ 	.short	(.L_581 - .L_580)
	.align		4
.L_580:
        /*0cf4*/ 	.word	index@(_ZN2at6native63_GLOBAL__N__862fb238_30_ForeachBinaryOpScalarTensor_cu_64fe0ca525multi_tensor_apply_kernelINS1_18TensorListMetadataILi1EEENS1_27BinaryOpScalarTensorFunctorIbLi1ELi1ELi0EEEJSt4plusIbEPbbEEEvT_T0_DpT1_)
        /*0cf8*/ 	.word	0x00000000


	//----- nvinfo : EIATTR_MIN_STACK_SIZE
	.align		4
.L_581:
        /*0cfc*/ 	.byte	0x04, 0x12
        /*0cfe*/ 	.short	(.L_583 - .L_582)
	.align		4
.L_582:
        /*0d00*/ 	.word	index@(_ZN2at6native63_GLOBAL__N__862fb238_30_ForeachBinaryOpScalarTensor_cu_64fe0ca525multi_tensor_apply_kernelINS1_18TensorListMetadataILi1EEENS1_27BinaryOpScalarTensorFunctorIN3c107complexIfEELi1ELi1ELi0EEEJSt4plusIS8_EPS8_S8_EEEvT_T0_DpT1_)
        /*0d04*/ 	.word	0x00000000


	//----- nvinfo : EIATTR_MIN_STACK_SIZE
	.align		4
.L_583:
        /*0d08*/ 	.byte	0x04, 0x12
        /*0d0a*/ 	.short	(.L_585 - .L_584)
	.align		4
.L_584:
        /*0d0c*/ 	.word	index@(_ZN2at6native63_GLOBAL__N__862fb238_30_ForeachBinaryOpScalarTensor_cu_64fe0ca525multi_tensor_apply_kernelINS1_18TensorListMetadataILi1EEENS1_27BinaryOpScalarTensorFunctorIN3c107complexIdEELi1ELi1ELi0EEEJSt4plusIS8_EPS8_S8_EEEvT_T0_DpT1_)
        /*0d10*/ 	.word	0x00000000


	//----- nvinfo : EIATTR_MIN_STACK_SIZE
	.align		4
.L_585:
        /*0d14*/ 	.byte	0x04, 0x12
        /*0d16*/ 	.short	(.L_587 - .L_586)
	.align		4
.L_586:
        /*0d18*/ 	.word	index@(_ZN2at6native63_GLOBAL__N__862fb238_30_ForeachBinaryOpScalarTensor_cu_64fe0ca525multi_tensor_apply_kernelINS1_18TensorListMetadataILi1EEENS1_27BinaryOpScalarTensorFunctorIfLi1ELi1ELi0EEEJSt4plusIfEPffEEEvT_T0_DpT1_)
        /*0d1c*/ 	.word	0x00000000


	//----- nvinfo : EIATTR_MIN_STACK_SIZE
	.align		4
.L_587:
        /*0d20*/ 	.byte	0x04, 0x12
        /*0d22*/ 	.short	(.L_589 - .L_588)
	.align		4
.L_588:
        /*0d24*/ 	.word	index@(_ZN2at6native63_GLOBAL__N__862fb238_30_ForeachBinaryOpScalarTensor_cu_64fe0ca525multi_tensor_apply_kernelINS1_18TensorListMetadataILi1EEENS1_27BinaryOpScalarTensorFunctorIdLi1ELi1ELi0EEEJSt4plusIdEPddEEEvT_T0_DpT1_)
        /*0d28*/ 	.word	0x00000000


	//----- nvinfo : EIATTR_MIN_STACK_SIZE
	.align		4
.L_589:
        /*0d2c*/ 	.byte	0x04, 0x12
        /*0d2e*/ 	.short	(.L_591 - .L_590)
	.align		4
.L_590:
        /*0d30*/ 	.word	index@(_ZN2at6native63_GLOBAL__N__862fb238_30_ForeachBinaryOpScalarTensor_cu_64fe0ca525multi_tensor_apply_kernelINS1_18TensorListMetadataILi1EEENS1_27BinaryOpScalarTensorFunctorIsLi1ELi1ELi0EEEJSt4plusIsEPssEEEvT_T0_DpT1_)
        /*0d34*/ 	.word	0x00000000


	//----- nvinfo : EIATTR_MIN_STACK_SIZE
	.align		4
.L_591:
        /*0d38*/ 	.byte	0x04, 0x12
        /*0d3a*/ 	.short	(.L_593 - .L_592)
	.align		4
.L_592:
        /*0d3c*/ 	.word	index@(_ZN2at6native63_GLOBAL__N__862fb238_30_ForeachBinaryOpScalarTensor_cu_64fe0ca525multi_tensor_apply_kernelINS1_18TensorListMetadataILi1EEENS1_27BinaryOpScalarTensorFunctorIlLi1ELi1ELi0EEEJSt4plusIlEPllEEEvT_T0_DpT1_)
        /*0d40*/ 	.word	0x00000000


	//----- nvinfo : EIATTR_MIN_STACK_SIZE
	.align		4
.L_593:
        /*0d44*/ 	.byte	0x04, 0x12
        /*0d46*/ 	.short	(.L_595 - .L_594)
	.align		4
.L_594:
        /*0d48*/ 	.word	index@(_ZN2at6native63_GLOBAL__N__862fb238_30_ForeachBinaryOpScalarTensor_cu_64fe0ca525multi_tensor_apply_kernelINS1_18TensorListMetadataILi1EEENS1_27BinaryOpScalarTensorFunctorIiLi1ELi1ELi0EEEJSt4plusIiEPiiEEEvT_T0_DpT1_)
        /*0d4c*/ 	.word	0x00000000


	//----- nvinfo : EIATTR_MIN_STACK_SIZE
	.align		4
.L_595:
        /*0d50*/ 	.byte	0x04, 0x12
        /*0d52*/ 	.short	(.L_597 - .L_596)
	.align		4
.L_596:
        /*0d54*/ 	.word	index@(_ZN2at6native63_GLOBAL__N__862fb238_30_ForeachBinaryOpScalarTensor_cu_64fe0ca525multi_tensor_apply_kernelINS1_18TensorListMetadataILi1EEENS1_27BinaryOpScalarTensorFunctorIaLi1ELi1ELi0EEEJSt4plusIaEPaaEEEvT_T0_DpT1_)
        /*0d58*/ 	.word	0x00000000


	//----- nvinfo : EIATTR_MIN_STACK_SIZE
	.align		4
.L_597:
        /*0d5c*/ 	.byte	0x04, 0x12
        /*0d5e*/ 	.short	(.L_599 - .L_598)
	.align		4
.L_598:
        /*0d60*/ 	.word	index@(_ZN2at6native63_GLOBAL__N__862fb238_30_ForeachBinaryOpScalarTensor_cu_64fe0ca525multi_tensor_apply_kernelINS1_18TensorListMetadataILi1EEENS1_27BinaryOpScalarTensorFunctorIhLi1ELi1ELi0EEEJSt4plusIhEPhhEEEvT_T0_DpT1_)
        /*0d64*/ 	.word	0x00000000
.L_599:


//--------------------- .nv.compat                --------------------------
	.section	.nv.compat,"",@"SHT_CUDA_COMPAT_INFO"
	.align	4
        /*0000*/ 	.byte	0x02, 0x09, 0x01, 0x00, 0x02, 0x02, 0x01, 0x00, 0x02, 0x05, 0x05, 0x00, 0x03, 0x07, 0x01, 0x01
        /*0010*/ 	.byte	0x02, 0x03, 0x00, 0x00, 0x02, 0x06, 0x01, 0x00, 0x04, 0x0b, 0x08, 0x00, 0x01, 0x00, 0x00, 0x00
        /*0020*/ 	.byte	0x00, 0x00, 0x00, 0x00


//--------------------- .nv.info._ZN2at6native63_GLOBAL__N__862fb238_30_ForeachBinaryOpScalarTensor_cu_64fe0ca525multi_tensor_apply_kernelINS1_18TensorListMetadataILi2EEENS1_27BinaryOpScalarTensorFunctorIN3c108BFloat16ELi2ELi1ELi1EEEJSt7dividesIfEPS7_fEEEvT_T0_DpT1_ --------------------------
	.section	.nv.info._ZN2at6native63_GLOBAL__N__862fb238_30_ForeachBinaryOpScalarTensor_cu_64fe0ca525multi_tensor_apply_kernelINS1_18TensorListMetadataILi2EEENS1_27BinaryOpScalarTensorFunctorIN3c108BFloat16ELi2ELi1ELi1EEEJSt7dividesIfEPS7_fEEEvT_T0_DpT1_,"",@"SHT_CUDA_INFO"
	.sectionflags	@""
	.align	4


	//----- nvinfo : EIATTR_CUDA_API_VERSION
	.align		4
        /*0000*/ 	.byte	0x04, 0x37
        /*0002*/ 	.short	(.L_601 - .L_600)
.L_600:
        /*0004*/ 	.word	0x00000082


	//----- nvinfo : EIATTR_KPARAM_INFO
	.align		4
.L_601:
        /*0008*/ 	.byte	0x04, 0x17
        /*000a*/ 	.short	(.L_603 - .L_602)
.L_602:
        /*000c*/ 	.word	0x00000000
        /*0010*/ 	.short	0x0004
        /*0012*/ 	.short	0x0c58
        /*0014*/ 	.byte	0x00, 0xf0, 0x11, 0x00


	//----- nvinfo : EIATTR_KPARAM_INFO
	.align		4
.L_603:
        /*0018*/ 	.byte	0x04, 0x17
        /*001a*/ 	.short	(.L_605 - .L_604)
.L_604:
        /*001c*/ 	.word	0x00000000
        /*0020*/ 	.short	0x0003
        /*0022*/ 	.short	0x0c50
        /*0024*/ 	.byte	0x00, 0xf5, 0x21, 0x00


	//----- nvinfo : EIATTR_KPARAM_INFO
	.align		4
.L_605:
        /*0028*/ 	.byte	0x04, 0x17
        /*002a*/ 	.short	(.L_607 - .L_606)
.L_606:
        /*002c*/ 	.word	0x00000000
        /*0030*/ 	.short	0x0002
        /*0032*/ 	.short	0x0c49
        /*0034*/ 	.byte	0x00, 0xf0, 0x05, 0x00


	//----- nvinfo : EIATTR_KPARAM_INFO
	.align		4
.L_607:
        /*0038*/ 	.byte	0x04, 0x17
        /*003a*/ 	.short	(.L_609 - .L_608)
.L_608:
        /*003c*/ 	.word	0x00000000
        /*0040*/ 	.short	0x0001
        /*0042*/ 	.short	0x0c48
        /*0044*/ 	.byte	0x00, 0xf0, 0x05, 0x00


	//----- nvinfo : EIATTR_KPARAM_INFO
	.align		4
.L_609:
        /*0048*/ 	.byte	0x04, 0x17
        /*004a*/ 	.short	(.L_611 - .L_610)
.L_610:
        /*004c*/ 	.word	0x00000000
        /*0050*/ 	.short	0x0000
        /*0052*/ 	.short	0x0000
        /*0054*/ 	.byte	0x00, 0xf0, 0x21, 0x31


	//----- nvinfo : EIATTR_SPARSE_MMA_MASK
	.align		4
.L_611:
        /*0058*/ 	.byte	0x03, 0x50
        /*005a*/ 	.short	0x0000


	//----- nvinfo : EIATTR_MAXREG_COUNT
	.align		4
        /*005c*/ 	.byte	0x03, 0x1b
        /*005e*/ 	.short	0x0080


	//----- nvinfo : EIATTR_MERCURY_ISA_VERSION
	.align		4
        /*0060*/ 	.byte	0x03, 0x5f
        /*0062*/ 	.short	0x0101


	//----- nvinfo : EIATTR_VRC_CTA_INIT_COUNT
	.align		4
        /*0064*/ 	.byte	0x02, 0x4a
	.zero		1
	.zero		1


	//----- nvinfo : EIATTR_EXIT_INSTR_OFFSETS
	.align		4
        /*0068*/ 	.byte	0x04, 0x1c
        /*006a*/ 	.short	(.L_613 - .L_612)


	//   ....[0]....
.L_612:
        /*006c*/ 	.word	0x00000160


	//   ....[1]....
        /*0070*/ 	.word	0x00000bb0


	//   ....[2]....
        /*0074*/ 	.word	0x00000f60


	//   ....[3]....
        /*0078*/ 	.word	0x00000fb0


	//   ....[4]....
        /*007c*/ 	.word	0x00001000


	//   ....[5]....
        /*0080*/ 	.word	0x00001260


	//----- nvinfo : EIATTR_MAX_THREADS
	.align		4
.L_613:
        /*0084*/ 	.byte	0x04, 0x05
        /*0086*/ 	.short	(.L_615 - .L_614)
.L_614:
        /*0088*/ 	.word	0x00000200
        /*008c*/ 	.word	0x00000001
        /*0090*/ 	.word	0x00000001


	//----- nvinfo : EIATTR_CRS_STACK_SIZE
	.align		4
.L_615:
        /*0094*/ 	.byte	0x04, 0x1e
        /*0096*/ 	.short	(.L_617 - .L_616)
.L_616:
        /*0098*/ 	.word	0x00000000


	//----- nvinfo : EIATTR_CBANK_PARAM_SIZE
	.align		4
.L_617:
        /*009c*/ 	.byte	0x03, 0x19
        /*009e*/ 	.short	0x0c5c


	//----- nvinfo : EIATTR_PARAM_CBANK
	.align		4
        /*00a0*/ 	.byte	0x04, 0x0a
        /*00a2*/ 	.short	(.L_619 - .L_618)
	.align		4
.L_618:
        /*00a4*/ 	.word	index@(.nv.constant0._ZN2at6native63_GLOBAL__N__862fb238_30_ForeachBinaryOpScalarTensor_cu_64fe0ca525multi_tensor_apply_kernelINS1_18TensorListMetadataILi2EEENS1_27BinaryOpScalarTensorFunctorIN3c108BFloat16ELi2ELi1ELi1EEEJSt7dividesIfEPS7_fEEEvT_T0_DpT1_)
        /*00a8*/ 	.short	0x0380
        /*00aa*/ 	.short	0x0c5c


	//----- nvinfo : EIATTR_SW_WAR
	.align		4
.L_619:
        /*00ac*/ 	.byte	0x04, 0x36
        /*00ae*/ 	.short	(.L_621 - .L_620)
.L_620:
        /*00b0*/ 	.word	0x00000008
.L_621:


//--------------------- .nv.info._ZN2at6native63_GLOBAL__N__862fb238_30_ForeachBinaryOpScalarTensor_cu_64fe0ca525multi_tensor_apply_kernelINS1_18TensorListMetadataILi2EEENS1_27BinaryOpScalarTensorFunctorIN3c104HalfELi2ELi1ELi1EEEJSt7dividesIfEPS7_fEEEvT_T0_DpT1_ --------------------------
	.section	.nv.info._ZN2at6native63_GLOBAL__N__862fb238_30_ForeachBinaryOpScalarTensor_cu_64fe0ca525multi_tensor_apply_kernelINS1_18TensorListMetadataILi2EEENS1_27BinaryOpScalarTensorFunctorIN3c104HalfELi2ELi1ELi1EEEJSt7dividesIfEPS7_fEEEvT_T0_DpT1_,"",@"SHT_CUDA_INFO"
	.sectionflags	@""
	.align	4


	//----- nvinfo : EIATTR_CUDA_API_VERSION
	.align		4
        /*0000*/ 	.byte	0x04, 0x37
        /*0002*/ 	.short	(.L_623 - .L_622)
.L_622:
        /*0004*/ 	.word	0x00000082


	//----- nvinfo : EIATTR_KPARAM_INFO
	.align		4
.L_623:
        /*0008*/ 	.byte	0x04, 0x17
        /*000a*/ 	.short	(.L_625 - .L_624)
.L_624:
        /*000c*/ 	.word	0x00000000
        /*0010*/ 	.short	0x0004
        /*0012*/ 	.short	0x0c58
        /*0014*/ 	.byte	0x00, 0xf0, 0x11, 0x00


	//----- nvinfo : EIATTR_KPARAM_INFO
	.align		4
.L_625:
        /*0018*/ 	.byte	0x04, 0x17
        /*001a*/ 	.short	(.L_627 - .L_626)
.L_626:
        /*001c*/ 	.word	0x00000000
        /*0020*/ 	.short	0x0003
        /*0022*/ 	.short	0x0c50
        /*0024*/ 	.byte	0x00, 0xf5, 0x21, 0x00


	//----- nvinfo : EIATTR_KPARAM_INFO
	.align		4
.L_627:
        /*0028*/ 	.byte	0x04, 0x17
        /*002a*/ 	.short	(.L_629 - .L_628)
.L_628:
        /*002c*/ 	.word	0x00000000
        /*0030*/ 	.short	0x0002
        /*0032*/ 	.short	0x0c49
        /*0034*/ 	.byte	0x00, 0xf0, 0x05, 0x00


	//----- nvinfo : EIATTR_KPARAM_INFO
	.align		4
.L_629:
        /*0038*/ 	.byte	0x04, 0x17
        /*003a*/ 	.short	(.L_631 - .L_630)
.L_630:
        /*003c*/ 	.word	0x00000000
        /*0040*/ 	.short	0x0001
        /*0042*/ 	.short	0x0c48
        /*0044*/ 	.byte	0x00, 0xf0, 0x05, 0x00


	//----- nvinfo : EIATTR_KPARAM_INFO
	.align		4
.L_631:
        /*0048*/ 	.byte	0x04, 0x17
        /*004a*/ 	.short	(.L_633 - .L_632)
.L_632:
        /*004c*/ 	.word	0x00000000
        /*0050*/ 	.short	0x0000
        /*0052*/ 	.short	0x0000
        /*0054*/ 	.byte	0x00, 0xf0, 0x21, 0x31


	//----- nvinfo : EIATTR_SPARSE_MMA_MASK
	.align		4
.L_633:
        /*0058*/ 	.byte	0x03, 0x50
        /*005a*/ 	.short	0x0000


	//----- nvinfo : EIATTR_MAXREG_COUNT
	.align		4
        /*005c*/ 	.byte	0x03, 0x1b
        /*005e*/ 	.short	0x0080


	//----- nvinfo : EIATTR_MERCURY_ISA_VERSION
	.align		4
        /*0060*/ 	.byte	0x03, 0x5f
        /*0062*/ 	.short	0x0101


	//----- nvinfo : EIATTR_VRC_CTA_INIT_COUNT
	.align		4
        /*0064*/ 	.byte	0x02, 0x4a
	.zero		1
	.zero		1


	//----- nvinfo : EIATTR_EXIT_INSTR_OFFSETS
	.align		4
        /*0068*/ 	.byte	0x04, 0x1c
        /*006a*/ 	.short	(.L_635 - .L_634)


	//   ....[0]....
.L_634:
        /*006c*/ 	.word	0x00000160


	//   ....[1]....
        /*0070*/ 	.word	0x00000bb0


	//   ....[2]....
        /*0074*/ 	.word	0x00000f60


	//   ....[3]....
        /*0078*/ 	.word	0x00000fb0


	//   ....[4]....
        /*007c*/ 	.word	0x00001000


	//   ....[5]....
        /*0080*/ 	.word	0x00001240


	//----- nvinfo : EIATTR_MAX_THREADS
	.align		4
.L_635:
        /*0084*/ 	.byte	0x04, 0x05
        /*0086*/ 	.short	(.L_637 - .L_636)
.L_636:
        /*0088*/ 	.word	0x00000200
        /*008c*/ 	.word	0x00000001
        /*0090*/ 	.word	0x00000001


	//----- nvinfo : EIATTR_CRS_STACK_SIZE
	.align		4
.L_637:
        /*0094*/ 	.byte	0x04, 0x1e
        /*0096*/ 	.short	(.L_639 - .L_638)
.L_638:
        /*0098*/ 	.word	0x00000000


	//----- nvinfo : EIATTR_CBANK_PARAM_SIZE
	.align		4
.L_639:
        /*009c*/ 	.byte	0x03, 0x19
        /*009e*/ 	.short	0x0c5c


	//----- nvinfo : EIATTR_PARAM_CBANK
	.align		4
        /*00a0*/ 	.byte	0x04, 0x0a
        /*00a2*/ 	.short	(.L_641 - .L_640)
	.align		4
.L_640:
        /*00a4*/ 	.word	index@(.nv.constant0._ZN2at6native63_GLOBAL__N__862fb238_30_ForeachBinaryOpScalarTensor_cu_64fe0ca525multi_tensor_apply_kernelINS1_18TensorListMetadataILi2EEENS1_27BinaryOpScalarTensorFunctorIN3c104HalfELi2ELi1ELi1EEEJSt7dividesIfEPS7_fEEEvT_T0_DpT1_)
        /*00a8*/ 	.short	0x0380
        /*00aa*/ 	.short	0x0c5c


	//----- nvinfo : EIATTR_SW_WAR
	.align		4
.L_641:
        /*00ac*/ 	.byte	0x04, 0x36
        /*00ae*/ 	.short	(.L_643 - .L_642)
.L_642:
        /*00b0*/ 	.word	0x00000008
.L_643:


//--------------------- .nv.info._ZN2at6native63_GLOBAL__N__862fb238_30_ForeachBinaryOpScalarTensor_cu_64fe0ca525multi_tensor_apply_kernelINS1_18TensorListMetadataILi2EEENS1_27BinaryOpScalarTensorFunctorIbLi2ELi1ELi1EEEJSt7dividesIbEPbbEEEvT_T0_DpT1_ --------------------------
	.section	.nv.info._ZN2at6native63_GLOBAL__N__862fb238_30_ForeachBinaryOpScalarTensor_cu_64fe0ca525multi_tensor_apply_kernelINS1_18TensorListMetadataILi2EEENS1_27BinaryOpScalarTensorFunctorIbLi2ELi1ELi1EEEJSt7dividesIbEPbbEEEvT_T0_DpT1_,"",@"SHT_CUDA_INFO"
	.sectionflags	@""
	.align	4


	//----- nvinfo : EIATTR_CUDA_API_VERSION
	.align		4
        /*0000*/ 	.byte	0x04, 0x37
        /*0002*/ 	.short	(.L_645 - .L_644)
.L_644:
        /*0004*/ 	.word	0x00000082


	//----- nvinfo : EIATTR_KPARAM_INFO
	.align		4
.L_645:
        /*0008*/ 	.byte	0x04, 0x17
        /*000a*/ 	.short	(.L_647 - .L_646)
.L_646:
        /*000c*/ 	.word	0x00000000
        /*0010*/ 	.short	0x0004
        /*0012*/ 	.short	0x0c58
        /*0014*/ 	.byte	0x00, 0xf0, 0x05, 0x00


	//----- nvinfo : EIATTR_KPARAM_INFO
	.align		4
.L_647:
        /*0018*/ 	.byte	0x04, 0x17
        /*001a*/ 	.short	(.L_649 - .L_648)
.L_648:
        /*001c*/ 	.word	0x00000000
        /*0020*/ 	.short	0x0003
        /*0022*/ 	.short	0x0c50
        /*0024*/ 	.byte	0x00, 0xf5, 0x21, 0x00


	//----- nvinfo : EIATTR_KPARAM_INFO
	.align		4
.L_649:
        /*0028*/ 	.byte	0x04, 0x17
        /*002a*/ 	.short	(.L_651 - .L_650)
.L_650:
        /*002c*/ 	.word	0x00000000
        /*0030*/ 	.short	0x0002
        /*0032*/ 	.short	0x0c49
        /*0034*/ 	.byte	0x00, 0xf0, 0x05, 0x00


	//----- nvinfo : EIATTR_KPARAM_INFO
	.align		4
.L_651:
        /*0038*/ 	.byte	0x04, 0x17
        /*003a*/ 	.short	(.L_653 - .L_652)
.L_652:
        /*003c*/ 	.word	0x00000000
        /*0040*/ 	.short	0x0001
        /*0042*/ 	.short	0x0c48
        /*0044*/ 	.byte	0x00, 0xf0, 0x05, 0x00


	//----- nvinfo : EIATTR_KPARAM_INFO
	.align		4
.L_653:
        /*0048*/ 	.byte	0x04, 0x17
        /*004a*/ 	.short	(.L_655 - .L_654)
.L_654:
        /*004c*/ 	.word	0x00000000
        /*0050*/ 	.short	0x0000
        /*0052*/ 	.short	0x0000
        /*0054*/ 	.byte	0x00, 0xf0, 0x21, 0x31


	//----- nvinfo : EIATTR_SPARSE_MMA_MASK
	.align		4
.L_655:
        /*0058*/ 	.byte	0x03, 0x50
        /*005a*/ 	.short	0x0000


	//----- nvinfo : EIATTR_MAXREG_COUNT
	.align		4
        /*005c*/ 	.byte	0x03, 0x1b
        /*005e*/ 	.short	0x0080


	//----- nvinfo : EIATTR_MERCURY_ISA_VERSION
	.align		4
        /*0060*/ 	.byte	0x03, 0x5f
        /*0062*/ 	.short	0x0101


	//----- nvinfo : EIATTR_VRC_CTA_INIT_COUNT
	.align		4
        /*0064*/ 	.byte	0x02, 0x4a
	.zero		1
	.zero		1


	//----- nvinfo : EIATTR_EXIT_INSTR_OFFSETS
	.align		4
        /*0068*/ 	.byte	0x04, 0x1c
        /*006a*/ 	.short	(.L_657 - .L_656)


	//   ....[0]....
.L_656:
        /*006c*/ 	.word	0x00000170


	//   ....[1]....
        /*0070*/ 	.word	0x00000cf0


	//   ....[2]....
        /*0074*/ 	.word	0x00000fd0


	//   ....[3]....
        /*0078*/ 	.word	0x00001030


	//   ....[4]....
        /*007c*/ 	.word	0x00001080


	//   ....[5]....
        /*0080*/ 	.word	0x000012b0


	//----- nvinfo : EIATTR_MAX_THREADS
	.align		4
.L_657:
        /*0084*/ 	.byte	0x04, 0x05
        /*0086*/ 	.short	(.L_659 - .L_658)
.L_658:
        /*0088*/ 	.word	0x00000200
        /*008c*/ 	.word	0x00000001
        /*0090*/ 	.word	0x00000001


	//----- nvinfo : EIATTR_CRS_STACK_SIZE
	.align		4
.L_659:
        /*0094*/ 	.byte	0x04, 0x1e
        /*0096*/ 	.short	(.L_661 - .L_660)
.L_660:
        /*0098*/ 	.word	0x00000000


	//----- nvinfo : EIATTR_CBANK_PARAM_SIZE
	.align		4
.L_661:
        /*009c*/ 	.byte	0x03, 0x19
        /*009e*/ 	.short	0x0c59


	//----- nvinfo : EIATTR_PARAM_CBANK
	.align		4
        /*00a0*/ 	.byte	0x04, 0x0a
        /*00a2*/ 	.short	(.L_663 - .L_662)
	.align		4
.L_662:
        /*00a4*/ 	.word	index@(.nv.constant0._ZN2at6native63_GLOBAL__N__862fb238_30_ForeachBinaryOpScalarTensor_cu_64fe0ca525multi_tensor_apply_kernelINS1_18TensorListMetadataILi2EEENS1_27BinaryOpScalarTensorFunctorIbLi2ELi1ELi1EEEJSt7dividesIbEPbbEEEvT_T0_DpT1_)
        /*00a8*/ 	.short	0x0380
        /*00aa*/ 	.short	0x0c59


	//----- nvinfo : EIATTR_SW_WAR
	.align		4
.L_663:
        /*00ac*/ 	.byte	0x04, 0x36
        /*00ae*/ 	.short	(.L_665 - .L_664)
.L_664:
        /*00b0*/ 	.word	0x00000008
.L_665:


//--------------------- .nv.info._ZN2at6native63_GLOBAL__N__862fb238_30_ForeachBinaryOpScalarTensor_cu_64fe0ca525multi_tensor_apply_kernelINS1_18TensorListMetadataILi2EEENS1_27BinaryOpScalarTensorFunctorIN3c107complexIfEELi2ELi1ELi1EEEJSt7dividesIS8_EPS8_S8_EEEvT_T0_DpT1_ --------------------------
	.section	.nv.info._ZN2at6native63_GLOBAL__N__862fb238_30_ForeachBinaryOpScalarTensor_cu_64fe0ca525multi_tensor_apply_kernelINS1_18TensorListMetadataILi2EEENS1_27BinaryOpScalarTensorFunctorIN3c107complexIfEELi2ELi1ELi1EEEJSt7dividesIS8_EPS8_S8_EEEvT_T0_DpT1_,"",@"SHT_CUDA_INFO"
	.sectionflags	@""
	.align	4


	//----- nvinfo : EIATTR_CUDA_API_VERSION
	.align		4
        /*0000*/ 	.byte	0x04, 0x37
        /*0002*/ 	.short	(.L_667 - .L_666)
.L_666:
        /*0004*/ 	.word	0x00000082


	//----- nvinfo : EIATTR_KPARAM_INFO
	.align		4
.L_667:
        /*0008*/ 	.byte	0x04, 0x17
        /*000a*/ 	.short	(.L_669 - .L_668)
.L_668:
        /*000c*/ 	.word	0x00000000
        /*0010*/ 	.short	0x0004
        /*0012*/ 	.short	0x0c58
        /*0014*/ 	.byte	0x00, 0xf0, 0x21, 0x00


	//----- nvinfo : EIATTR_KPARAM_INFO
	.align		4
.L_669:
        /*0018*/ 	.byte	0x04, 0x17
        /*001a*/ 	.short	(.L_671 - .L_670)
.L_670:
        /*001c*/ 	.word	0x00000000
        /*0020*/ 	.short	0x0003
        /*0022*/ 	.short	0x0c50
        /*0024*/ 	.byte	0x00, 0xf5, 0x21, 0x00


	//----- nvinfo : EIATTR_KPARAM_INFO
	.align		4
.L_671:
        /*0028*/ 	.byte	0x04, 0x17
        /*002a*/ 	.short	(.L_673 - .L_672)
.L_672:
        /*002c*/ 	.word	0x00000000
        /*0030*/ 	.short	0x0002
        /*0032*/ 	.short	0x0c49
        /*0034*/ 	.byte	0x00, 0xf0, 0x05, 0x00


	//----- nvinfo : EIATTR_KPARAM_INFO
	.align		4
.L_673:
        /*0038*/ 	.byte	0x04, 0x17
        /*003a*/ 	.short	(.L_675 - .L_674)
.L_674:
        /*003c*/ 	.word	0x00000000
        /*0040*/ 	.short	0x0001
        /*0042*/ 	.short	0x0c48
        /*0044*/ 	.byte	0x00, 0xf0, 0x05, 0x00


	//----- nvinfo : EIATTR_KPARAM_INFO
	.align		4
.L_675:
        /*0048*/ 	.byte	0x04, 0x17
        /*004a*/ 	.short	(.L_677 - .L_676)
.L_676:
        /*004c*/ 	.word	0x00000000
        /*0050*/ 	.short	0x0000
        /*0052*/ 	.short	0x0000
        /*0054*/ 	.byte	0x00, 0xf0, 0x21, 0x31


	//----- nvinfo : EIATTR_SPARSE_MMA_MASK
	.align		4
.L_677:
        /*0058*/ 	.byte	0x03, 0x50
        /*005a*/ 	.short	0x0000


	//----- nvinfo : EIATTR_MAXREG_COUNT
	.align		4
        /*005c*/ 	.byte	0x03, 0x1b
        /*005e*/ 	.short	0x0080


	//----- nvinfo : EIATTR_MERCURY_ISA_VERSION
	.align		4
        /*0060*/ 	.byte	0x03, 0x5f
        /*0062*/ 	.short	0x0101


	//----- nvinfo : EIATTR_VRC_CTA_INIT_COUNT
	.align		4
        /*0064*/ 	.byte	0x02, 0x4a
	.zero		1
	.zero		1


	//----- nvinfo : EIATTR_EXIT_INSTR_OFFSETS
	.align		4
        /*0068*/ 	.byte	0x04, 0x1c
        /*006a*/ 	.short	(.L_679 - .L_678)


	//   ....[0]....
.L_678:
        /*006c*/ 	.word	0x00000170


	//   ....[1]....
        /*0070*/ 	.word	0x00000bd0


	//   ....[2]....
        /*0074*/ 	.word	0x00000c20


	//   ....[3]....
        /*0078*/ 	.word	0x00001420


	//----- nvinfo : EIATTR_MAX_THREADS
	.align		4
.L_679:
        /*007c*/ 	.byte	0x04, 0x05
        /*007e*/ 	.short	(.L_681 - .L_680)
.L_680:
        /*0080*/ 	.word	0x00000200
        /*0084*/ 	.word	0x00000001
        /*0088*/ 	.word	0x00000001


	//----- nvinfo : EIATTR_CRS_STACK_SIZE
	.align		4
.L_681:
        /*008c*/ 	.byte	0x04, 0x1e
        /*008e*/ 	.short	(.L_683 - .L_682)
.L_682:
        /*0090*/ 	.word	0x00000000


	//----- nvinfo : EIATTR_CBANK_PARAM_SIZE
	.align		4
.L_683:
        /*0094*/ 	.byte	0x03, 0x19
        /*0096*/ 	.short	0x0c60


	//----- nvinfo : EIATTR_PARAM_CBANK
	.align		4
        /*0098*/ 	.byte	0x04, 0x0a
        /*009a*/ 	.short	(.L_685 - .L_684)
	.align		4
.L_684:
        /*009c*/ 	.word	index@(.nv.constant0._ZN2at6native63_GLOBAL__N__862fb238_30_ForeachBinaryOpScalarTensor_cu_64fe0ca525multi_tensor_apply_kernelINS1_18TensorListMetadataILi2EEENS1_27BinaryOpScalarTensorFunctorIN3c107complexIfEELi2ELi1ELi1EEEJSt7dividesIS8_EPS8_S8_EEEvT_T0_DpT1_)
        /*00a0*/ 	.short	0x0380
        /*00a2*/ 	.short	0x0c60


	//----- nvinfo : EIATTR_SW_WAR
	.align		4
.L_685:
        /*00a4*/ 	.byte	0x04, 0x36
        /*00a6*/ 	.short	(.L_687 - .L_686)
.L_686:
        /*00a8*/ 	.word	0x00000008
.L_687:


//--------------------- .nv.info._ZN2at6native63_GLOBAL__N__862fb238_30_ForeachBinaryOpScalarTensor_cu_64fe0ca525multi_tensor_apply_kernelINS1_18TensorListMetadataILi2EEENS1_27BinaryOpScalarTensorFunctorIN3c107complexIdEELi2ELi1ELi1EEEJSt7dividesIS8_EPS8_S8_EEEvT_T0_DpT1_ --------------------------
	.section	.nv.info._ZN2at6native63_GLOBAL__N__862fb238_30_ForeachBinaryOpScalarTensor_cu_64fe0ca525multi_tensor_apply_kernelINS1_18TensorListMetadataILi2EEENS1_27BinaryOpScalarTensorFunctorIN3c107complexIdEELi2ELi1ELi1EEEJSt7dividesIS8_EPS8_S8_EEEvT_T0_DpT1_,"",@"SHT_CUDA_INFO"
	.sectionflags	@""
	.align	4


	//----- nvinfo : EIATTR_CUDA_API_VERSION
	.align		4
        /*0000*/ 	.byte	0x04, 0x37
        /*0002*/ 	.short	(.L_689 - .L_688)
.L_688:
        /*0004*/ 	.word	0x00000082


	//----- nvinfo : EIATTR_KPARAM_INFO
	.align		4
.L_689:
        /*0008*/ 	.byte	0x04, 0x17
        /*000a*/ 	.short	(.L_691 - .L_690)
.L_690:
        /*000c*/ 	.word	0x00000000
        /*0010*/ 	.short	0x0004
        /*0012*/ 	.short	0x0c60
        /*0014*/ 	.byte	0x00, 0xf0, 0x41, 0x00


	//----- nvinfo : EIATTR_KPARAM_INFO
	.align		4
.L_691:
        /*0018*/ 	.byte	0x04, 0x17
        /*001a*/ 	.short	(.L_693 - .L_692)
.L_692:
        /*001c*/ 	.word	0x00000000
        /*0020*/ 	.short	0x0003
        /*0022*/ 	.short	0x0c50
        /*0024*/ 	.byte	0x00, 0xf5, 0x21, 0x00


	//----- nvinfo : EIATTR_KPARAM_INFO
	.align		4
.L_693:
        /*0028*/ 	.byte	0x04, 0x17
        /*002a*/ 	.short	(.L_695 - .L_694)
.L_694:
        /*002c*/ 	.word	0x00000000
        /*0030*/ 	.short	0x0002
        /*0032*/ 	.short	0x0c49
        /*0034*/ 	.byte	0x00, 0xf0, 0x05, 0x00


	//----- nvinfo : EIATTR_KPARAM_INFO
	.align		4
.L_695:
        /*0038*/ 	.byte	0x04, 0x17
        /*003a*/ 	.short	(.L_697 - .L_696)
.L_696:
        /*003c*/ 	.word	0x00000000
        /*0040*/ 	.short	0x0001
        /*0042*/ 	.short	0x0c48
        /*0044*/ 	.byte	0x00, 0xf0, 0x05, 0x00


	//----- nvinfo : EIATTR_KPARAM_INFO
	.align		4
.L_697:
        /*0048*/ 	.byte	0x04, 0x17
        /*004a*/ 	.short	(.L_699 - .L_698)
.L_698:
        /*004c*/ 	.word	0x00000000
        /*0050*/ 	.short	0x0000
        /*0052*/ 	.short	0x0000
        /*0054*/ 	.byte	0x00, 0xf0, 0x21, 0x31


	//----- nvinfo : EIATTR_SPARSE_MMA_MASK
	.align		4
.L_699:
        /*0058*/ 	.byte	0x03, 0x50
        /*005a*/ 	.short	0x0000


	//----- nvinfo : EIATTR_MAXREG_COUNT
	.align		4
        /*005c*/ 	.byte	0x03, 0x1b
        /*005e*/ 	.short	0x0080


	//----- nvinfo : EIATTR_MERCURY_ISA_VERSION
	.align		4
        /*0060*/ 	.byte	0x03, 0x5f
        /*0062*/ 	.short	0x0101


	//----- nvinfo : EIATTR_VRC_CTA_INIT_COUNT
	.align		4
        /*0064*/ 	.byte	0x02, 0x4a
	.zero		1
	.zero		1


	//----- nvinfo : EIATTR_EXIT_INSTR_OFFSETS
	.align		4
        /*0068*/ 	.byte	0x04, 0x1c
        /*006a*/ 	.short	(.L_701 - .L_700)


	//   ....[0]....
.L_700:
        /*006c*/ 	.word	0x00000170


	//   ....[1]....
        /*0070*/ 	.word	0x00001cd0


	//   ....[2]....
        /*0074*/ 	.word	0x00001d20


	//   ....[3]....
        /*0078*/ 	.word	0x000034d0


	//----- nvinfo : EIATTR_MAX_THREADS
	.align		4
.L_701:
        /*007c*/ 	.byte	0x04, 0x05
        /*007e*/ 	.short	(.L_703 - .L_702)
.L_702:
        /*0080*/ 	.word	0x00000200
        /*0084*/ 	.word	0x00000001
        /*0088*/ 	.word	0x00000001


	//----- nvinfo : EIATTR_CRS_STACK_SIZE
	.align		4
.L_703:
        /*008c*/ 	.byte	0x04, 0x1e
        /*008e*/ 	.short	(.L_705 - .L_704)
.L_704:
        /*0090*/ 	.word	0x00000000


	//----- nvinfo : EIATTR_CBANK_PARAM_SIZE
	.align		4
.L_705:
        /*0094*/ 	.byte	0x03, 0x19
        /*0096*/ 	.short	0x0c70


	//----- nvinfo : EIATTR_PARAM_CBANK
	.align		4
        /*0098*/ 	.byte	0x04, 0x0a
        /*009a*/ 	.short	(.L_707 - .L_706)
	.align		4
.L_706:
        /*009c*/ 	.word	index@(.nv.constant0._ZN2at6native63_GLOBAL__N__862fb238_30_ForeachBinaryOpScalarTensor_cu_64fe0ca525multi_tensor_apply_kernelINS1_18TensorListMetadataILi2EEENS1_27BinaryOpScalarTensorFunctorIN3c107complexIdEELi2ELi1ELi1EEEJSt7dividesIS8_EPS8_S8_EEEvT_T0_DpT1_)
        /*00a0*/ 	.short	0x0380
        /*00a2*/ 	.short	0x0c70


	//----- nvinfo : EIATTR_SW_WAR
	.align		4
.L_707:
        /*00a4*/ 	.byte	0x04, 0x36
        /*00a6*/ 	.short	(.L_709 - .L_708)
.L_708:
        /*00a8*/ 	.word	0x00000008
.L_709:


//--------------------- .nv.info._ZN2at6native63_GLOBAL__N__862fb238_30_ForeachBinaryOpScalarTensor_cu_64fe0ca525multi_tensor_apply_kernelINS1_18TensorListMetadataILi2EEENS1_27BinaryOpScalarTensorFunctorIfLi2ELi1ELi1EEEJSt7dividesIfEPffEEEvT_T0_DpT1_ --------------------------
	.section	.nv.info._ZN2at6native63_GLOBAL__N__862fb238_30_ForeachBinaryOpScalarTensor_cu_64fe0ca525multi_tensor_apply_kernelINS1_18TensorListMetadataILi2EEENS1_27BinaryOpScalarTensorFunctorIfLi2ELi1ELi1EEEJSt7dividesIfEPffEEEvT_T0_DpT1_,"",@"SHT_CUDA_INFO"
	.sectionflags	@""
	.align	4


	//----- nvinfo : EIATTR_CUDA_API_VERSION
	.align		4
        /*0000*/ 	.byte	0x04, 0x37
        /*0002*/ 	.short	(.L_711 - .L_710)
.L_710:
        /*0004*/ 	.word	0x00000082


	//----- nvinfo : EIATTR_KPARAM_INFO
	.align		4
.L_711:
        /*0008*/ 	.byte	0x04, 0x17
        /*000a*/ 	.short	(.L_713 - .L_712)
.L_712:
        /*000c*/ 	.word	0x00000000
        /*0010*/ 	.short	0x0004
        /*0012*/ 	.short	0x0c58
        /*0014*/ 	.byte	0x00, 0xf0, 0x11, 0x00


	//----- nvinfo : EIATTR_KPARAM_INFO
	.align		4
.L_713:
        /*0018*/ 	.byte	0x04, 0x17
        /*001a*/ 	.short	(.L_715 - .L_714)
.L_714:
        /*001c*/ 	.word	0x00000000
        /*0020*/ 	.short	0x0003
        /*0022*/ 	.short	0x0c50
        /*0024*/ 	.byte	0x00, 0xf5, 0x21, 0x00


	//----- nvinfo : EIATTR_KPARAM_INFO
	.align		4
.L_715:
        /*0028*/ 	.byte	0x04, 0x17
        /*002a*/ 	.short	(.L_717 - .L_716)
.L_716:
        /*002c*/ 	.word	0x00000000
        /*0030*/ 	.short	0x0002
        /*0032*/ 	.short	0x0c49
        /*0034*/ 	.byte	0x00, 0xf0, 0x05, 0x00


	//----- nvinfo : EIATTR_KPARAM_INFO
	.align		4
.L_717:
        /*0038*/ 	.byte	0x04, 0x17
        /*003a*/ 	.short	(.L_719 - .L_718)
.L_718:
        /*003c*/ 	.word	0x00000000
        /*0040*/ 	.short	0x0001
        /*0042*/ 	.short	0x0c48
        /*0044*/ 	.byte	0x00, 0xf0, 0x05, 0x00


	//----- nvinfo : EIATTR_KPARAM_INFO
	.align		4
.L_719:
        /*0048*/ 	.byte	0x04, 0x17
        /*004a*/ 	.short	(.L_721 - .L_720)
.L_720:
        /*004c*/ 	.word	0x00000000
        /*0050*/ 	.short	0x0000
        /*0052*/ 	.short	0x0000
        /*0054*/ 	.byte	0x00, 0xf0, 0x21, 0x31


	//----- nvinfo : EIATTR_SPARSE_MMA_MASK
	.align		4
.L_721:
        /*0058*/ 	.byte	0x03, 0x50
        /*005a*/ 	.short	0x0000


	//----- nvinfo : EIATTR_MAXREG_COUNT
	.align		4
        /*005c*/ 	.byte	0x03, 0x1b
        /*005e*/ 	.short	0x0080


	//----- nvinfo : EIATTR_MERCURY_ISA_VERSION
	.align		4
        /*0060*/ 	.byte	0x03, 0x5f
        /*0062*/ 	.short	0x0101


	//----- nvinfo : EIATTR_VRC_CTA_INIT_COUNT
	.align		4
        /*0064*/ 	.byte	0x02, 0x4a
	.zero		1
	.zero		1


	//----- nvinfo : EIATTR_EXIT_INSTR_OFFSETS
	.align		4
        /*0068*/ 	.byte	0x04, 0x1c
        /*006a*/ 	.short	(.L_723 - .L_722)


	//   ....[0]....
.L_722:
        /*006c*/ 	.word	0x00000160


	//   ....[1]....
        /*0070*/ 	.word	0x00000a50


	//   ....[2]....
        /*0074*/ 	.word	0x00000d80


	//   ....[3]....
        /*0078*/ 	.word	0x00000dd0


	//   ....[4]....
        /*007c*/ 	.word	0x00000e20


	//   ....[5]....
        /*0080*/ 	.word	0x00000ff0


	//----- nvinfo : EIATTR_MAX_THREADS
	.align		4
.L_723:
        /*0084*/ 	.byte	0x04, 0x05
        /*0086*/ 	.short	(.L_725 - .L_724)
.L_724:
        /*0088*/ 	.word	0x00000200
        /*008c*/ 	.word	0x00000001
        /*0090*/ 	.word	0x00000001


	//----- nvinfo : EIATTR_CRS_STACK_SIZE
	.align		4
.L_725:
        /*0094*/ 	.byte	0x04, 0x1e
        /*0096*/ 	.short	(.L_727 - .L_726)
.L_726:
        /*0098*/ 	.word	0x00000000


	//----- nvinfo : EIATTR_CBANK_PARAM_SIZE
	.align		4
.L_727:
        /*009c*/ 	.byte	0x03, 0x19
        /*009e*/ 	.short	0x0c5c


	//----- nvinfo : EIATTR_PARAM_CBANK
	.align		4
        /*00a0*/ 	.byte	0x04, 0x0a
        /*00a2*/ 	.short	(.L_729 - .L_728)
	.align		4
.L_728:
        /*00a4*/ 	.word	index@(.nv.constant0._ZN2at6native63_GLOBAL__N__862fb238_30_ForeachBinaryOpScalarTensor_cu_64fe0ca525multi_tensor_apply_kernelINS1_18TensorListMetadataILi2EEENS1_27BinaryOpScalarTensorFunctorIfLi2ELi1ELi1EEEJSt7dividesIfEPffEEEvT_T0_DpT1_)
        /*00a8*/ 	.short	0x0380
        /*00aa*/ 	.short	0x0c5c


	//----- nvinfo : EIATTR_SW_WAR
	.align		4
.L_729:
        /*00ac*/ 	.byte	0x04, 0x36
        /*00ae*/ 	.short	(.L_731 - .L_730)
.L_730:
        /*00b0*/ 	.word	0x00000008
.L_731:


//--------------------- .nv.info._ZN2at6native63_GLOBAL__N__862fb238_30_ForeachBinaryOpScalarTensor_cu_64fe0ca525multi_tensor_apply_kernelINS1_18TensorListMetadataILi2EEENS1_27BinaryOpScalarTensorFunctorIdLi2ELi1ELi1EEEJSt7dividesIdEPddEEEvT_T0_DpT1_ --------------------------
	.section	.nv.info._ZN2at6native63_GLOBAL__N__862fb238_30_ForeachBinaryOpScalarTensor_cu_64fe0ca525multi_tensor_apply_kernelINS1_18TensorListMetadataILi2EEENS1_27BinaryOpScalarTensorFunctorIdLi2ELi1ELi1EEEJSt7dividesIdEPddEEEvT_T0_DpT1_,"",@"SHT_CUDA_INFO"
	.sectionflags	@""
	.align	4


	//----- nvinfo : EIATTR_CUDA_API_VERSION
	.align		4
        /*0000*/ 	.byte	0x04, 0x37
        /*0002*/ 	.short	(.L_733 - .L_732)
.L_732:
        /*0004*/ 	.word	0x00000082


	//----- nvinfo : EIATTR_KPARAM_INFO
	.align		4
.L_733:
        /*0008*/ 	.byte	0x04, 0x17
        /*000a*/ 	.short	(.L_735 - .L_734)
.L_734:
        /*000c*/ 	.word	0x00000000
        /*0010*/ 	.short	0x0004
        /*0012*/ 	.short	0x0c58
        /*0014*/ 	.byte	0x00, 0xf0, 0x21, 0x00


	//----- nvinfo : EIATTR_KPARAM_INFO
	.align		4
.L_735:
        /*0018*/ 	.byte	0x04, 0x17
        /*001a*/ 	.short	(.L_737 - .L_736)
.L_736:
        /*001c*/ 	.word	0x00000000
        /*0020*/ 	.short	0x0003
        /*0022*/ 	.short	0x0c50
        /*0024*/ 	.byte	0x00, 0xf5, 0x21, 0x00


	//----- nvinfo : EIATTR_KPARAM_INFO
	.align		4
.L_737:
        /*0028*/ 	.byte	0x04, 0x17
        /*002a*/ 	.short	(.L_739 - .L_738)
.L_738:
        /*002c*/ 	.word	0x00000000
        /*0030*/ 	.short	0x0002
        /*0032*/ 	.short	0x0c49
        /*0034*/ 	.byte	0x00, 0xf0, 0x05, 0x00


	//----- nvinfo : EIATTR_KPARAM_INFO
	.align		4
.L_739:
        /*0038*/ 	.byte	0x04, 0x17
        /*003a*/ 	.short	(.L_741 - .L_740)
.L_740:
        /*003c*/ 	.word	0x00000000
        /*0040*/ 	.short	0x0001
        /*0042*/ 	.short	0x0c48
        /*0044*/ 	.byte	0x00, 0xf0, 0x05, 0x00


	//----- nvinfo : EIATTR_KPARAM_INFO
	.align		4
.L_741:
        /*0048*/ 	.byte	0x04, 0x17
        /*004a*/ 	.short	(.L_743 - .L_742)
.L_742:
        /*004c*/ 	.word	0x00000000
        /*0050*/ 	.short	0x0000
        /*0052*/ 	.short	0x0000
        /*0054*/ 	.byte	0x00, 0xf0, 0x21, 0x31


	//----- nvinfo : EIATTR_SPARSE_MMA_MASK
	.align		4
.L_743:
        /*0058*/ 	.byte	0x03, 0x50
        /*005a*/ 	.short	0x0000


	//----- nvinfo : EIATTR_MAXREG_COUNT
	.align		4
        /*005c*/ 	.byte	0x03, 0x1b
        /*005e*/ 	.short	0x0080


	//----- nvinfo : EIATTR_MERCURY_ISA_VERSION
	.align		4
        /*0060*/ 	.byte	0x03, 0x5f
        /*0062*/ 	.short	0x0101


	//----- nvinfo : EIATTR_VRC_CTA_INIT_COUNT
	.align		4
        /*0064*/ 	.byte	0x02, 0x4a
	.zero		1
	.zero		1


	//----- nvinfo : EIATTR_EXIT_INSTR_OFFSETS
	.align		4
        /*0068*/ 	.byte	0x04, 0x1c
        /*006a*/ 	.short	(.L_745 - .L_744)


	//   ....[0]....
.L_744:
        /*006c*/ 	.word	0x00000170


	//   ....[1]....
        /*0070*/ 	.word	0x000015b0


	//   ....[2]....
        /*0074*/ 	.word	0x00001ec0


	//   ....[3]....
        /*0078*/ 	.word	0x00001f00


	//   ....[4]....
        /*007c*/ 	.word	0x00001f50


	//   ....[5]....
        /*0080*/ 	.word	0x000026d0


	//----- nvinfo : EIATTR_MAX_THREADS
	.align		4
.L_745:
        /*0084*/ 	.byte	0x04, 0x05
        /*0086*/ 	.short	(.L_747 - .L_746)
.L_746:
        /*0088*/ 	.word	0x00000200
        /*008c*/ 	.word	0x00000001
        /*0090*/ 	.word	0x00000001


	//----- nvinfo : EIATTR_CRS_STACK_SIZE
	.align		4
.L_747:
        /*0094*/ 	.byte	0x04, 0x1e
        /*0096*/ 	.short	(.L_749 - .L_748)
.L_748:
        /*0098*/ 	.word	0x00000000


	//----- nvinfo : EIATTR_CBANK_PARAM_SIZE
	.align		4
.L_749:
        /*009c*/ 	.byte	0x03, 0x19
        /*009e*/ 	.short	0x0c60


	//----- nvinfo : EIATTR_PARAM_CBANK
	.align		4
        /*00a0*/ 	.byte	0x04, 0x0a
        /*00a2*/ 	.short	(.L_751 - .L_750)
	.align		4
.L_750:
        /*00a4*/ 	.word	index@(.nv.constant0._ZN2at6native63_GLOBAL__N__862fb238_30_ForeachBinaryOpScalarTensor_cu_64fe0ca525multi_tensor_apply_kernelINS1_18TensorListMetadataILi2EEENS1_27BinaryOpScalarTensorFunctorIdLi2ELi1ELi1EEEJSt7dividesIdEPddEEEvT_T0_DpT1_)
        /*00a8*/ 	.short	0x0380
        /*00aa*/ 	.short	0x0c60


	//----- nvinfo : EIATTR_SW_WAR
	.align		4
.L_751:
        /*00ac*/ 	.byte	0x04, 0x36
        /*00ae*/ 	.short	(.L_753 - .L_752)
.L_752:
        /*00b0*/ 	.word	0x00000008
.L_753:


//--------------------- .nv.info._ZN2at6native63_GLOBAL__N__862fb238_30_ForeachBinaryOpScalarTensor_cu_64fe0ca525multi_tensor_apply_kernelINS1_18TensorListMetadataILi2EEENS1_27BinaryOpScalarTensorFunctorIsLi2ELi1ELi1EEEJSt7dividesIsEPssEEEvT_T0_DpT1_ --------------------------
	.section	.nv.info._ZN2at6native63_GLOBAL__N__862fb238_30_ForeachBinaryOpScalarTensor_cu_64fe0ca525multi_tensor_apply_kernelINS1_18TensorListMetadataILi2EEENS1_27BinaryOpScalarTensorFunctorIsLi2ELi1ELi1EEEJSt7dividesIsEPssEEEvT_T0_DpT1_,"",@"SHT_CUDA_INFO"
	.sectionflags	@""
	.align	4


	//----- nvinfo : EIATTR_CUDA_API_VERSION
	.align		4
        /*0000*/ 	.byte	0x04, 0x37
        /*0002*/ 	.short	(.L_755 - .L_754)
.L_754:
        /*0004*/ 	.word	0x00000082


	//----- nvinfo : EIATTR_KPARAM_INFO
	.align		4
.L_755:
        /*0008*/ 	.byte	0x04, 0x17
        /*000a*/ 	.short	(.L_757 - .L_756)
.L_756:
        /*000c*/ 	.word	0x00000000
        /*0010*/ 	.short	0x0004
        /*0012*/ 	.short	0x0c58
        /*0014*/ 	.byte	0x00, 0xf0, 0x09, 0x00


	//----- nvinfo : EIATTR_KPARAM_INFO
	.align		4
.L_757:
        /*0018*/ 	.byte	0x04, 0x17
        /*001a*/ 	.short	(.L_759 - .L_758)
.L_758:
        /*001c*/ 	.word	0x00000000
        /*0020*/ 	.short	0x0003
        /*0022*/ 	.short	0x0c50
        /*0024*/ 	.byte	0x00, 0xf5, 0x21, 0x00


	//----- nvinfo : EIATTR_KPARAM_INFO
	.align		4
.L_759:
        /*0028*/ 	.byte	0x04, 0x17
        /*002a*/ 	.short	(.L_761 - .L_760)
.L_760:
        /*002c*/ 	.word	0x00000000
        /*0030*/ 	.short	0x0002
        /*0032*/ 	.short	0x0c49
        /*0034*/ 	.byte	0x00, 0xf0, 0x05, 0x00


	//----- nvinfo : EIATTR_KPARAM_INFO
	.align		4
.L_761:
        /*0038*/ 	.byte	0x04, 0x17
        /*003a*/ 	.short	(.L_763 - .L_762)
.L_762:
        /*003c*/ 	.word	0x00000000
        /*0040*/ 	.short	0x0001
        /*0042*/ 	.short	0x0c48
        /*0044*/ 	.byte	0x00, 0xf0, 0x05, 0x00


	//----- nvinfo : EIATTR_KPARAM_INFO
	.align		4
.L_763:
        /*0048*/ 	.byte	0x04, 0x17
        /*004a*/ 	.short	(.L_765 - .L_764)
.L_764:
        /*004c*/ 	.word	0x00000000
        /*0050*/ 	.short	0x0000
        /*0052*/ 	.short	0x0000
        /*0054*/ 	.byte	0x00, 0xf0, 0x21, 0x31


	//----- nvinfo : EIATTR_SPARSE_MMA_MASK
	.align		4
.L_765:
        /*0058*/ 	.byte	0x03, 0x50
        /*005a*/ 	.short	0x0000


	//----- nvinfo : EIATTR_MAXREG_COUNT
	.align		4
        /*005c*/ 	.byte	0x03, 0x1b
        /*005e*/ 	.short	0x0080


	//----- nvinfo : EIATTR_MERCURY_ISA_VERSION
	.align		4
        /*0060*/ 	.byte	0x03, 0x5f
        /*0062*/ 	.short	0x0101


	//----- nvinfo : EIATTR_VRC_CTA_INIT_COUNT
	.align		4
        /*0064*/ 	.byte	0x02, 0x4a
	.zero		1
	.zero		1


	//----- nvinfo : EIATTR_EXIT_INSTR_OFFSETS
	.align		4
        /*0068*/ 	.byte	0x04, 0x1c
        /*006a*/ 	.short	(.L_767 - .L_766)


	//   ....[0]....
.L_766:
        /*006c*/ 	.word	0x00000170


	//   ....[1]....
        /*0070*/ 	.word	0x000011e0


	//   ....[2]....
        /*0074*/ 	.word	0x000018c0


	//   ....[3]....
        /*0078*/ 	.word	0x00001920


	//   ....[4]....
        /*007c*/ 	.word	0x00001970


	//   ....[5]....
        /*0080*/ 	.word	0x00001f50


	//----- nvinfo : EIATTR_MAX_THREADS
	.align		4
.L_767:
        /*0084*/ 	.byte	0x04, 0x05
        /*0086*/ 	.short	(.L_769 - .L_768)
.L_768:
        /*0088*/ 	.word	0x00000200
        /*008c*/ 	.word	0x00000001
        /*0090*/ 	.word	0x00000001


	//----- nvinfo : EIATTR_CRS_STACK_SIZE
	.align		4
.L_769:
        /*0094*/ 	.byte	0x04, 0x1e
        /*0096*/ 	.short	(.L_771 - .L_770)
.L_770:
        /*0098*/ 	.word	0x00000000


	//----- nvinfo : EIATTR_CBANK_PARAM_SIZE
	.align		4
.L_771:
        /*009c*/ 	.byte	0x03, 0x19
        /*009e*/ 	.short	0x0c5a


	//----- nvinfo : EIATTR_PARAM_CBANK
	.align		4
        /*00a0*/ 	.byte	0x04, 0x0a
        /*00a2*/ 	.short	(.L_773 - .L_772)
	.align		4
.L_772:
        /*00a4*/ 	.word	index@(.nv.constant0._ZN2at6native63_GLOBAL__N__862fb238_30_ForeachBinaryOpScalarTensor_cu_64fe0ca525multi_tensor_apply_kernelINS1_18TensorListMetadataILi2EEENS1_27BinaryOpScalarTensorFunctorIsLi2ELi1ELi1EEEJSt7dividesIsEPssEEEvT_T0_DpT1_)
        /*00a8*/ 	.short	0x0380
        /*00aa*/ 	.short	0x0c5a


	//----- nvinfo : EIATTR_SW_WAR
	.align		4
.L_773:
        /*00ac*/ 	.byte	0x04, 0x36
        /*00ae*/ 	.short	(.L_775 - .L_774)
.L_774:
        /*00b0*/ 	.word	0x00000008
.L_775:


//--------------------- .nv.info._ZN2at6native63_GLOBAL__N__862fb238_30_ForeachBinaryOpScalarTensor_cu_64fe0ca525multi_tensor_apply_kernelINS1_18TensorListMetadataILi2EEENS1_27BinaryOpScalarTensorFunctorIlLi2ELi1ELi1EEEJSt7dividesIlEPllEEEvT_T0_DpT1_ --------------------------
	.section	.nv.info._ZN2at6native63_GLOBAL__N__862fb238_30_ForeachBinaryOpScalarTensor_cu_64fe0ca525multi_tensor_apply_kernelINS1_18TensorListMetadataILi2EEENS1_27BinaryOpScalarTensorFunctorIlLi2ELi1ELi1EEEJSt7dividesIlEPllEEEvT_T0_DpT1_,"",@"SHT_CUDA_INFO"
	.sectionflags	@""
	.align	4


	//----- nvinfo : EIATTR_CUDA_API_VERSION
	.align		4
        /*0000*/ 	.byte	0x04, 0x37
        /*0002*/ 	.short	(.L_777 - .L_776)
.L_776:
        /*0004*/ 	.word	0x00000082


	//----- nvinfo : EIATTR_KPARAM_INFO
	.align		4
.L_777:
        /*0008*/ 	.byte	0x04, 0x17
        /*000a*/ 	.short	(.L_779 - .L_778)
.L_778:
        /*000c*/ 	.word	0x00000000
        /*0010*/ 	.short	0x0004
        /*0012*/ 	.short	0x0c58
        /*0014*/ 	.byte	0x00, 0xf0, 0x21, 0x00


	//----- nvinfo : EIATTR_KPARAM_INFO
	.align		4
.L_779:
        /*0018*/ 	.byte	0x04, 0x17
        /*001a*/ 	.short	(.L_781 - .L_780)
.L_780:
        /*001c*/ 	.word	0x00000000
        /*0020*/ 	.short	0x0003
        /*0022*/ 	.short	0x0c50
        /*0024*/ 	.byte	0x00, 0xf5, 0x21, 0x00


	//----- nvinfo : EIATTR_KPARAM_INFO
	.align		4
.L_781:
        /*0028*/ 	.byte	0x04, 0x17
        /*002a*/ 	.short	(.L_783 - .L_782)
.L_782:
        /*002c*/ 	.word	0x00000000
        /*0030*/ 	.short	0x0002
        /*0032*/ 	.short	0x0c49
        /*0034*/ 	.byte	0x00, 0xf0, 0x05, 0x00


	//----- nvinfo : EIATTR_KPARAM_INFO
	.align		4
.L_783:
        /*0038*/ 	.byte	0x04, 0x17
        /*003a*/ 	.short	(.L_785 - .L_784)
.L_784:
        /*003c*/ 	.word	0x00000000
        /*0040*/ 	.short	0x0001
        /*0042*/ 	.short	0x0c48
        /*0044*/ 	.byte	0x00, 0xf0, 0x05, 0x00


	//----- nvinfo : EIATTR_KPARAM_INFO
	.align		4
.L_785:
        /*0048*/ 	.byte	0x04, 0x17
        /*004a*/ 	.short	(.L_787 - .L_786)
.L_786:
        /*004c*/ 	.word	0x00000000
        /*0050*/ 	.short	0x0000
        /*0052*/ 	.short	0x0000
        /*0054*/ 	.byte	0x00, 0xf0, 0x21, 0x31


	//----- nvinfo : EIATTR_SPARSE_MMA_MASK
	.align		4
.L_787:
        /*0058*/ 	.byte	0x03, 0x50
        /*005a*/ 	.short	0x0000


	//----- nvinfo : EIATTR_MAXREG_COUNT
	.align		4
        /*005c*/ 	.byte	0x03, 0x1b
        /*005e*/ 	.short	0x0080


	//----- nvinfo : EIATTR_MERCURY_ISA_VERSION
	.align		4
        /*0060*/ 	.byte	0x03, 0x5f
        /*0062*/ 	.short	0x0101


	//----- nvinfo : EIATTR_VRC_CTA_INIT_COUNT
	.align		4
        /*0064*/ 	.byte	0x02, 0x4a
	.zero		1
	.zero		1


	//----- nvinfo : EIATTR_EXIT_INSTR_OFFSETS
	.align		4
        /*0068*/ 	.byte	0x04, 0x1c
        /*006a*/ 	.short	(.L_789 - .L_788)


	//   ....[0]....
.L_788:
        /*006c*/ 	.word	0x00000170


	//   ....[1]....
        /*0070*/ 	.word	0x00001c80


	//   ....[2]....
        /*0074*/ 	.word	0x00002920


	//   ....[3]....
        /*0078*/ 	.word	0x00002960


	//   ....[4]....
        /*007c*/ 	.word	0x000029b0


	//   ....[5]....
        /*0080*/ 	.word	0x000033a0


	//----- nvinfo : EIATTR_MAX_THREADS
	.align		4
.L_789:
        /*0084*/ 	.byte	0x04, 0x05
        /*0086*/ 	.short	(.L_791 - .L_790)
.L_790:
        /*0088*/ 	.word	0x00000200
        /*008c*/ 	.word	0x00000001
        /*0090*/ 	.word	0x00000001


	//----- nvinfo : EIATTR_CRS_STACK_SIZE
	.align		4
.L_791:
        /*0094*/ 	.byte	0x04, 0x1e
        /*0096*/ 	.short	(.L_793 - .L_792)
.L_792:
        /*0098*/ 	.word	0x00000000


	//----- nvinfo : EIATTR_CBANK_PARAM_SIZE
	.align		4
.L_793:
        /*009c*/ 	.byte	0x03, 0x19
        /*009e*/ 	.short	0x0c60


	//----- nvinfo : EIATTR_PARAM_CBANK
	.align		4
        /*00a0*/ 	.byte	0x04, 0x0a
        /*00a2*/ 	.short	(.L_795 - .L_794)
	.align		4
.L_794:
        /*00a4*/ 	.word	index@(.nv.constant0._ZN2at6native63_GLOBAL__N__862fb238_30_ForeachBinaryOpScalarTensor_cu_64fe0ca525multi_tensor_apply_kernelINS1_18TensorListMetadataILi2EEENS1_27BinaryOpScalarTensorFunctorIlLi2ELi1ELi1EEEJSt7dividesIlEPllEEEvT_T0_DpT1_)
        /*00a8*/ 	.short	0x0380
        /*00aa*/ 	.short	0x0c60


	//----- nvinfo : EIATTR_SW_WAR
	.align		4
.L_795:
        /*00ac*/ 	.byte	0x04, 0x36
        /*00ae*/ 	.short	(.L_797 - .L_796)
.L_796:
        /*00b0*/ 	.word	0x00000008
.L_797:


//--------------------- .nv.info._ZN2at6native63_GLOBAL__N__862fb238_30_ForeachBinaryOpScalarTensor_cu_64fe0ca525multi_tensor_apply_kernelINS1_18TensorListMetadataILi2EEENS1_27BinaryOpScalarTensorFunctorIiLi2ELi1ELi1EEEJSt7dividesIiEPiiEEEvT_T0_DpT1_ --------------------------
	.section	.nv.info._ZN2at6native63_GLOBAL__N__862fb238_30_ForeachBinaryOpScalarTensor_cu_64fe0ca525multi_tensor_apply_kernelINS1_18TensorListMetadataILi2EEENS1_27BinaryOpScalarTensorFunctorIiLi2ELi1ELi1EEEJSt7dividesIiEPiiEEEvT_T0_DpT1_,"",@"SHT_CUDA_INFO"
	.sectionflags	@""
	.align	4


	//----- nvinfo : EIATTR_CUDA_API_VERSION
	.align		4
        /*0000*/ 	.byte	0x04, 0x37
        /*0002*/ 	.short	(.L_799 - .L_798)
.L_798:
        /*0004*/ 	.word	0x00000082


	//----- nvinfo : EIATTR_KPARAM_INFO
	.align		4
.L_799:
        /*0008*/ 	.byte	0x04, 0x17
        /*000a*/ 	.short	(.L_801 - .L_800)
.L_800:
        /*000c*/ 	.word	0x00000000
        /*0010*/ 	.short	0x0004
        /*0012*/ 	.short	0x0c58
        /*0014*/ 	.byte	0x00, 0xf0, 0x11, 0x00


	//----- nvinfo : EIATTR_KPARAM_INFO
	.align		4
.L_801:
        /*0018*/ 	.byte	0x04, 0x17
        /*001a*/ 	.short	(.L_803 - .L_802)
.L_802:
        /*001c*/ 	.word	0x00000000
        /*0020*/ 	.short	0x0003
        /*0022*/ 	.short	0x0c50
        /*0024*/ 	.byte	0x00, 0xf5, 0x21, 0x00


	//----- nvinfo : EIATTR_KPARAM_INFO
	.align		4
.L_803:
        /*0028*/ 	.byte	0x04, 0x17
        /*002a*/ 	.short	(.L_805 - .L_804)
.L_804:
        /*002c*/ 	.word	0x00000000
        /*0030*/ 	.short	0x0002
        /*0032*/ 	.short	0x0c49
        /*0034*/ 	.byte	0x00, 0xf0, 0x05, 0x00


	//----- nvinfo : EIATTR_KPARAM_INFO
	.align		4
.L_805:
        /*0038*/ 	.byte	0x04, 0x17
        /*003a*/ 	.short	(.L_807 - .L_806)
.L_806:
        /*003c*/ 	.word	0x00000000
        /*0040*/ 	.short	0x0001
        /*0042*/ 	.short	0x0c48
        /*0044*/ 	.byte	0x00, 0xf0, 0x05, 0x00


	//----- nvinfo : EIATTR_KPARAM_INFO
	.align		4
.L_807:
        /*0048*/ 	.byte	0x04, 0x17
        /*004a*/ 	.short	(.L_809 - .L_808)
.L_808:
        /*004c*/ 	.word	0x00000000
        /*0050*/ 	.short	0x0000
        /*0052*/ 	.short	0x0000
        /*0054*/ 	.byte	0x00, 0xf0, 0x21, 0x31


	//----- nvinfo : EIATTR_SPARSE_MMA_MASK
	.align		4
.L_809:
        /*0058*/ 	.byte	0x03, 0x50
        /*005a*/ 	.short	0x0000


	//----- nvinfo : EIATTR_MAXREG_COUNT
	.align		4
        /*005c*/ 	.byte	0x03, 0x1b
        /*005e*/ 	.short	0x0080


	//----- nvinfo : EIATTR_MERCURY_ISA_VERSION
	.align		4
        /*0060*/ 	.byte	0x03, 0x5f
        /*0062*/ 	.short	0x0101


	//----- nvinfo : EIATTR_VRC_CTA_INIT_COUNT
	.align		4
        /*0064*/ 	.byte	0x02, 0x4a
	.zero		1
	.zero		1


	//----- nvinfo : EIATTR_EXIT_INSTR_OFFSETS
	.align		4
        /*0068*/ 	.byte	0x04, 0x1c
        /*006a*/ 	.short	(.L_811 - .L_810)


	//   ....[0]....
.L_810:
        /*006c*/ 	.word	0x00000170


	//   ....[1]....
        /*0070*/ 	.word	0x000011b0


	//   ....[2]....
        /*0074*/ 	.word	0x00001850


	//   ....[3]....
        /*0078*/ 	.word	0x000018b0


	//   ....[4]....
        /*007c*/ 	.word	0x00001900


	//   ....[5]....
        /*0080*/ 	.word	0x00001e70


	//----- nvinfo : EIATTR_MAX_THREADS
	.align		4
.L_811:
        /*0084*/ 	.byte	0x04, 0x05
        /*0086*/ 	.short	(.L_813 - .L_812)
.L_812:
        /*0088*/ 	.word	0x00000200
        /*008c*/ 	.word	0x00000001
        /*0090*/ 	.word	0x00000001


	//----- nvinfo : EIATTR_CRS_STACK_SIZE
	.align		4
.L_813:
        /*0094*/ 	.byte	0x04, 0x1e
        /*0096*/ 	.short	(.L_815 - .L_814)
.L_814:
        /*0098*/ 	.word	0x00000000


	//----- nvinfo : EIATTR_CBANK_PARAM_SIZE
	.align		4
.L_815:
        /*009c*/ 	.byte	0x03, 0x19
        /*009e*/ 	.short	0x0c5c


	//----- nvinfo : EIATTR_PARAM_CBANK
	.align		4
        /*00a0*/ 	.byte	0x04, 0x0a
        /*00a2*/ 	.short	(.L_817 - .L_816)
	.align		4
.L_816:
        /*00a4*/ 	.word	index@(.nv.constant0._ZN2at6native63_GLOBAL__N__862fb238_30_ForeachBinaryOpScalarTensor_cu_64fe0ca525multi_tensor_apply_kernelINS1_18TensorListMetadataILi2EEENS1_27BinaryOpScalarTensorFunctorIiLi2ELi1ELi1EEEJSt7dividesIiEPiiEEEvT_T0_DpT1_)
        /*00a8*/ 	.short	0x0380
        /*00aa*/ 	.short	0x0c5c


	//----- nvinfo : EIATTR_SW_WAR
	.align		4
.L_817:
        /*00ac*/ 	.byte	0x04, 0x36
        /*00ae*/ 	.short	(.L_819 - .L_818)
.L_818:
        /*00b0*/ 	.word	0x00000008
.L_819:


//--------------------- .nv.info._ZN2at6native63_GLOBAL__N__862fb238_30_ForeachBinaryOpScalarTensor_cu_64fe0ca525multi_tensor_apply_kernelINS1_18TensorListMetadataILi2EEENS1_27BinaryOpScalarTensorFunctorIaLi2ELi1ELi1EEEJSt7dividesIaEPaaEEEvT_T0_DpT1_ --------------------------
	.section	.nv.info._ZN2at6native63_GLOBAL__N__862fb238_30_ForeachBinaryOpScalarTensor_cu_64fe0ca525multi_tensor_apply_kernelINS1_18TensorListMetadataILi2EEENS1_27BinaryOpScalarTensorFunctorIaLi2ELi1ELi1EEEJSt7dividesIaEPaaEEEvT_T0_DpT1_,"",@"SHT_CUDA_INFO"
	.sectionflags	@""
	.align	4


	//----- nvinfo : EIATTR_CUDA_API_VERSION
	.align		4
        /*0000*/ 	.byte	0x04, 0x37
        /*0002*/ 	.short	(.L_821 - .L_820)
.L_820:
        /*0004*/ 	.word	0x00000082


	//----- nvinfo : EIATTR_KPARAM_INFO
	.align		4
.L_821:
        /*0008*/ 	.byte	0x04, 0x17
        /*000a*/ 	.short	(.L_823 - .L_822)
.L_822:
        /*000c*/ 	.word	0x00000000
        /*0010*/ 	.short	0x0004
        /*0012*/ 	.short	0x0c58
        /*0014*/ 	.byte	0x00, 0xf0, 0x05, 0x00


	//----- nvinfo : EIATTR_KPARAM_INFO
	.align		4
.L_823:
        /*0018*/ 	.byte	0x04, 0x17
        /*001a*/ 	.short	(.L_825 - .L_824)
.L_824:
        /*001c*/ 	.word	0x00000000
        /*0020*/ 	.short	0x0003
        /*0022*/ 	.short	0x0c50
        /*0024*/ 	.byte	0x00, 0xf5, 0x21, 0x00


	//----- nvinfo : EIATTR_KPARAM_INFO
	.align		4
.L_825:
        /*0028*/ 	.byte	0x04, 0x17
        /*002a*/ 	.short	(.L_827 - .L_826)
.L_826:
        /*002c*/ 	.word	0x00000000
        /*0030*/ 	.short	0x0002
        /*0032*/ 	.short	0x0c49
        /*0034*/ 	.byte	0x00, 0xf0, 0x05, 0x00


	//----- nvinfo : EIATTR_KPARAM_INFO
	.align		4
.L_827:
        /*0038*/ 	.byte	0x04, 0x17
        /*003a*/ 	.short	(.L_829 - .L_828)
.L_828:
        /*003c*/ 	.word	0x00000000
        /*0040*/ 	.short	0x0001
        /*0042*/ 	.short	0x0c48
        /*0044*/ 	.byte	0x00, 0xf0, 0x05, 0x00


	//----- nvinfo : EIATTR_KPARAM_INFO
	.align		4
.L_829:
        /*0048*/ 	.byte	0x04, 0x17
        /*004a*/ 	.short	(.L_831 - .L_830)
.L_830:
        /*004c*/ 	.word	0x00000000
        /*0050*/ 	.short	0x0000
        /*0052*/ 	.short	0x0000
        /*0054*/ 	.byte	0x00, 0xf0, 0x21, 0x31


	//----- nvinfo : EIATTR_SPARSE_MMA_MASK
	.align		4
.L_831:
        /*0058*/ 	.byte	0x03, 0x50
        /*005a*/ 	.short	0x0000


	//----- nvinfo : EIATTR_MAXREG_COUNT
	.align		4
        /*005c*/ 	.byte	0x03, 0x1b
        /*005e*/ 	.short	0x0080


	//----- nvinfo : EIATTR_MERCURY_ISA_VERSION
	.align		4
        /*0060*/ 	.byte	0x03, 0x5f
        /*0062*/ 	.short	0x0101


	//----- nvinfo : EIATTR_VRC_CTA_INIT_COUNT
	.align		4
        /*0064*/ 	.byte	0x02, 0x4a
	.zero		1
	.zero		1


	//----- nvinfo : EIATTR_EXIT_INSTR_OFFSETS
	.align		4
        /*0068*/ 	.byte	0x04, 0x1c
        /*006a*/ 	.short	(.L_833 - .L_832)


	//   ....[0]....
.L_832:
        /*006c*/ 	.word	0x00000170


	//   ....[1]....
        /*0070*/ 	.word	0x00000f60


	//   ....[2]....
        /*0074*/ 	.word	0x00001410


	//   ....[3]....
        /*0078*/ 	.word	0x00001450


	//   ....[4]....
        /*007c*/ 	.word	0x000014a0


	//   ....[5]....
        /*0080*/ 	.word	0x00001830


	//----- nvinfo : EIATTR_MAX_THREADS
	.align		4
.L_833:
        /*0084*/ 	.byte	0x04, 0x05
        /*0086*/ 	.short	(.L_835 - .L_834)
.L_834:
        /*0088*/ 	.word	0x00000200
        /*008c*/ 	.word	0x00000001
        /*0090*/ 	.word	0x00000001


	//----- nvinfo : EIATTR_CRS_STACK_SIZE
	.align		4
.L_835:
        /*0094*/ 	.byte	0x04, 0x1e
        /*0096*/ 	.short	(.L_837 - .L_836)
.L_836:
        /*0098*/ 	.word	0x00000000


	//----- nvinfo : EIATTR_CBANK_PARAM_SIZE
	.align		4
.L_837:
        /*009c*/ 	.byte	0x03, 0x19
        /*009e*/ 	.short	0x0c59


	//----- nvinfo : EIATTR_PARAM_CBANK
	.align		4
        /*00a0*/ 	.byte	0x04, 0x0a
        /*00a2*/ 	.short	(.L_839 - .L_838)
	.align		4
.L_838:
        /*00a4*/ 	.word	index@(.nv.constant0._ZN2at6native63_GLOBAL__N__862fb238_30_ForeachBinaryOpScalarTensor_cu_64fe0ca525multi_tensor_apply_kernelINS1_18TensorListMetadataILi2EEENS1_27BinaryOpScalarTensorFunctorIaLi2ELi1ELi1EEEJSt7dividesIaEPaaEEEvT_T0_DpT1_)
        /*00a8*/ 	.short	0x0380
        /*00aa*/ 	.short	0x0c59


	//----- nvinfo : EIATTR_SW_WAR
	.align		4
.L_839:
        /*00ac*/ 	.byte	0x04, 0x36
        /*00ae*/ 	.short	(.L_841 - .L_840)
.L_840:
        /*00b0*/ 	.word	0x00000008
.L_841:


//--------------------- .nv.info._ZN2at6native63_GLOBAL__N__862fb238_30_ForeachBinaryOpScalarTensor_cu_64fe0ca525multi_tensor_apply_kernelINS1_18TensorListMetadataILi2EEENS1_27BinaryOpScalarTensorFunctorIhLi2ELi1ELi1EEEJSt7dividesIhEPhhEEEvT_T0_DpT1_ --------------------------
	.section	.nv.info._ZN2at6native63_GLOBAL__N__862fb238_30_ForeachBinaryOpScalarTensor_cu_64fe0ca525multi_tensor_apply_kernelINS1_18TensorListMetadataILi2EEENS1_27BinaryOpScalarTensorFunctorIhLi2ELi1ELi1EEEJSt7dividesIhEPhhEEEvT_T0_DpT1_,"",@"SHT_CUDA_INFO"
	.sectionflags	@""
	.align	4


	//----- nvinfo : EIATTR_CUDA_API_VERSION
	.align		4
        /*0000*/ 	.byte	0x04, 0x37
        /*0002*/ 	.short	(.L_843 - .L_842)
.L_842:
        /*0004*/ 	.word	0x00000082


	//----- nvinfo : EIATTR_KPARAM_INFO
	.align		4
.L_843:
        /*0008*/ 	.byte	0x04, 0x17
        /*000a*/ 	.short	(.L_845 - .L_844)
.L_844:
        /*000c*/ 	.word	0x00000000
        /*0010*/ 	.short	0x0004
        /*0012*/ 	.short	0x0c58
        /*0014*/ 	.byte	0x00, 0xf0, 0x05, 0x00


	//----- nvinfo : EIATTR_KPARAM_INFO
	.align		4
.L_845:
        /*0018*/ 	.byte	0x04, 0x17
        /*001a*/ 	.short	(.L_847 - .L_846)
.L_846:
        /*001c*/ 	.word	0x00000000
        /*0020*/ 	.short	0x0003
        /*0022*/ 	.short	0x0c50
        /*0024*/ 	.byte	0x00, 0xf5, 0x21, 0x00


	//----- nvinfo : EIATTR_KPARAM_INFO
	.align		4
.L_847:
        /*0028*/ 	.byte	0x04, 0x17
        /*002a*/ 	.short	(.L_849 - .L_848)
.L_848:
        /*002c*/ 	.word	0x00000000
        /*0030*/ 	.short	0x0002
        /*0032*/ 	.short	0x0c49
        /*0034*/ 	.byte	0x00, 0xf0, 0x05, 0x00


	//----- nvinfo : EIATTR_KPARAM_INFO
	.align		4
.L_849:
        /*0038*/ 	.byte	0x04, 0x17
        /*003a*/ 	.short	(.L_851 - .L_850)
.L_850:
        /*003c*/ 	.word	0x00000000
        /*0040*/ 	.short	0x0001
        /*0042*/ 	.short	0x0c48
        /*0044*/ 	.byte	0x00, 0xf0, 0x05, 0x00


	//----- nvinfo : EIATTR_KPARAM_INFO
	.align		4
.L_851:
        /*0048*/ 	.byte	0x04, 0x17
        /*004a*/ 	.short	(.L_853 - .L_852)
.L_852:
        /*004c*/ 	.word	0x00000000
        /*0050*/ 	.short	0x0000
        /*0052*/ 	.short	0x0000
        /*0054*/ 	.byte	0x00, 0xf0, 0x21, 0x31


	//----- nvinfo : EIATTR_SPARSE_MMA_MASK
	.align		4
.L_853:
        /*0058*/ 	.byte	0x03, 0x50
        /*005a*/ 	.short	0x0000


	//----- nvinfo : EIATTR_MAXREG_COUNT
	.align		4
        /*005c*/ 	.byte	0x03, 0x1b
        /*005e*/ 	.short	0x0080


	//----- nvinfo : EIATTR_MERCURY_ISA_VERSION
	.align		4
        /*0060*/ 	.byte	0x03, 0x5f
        /*0062*/ 	.short	0x0101


	//----- nvinfo : EIATTR_VRC_CTA_INIT_COUNT
	.align		4
        /*0064*/ 	.byte	0x02, 0x4a
	.zero		1
	.zero		1


	//----- nvinfo : EIATTR_EXIT_INSTR_OFFSETS
	.align		4
        /*0068*/ 	.byte	0x04, 0x1c
        /*006a*/ 	.short	(.L_855 - .L_854)


	//   ....[0]....
.L_854:
        /*006c*/ 	.word	0x00000180


	//   ....[1]....
        /*0070*/ 	.word	0x00000ed0


	//   ....[2]....
        /*0074*/ 	.word	0x00001310


	//   ....[3]....
        /*0078*/ 	.word	0x00001350


	//   ....[4]....
        /*007c*/ 	.word	0x000013a0


	//   ....[5]....
        /*0080*/ 	.word	0x000016c0


	//----- nvinfo : EIATTR_MAX_THREADS
	.align		4
.L_855:
        /*0084*/ 	.byte	0x04, 0x05
        /*0086*/ 	.short	(.L_857 - .L_856)
.L_856:
        /*0088*/ 	.word	0x00000200
        /*008c*/ 	.word	0x00000001
        /*0090*/ 	.word	0x00000001


	//----- nvinfo : EIATTR_CRS_STACK_SIZE
	.align		4
.L_857:
        /*0094*/ 	.byte	0x04, 0x1e
        /*0096*/ 	.short	(.L_859 - .L_858)
.L_858:
        /*0098*/ 	.word	0x00000000


	//----- nvinfo : EIATTR_CBANK_PARAM_SIZE
	.align		4
.L_859:
        /*009c*/ 	.byte	0x03, 0x19
        /*009e*/ 	.short	0x0c59


	//----- nvinfo : EIATTR_PARAM_CBANK
	.align		4
        /*00a0*/ 	.byte	0x04, 0x0a
        /*00a2*/ 	.short	(.L_861 - .L_860)
	.align		4
.L_860:
        /*00a4*/ 	.word	index@(.nv.constant0._ZN2at6native63_GLOBAL__N__862fb238_30_ForeachBinaryOpScalarTensor_cu_64fe0ca525multi_tensor_apply_kernelINS1_18TensorListMetadataILi2EEENS1_27BinaryOpScalarTensorFunctorIhLi2ELi1ELi1EEEJSt7dividesIhEPhhEEEvT_T0_DpT1_)
        /*00a8*/ 	.short	0x0380
        /*00aa*/ 	.short	0x0c59


	//----- nvinfo : EIATTR_SW_WAR
	.align		4
.L_861:
        /*00ac*/ 	.byte	0x04, 0x36
        /*00ae*/ 	.short	(.L_863 - .L_862)
.L_862:
        /*00b0*/ 	.word	0x00000008
.L_863:


//--------------------- .nv.info._ZN2at6native63_GLOBAL__N__862fb238_30_ForeachBinaryOpScalarTensor_cu_64fe0ca525multi_tensor_apply_kernelINS1_18TensorListMetadataILi1EEENS1_27BinaryOpScalarTensorFunctorIN3c108BFloat16ELi1ELi1ELi0EEEJSt7dividesIfEPS7_fEEEvT_T0_DpT1_ --------------------------
	.section	.nv.info._ZN2at6native63_GLOBAL__N__862fb238_30_ForeachBinaryOpScalarTensor_cu_64fe0ca525multi_tensor_apply_kernelINS1_18TensorListMetadataILi1EEENS1_27BinaryOpScalarTensorFunctorIN3c108BFloat16ELi1ELi1ELi0EEEJSt7dividesIfEPS7_fEEEvT_T0_DpT1_,"",@"SHT_CUDA_INFO"
	.sectionflags	@""
	.align	4


	//----- nvinfo : EIATTR_CUDA_API_VERSION
	.align		4
        /*0000*/ 	.byte	0x04, 0x37
        /*0002*/ 	.short	(.L_865 - .L_864)
.L_864:
        /*0004*/ 	.word	0x00000082


	//----- nvinfo : EIATTR_KPARAM_INFO
	.align		4
.L_865:
        /*0008*/ 	.byte	0x04, 0x17
        /*000a*/ 	.short	(.L_867 - .L_866)
.L_866:
        /*000c*/ 	.word	0x00000000
        /*0010*/ 	.short	0x0004
        /*0012*/ 	.short	0x0d38
        /*0014*/ 	.byte	0x00, 0xf0, 0x11, 0x00


	//----- nvinfo : EIATTR_KPARAM_INFO
	.align		4
.L_867:
        /*0018*/ 	.byte	0x04, 0x17
        /*001a*/ 	.short	(.L_869 - .L_868)
.L_868:
        /*001c*/ 	.word	0x00000000
        /*0020*/ 	.short	0x0003
        /*0022*/ 	.short	0x0d30
        /*0024*/ 	.byte	0x00, 0xf5, 0x21, 0x00


	//----- nvinfo : EIATTR_KPARAM_INFO
	.align		4
.L_869:
        /*0028*/ 	.byte	0x04, 0x17
        /*002a*/ 	.short	(.L_871 - .L_870)
.L_870:
        /*002c*/ 	.word	0x00000000
        /*0030*/ 	.short	0x0002
        /*0032*/ 	.short	0x0d29
        /*0034*/ 	.byte	0x00, 0xf0, 0x05, 0x00


	//----- nvinfo : EIATTR_KPARAM_INFO
	.align		4
.L_871:
        /*0038*/ 	.byte	0x04, 0x17
        /*003a*/ 	.short	(.L_873 - .L_872)
.L_872:
        /*003c*/ 	.word	0x00000000
        /*0040*/ 	.short	0x0001
        /*0042*/ 	.short	0x0d28
        /*0044*/ 	.byte	0x00, 0xf0, 0x05, 0x00


	//----- nvinfo : EIATTR_KPARAM_INFO
	.align		4
.L_873:
        /*0048*/ 	.byte	0x04, 0x17
        /*004a*/ 	.short	(.L_875 - .L_874)
.L_874:
        /*004c*/ 	.word	0x00000000
        /*0050*/ 	.short	0x0000
        /*0052*/ 	.short	0x0000
        /*0054*/ 	.byte	0x00, 0xf0, 0xa1, 0x34


	//----- nvinfo : EIATTR_SPARSE_MMA_MASK
	.align		4
.L_875:
        /*0058*/ 	.byte	0x03, 0x50
        /*005a*/ 	.short	0x0000


	//----- nvinfo : EIATTR_MAXREG_COUNT
	.align		4
        /*005c*/ 	.byte	0x03, 0x1b
        /*005e*/ 	.short	0x0080


	//----- nvinfo : EIATTR_MERCURY_ISA_VERSION
	.align		4
        /*0060*/ 	.byte	0x03, 0x5f
        /*0062*/ 	.short	0x0101


	//----- nvinfo : EIATTR_VRC_CTA_INIT_COUNT
	.align		4
        /*0064*/ 	.byte	0x02, 0x4a
	.zero		1
	.zero		1


	//----- nvinfo : EIATTR_EXIT_INSTR_OFFSETS
	.align		4
        /*0068*/ 	.byte	0x04, 0x1c
        /*006a*/ 	.short	(.L_877 - .L_876)


	//   ....[0]....
.L_876:
        /*006c*/ 	.word	0x00000130


	//   ....[1]....
        /*0070*/ 	.word	0x00000b00


	//   ....[2]....
        /*0074*/ 	.word	0x00000e60


	//   ....[3]....
        /*0078*/ 	.word	0x00000e90


	//   ....[4]....
        /*007c*/ 	.word	0x00000ee0


	//   ....[5]....
        /*0080*/ 	.word	0x00001100


	//----- nvinfo : EIATTR_MAX_THREADS
	.align		4
.L_877:
        /*0084*/ 	.byte	0x04, 0x05
        /*0086*/ 	.short	(.L_879 - .L_878)
.L_878:
        /*0088*/ 	.word	0x00000200
        /*008c*/ 	.word	0x00000001
        /*0090*/ 	.word	0x00000001


	//----- nvinfo : EIATTR_CRS_STACK_SIZE
	.align		4
.L_879:
        /*0094*/ 	.byte	0x04, 0x1e
        /*0096*/ 	.short	(.L_881 - .L_880)
.L_880:
        /*0098*/ 	.word	0x00000000


	//----- nvinfo : EIATTR_CBANK_PARAM_SIZE
	.align		4
.L_881:
        /*009c*/ 	.byte	0x03, 0x19
        /*009e*/ 	.short	0x0d3c


	//----- nvinfo : EIATTR_PARAM_CBANK
	.align		4
        /*00a0*/ 	.byte	0x04, 0x0a
        /*00a2*/ 	.short	(.L_883 - .L_882)
	.align		4
.L_882:
        /*00a4*/ 	.word	index@(.nv.constant0._ZN2at6native63_GLOBAL__N__862fb238_30_ForeachBinaryOpScalarTensor_cu_64fe0ca525multi_tensor_apply_kernelINS1_18TensorListMetadataILi1EEENS1_27BinaryOpScalarTensorFunctorIN3c108BFloat16ELi1ELi1ELi0EEEJSt7dividesIfEPS7_fEEEvT_T0_DpT1_)
        /*00a8*/ 	.short	0x0380
        /*00aa*/ 	.short	0x0d3c


	//----- nvinfo : EIATTR_SW_WAR
	.align		4
.L_883:
        /*00ac*/ 	.byte	0x04, 0x36
        /*00ae*/ 	.short	(.L_885 - .L_884)
.L_884:
        /*00b0*/ 	.word	0x00000008
.L_885:


//--------------------- .nv.info._ZN2at6native63_GLOBAL__N__862fb238_30_ForeachBinaryOpScalarTensor_cu_64fe0ca525multi_tensor_apply_kernelINS1_18TensorListMetadataILi1EEENS1_27BinaryOpScalarTensorFunctorIN3c104HalfELi1ELi1ELi0EEEJSt7dividesIfEPS7_fEEEvT_T0_DpT1_ --------------------------
	.section	.nv.info._ZN2at6native63_GLOBAL__N__862fb238_30_ForeachBinaryOpScalarTensor_cu_64fe0ca525multi_tensor_apply_kernelINS1_18TensorListMetadataILi1EEENS1_27BinaryOpScalarTensorFunctorIN3c104HalfELi1ELi1ELi0EEEJSt7dividesIfEPS7_fEEEvT_T0_DpT1_,"",@"SHT_CUDA_INFO"
	.sectionflags	@""
	.align	4


	//----- nvinfo : EIATTR_CUDA_API_VERSION
	.align		4
        /*0000*/ 	.byte	0x04, 0x37
        /*0002*/ 	.short	(.L_887 - .L_886)
.L_886:
        /*0004*/ 	.word	0x00000082


	//----- nvinfo : EIATTR_KPARAM_INFO
	.align		4
.L_887:
        /*0008*/ 	.byte	0x04, 0x17
        /*000a*/ 	.short	(.L_889 - .L_888)
.L_888:
        /*000c*/ 	.word	0x00000000
        /*0010*/ 	.short	0x0004
        /*0012*/ 	.short	0x0d38
        /*0014*/ 	.byte	0x00, 0xf0, 0x11, 0x00


	//----- nvinfo : EIATTR_KPARAM_INFO
	.align		4
.L_889:
        /*0018*/ 	.byte	0x04, 0x17
        /*001a*/ 	.short	(.L_891 - .L_890)
.L_890:
        /*001c*/ 	.word	0x00000000
        /*0020*/ 	.short	0x0003
        /*0022*/ 	.short	0x0d30
        /*0024*/ 	.byte	0x00, 0xf5, 0x21, 0x00


	//----- nvinfo : EIATTR_KPARAM_INFO
	.align		4
.L_891:
        /*0028*/ 	.byte	0x04, 0x17
        /*002a*/ 	.short	(.L_893 - .L_892)
.L_892:
        /*002c*/ 	.word	0x00000000
        /*0030*/ 	.short	0x0002
        /*0032*/ 	.short	0x0d29
        /*0034*/ 	.byte	0x00, 0xf0, 0x05, 0x00


	//----- nvinfo : EIATTR_KPARAM_INFO
	.align		4
.L_893:
        /*0038*/ 	.byte	0x04, 0x17
        /*003a*/ 	.short	(.L_895 - .L_894)
.L_894:
        /*003c*/ 	.word	0x00000000
        /*0040*/ 	.short	0x0001
        /*0042*/ 	.short	0x0d28
        /*0044*/ 	.byte	0x00, 0xf0, 0x05, 0x00


	//----- nvinfo : EIATTR_KPARAM_INFO
	.align		4
.L_895:
        /*0048*/ 	.byte	0x04, 0x17
        /*004a*/ 	.short	(.L_897 - .L_896)
.L_896:
        /*004c*/ 	.word	0x00000000
        /*0050*/ 	.short	0x0000
        /*0052*/ 	.short	0x0000
        /*0054*/ 	.byte	0x00, 0xf0, 0xa1, 0x34


	//----- nvinfo : EIATTR_SPARSE_MMA_MASK
	.align		4
.L_897:
        /*0058*/ 	.byte	0x03, 0x50
        /*005a*/ 	.short	0x0000


	//----- nvinfo : EIATTR_MAXREG_COUNT
	.align		4
        /*005c*/ 	.byte	0x03, 0x1b
        /*005e*/ 	.short	0x0080


	//----- nvinfo : EIATTR_MERCURY_ISA_VERSION
	.align		4
        /*0060*/ 	.byte	0x03, 0x5f
        /*0062*/ 	.short	0x0101


	//----- nvinfo : EIATTR_VRC_CTA_INIT_COUNT
	.align		4
        /*0064*/ 	.byte	0x02, 0x4a
	.zero		1
	.zero		1


	//----- nvinfo : EIATTR_EXIT_INSTR_OFFSETS
	.align		4
        /*0068*/ 	.byte	0x04, 0x1c
        /*006a*/ 	.short	(.L_899 - .L_898)


	//   ....[0]....
.L_898:
        /*006c*/ 	.word	0x00000130


	//   ....[1]....
        /*0070*/ 	.word	0x00000b00


	//   ....[2]....
        /*0074*/ 	.word	0x00000e60


	//   ....[3]....
        /*0078*/ 	.word	0x00000e90


	//   ....[4]....
        /*007c*/ 	.word	0x00000ee0


	//   ....[5]....
        /*0080*/ 	.word	0x000010e0


	//----- nvinfo : EIATTR_MAX_THREADS
	.align		4
.L_899:
        /*0084*/ 	.byte	0x04, 0x05
        /*0086*/ 	.short	(.L_901 - .L_900)
.L_900:
        /*0088*/ 	.word	0x00000200
        /*008c*/ 	.word	0x00000001
        /*0090*/ 	.word	0x00000001


	//----- nvinfo : EIATTR_CRS_STACK_SIZE
	.align		4
.L_901:
        /*0094*/ 	.byte	0x04, 0x1e
        /*0096*/ 	.short	(.L_903 - .L_902)
.L_902:
        /*0098*/ 	.word	0x00000000


	//----- nvinfo : EIATTR_CBANK_PARAM_SIZE
	.align		4
.L_903:
        /*009c*/ 	.byte	0x03, 0x19
        /*009e*/ 	.short	0x0d3c


	//----- nvinfo : EIATTR_PARAM_CBANK
	.align		4
        /*00a0*/ 	.byte	0x04, 0x0a
        /*00a2*/ 	.short	(.L_905 - .L_904)
	.align		4
.L_904:
        /*00a4*/ 	.word	index@(.nv.constant0._ZN2at6native63_GLOBAL__N__862fb238_30_ForeachBinaryOpScalarTensor_cu_64fe0ca525multi_tensor_apply_kernelINS1_18TensorListMetadataILi1EEENS1_27BinaryOpScalarTensorFunctorIN3c104HalfELi1ELi1ELi0EEEJSt7dividesIfEPS7_fEEEvT_T0_DpT1_)
        /*00a8*/ 	.short	0x0380
        /*00aa*/ 	.short	0x0d3c


	//----- nvinfo : EIATTR_SW_WAR
	.align		4
.L_905:
        /*00ac*/ 	.byte	0x04, 0x36
        /*00ae*/ 	.short	(.L_907 - .L_906)
.L_906:
        /*00b0*/ 	.word	0x00000008
.L_907:


//--------------------- .nv.info._ZN2at6native63_GLOBAL__N__862fb238_30_ForeachBinaryOpScalarTensor_cu_64fe0ca525multi_tensor_apply_kernelINS1_18TensorListMetadataILi1EEENS1_27BinaryOpScalarTensorFunctorIbLi1ELi1ELi0EEEJSt7dividesIbEPbbEEEvT_T0_DpT1_ --------------------------
	.section	.nv.info._ZN2at6native63_GLOBAL__N__862fb238_30_ForeachBinaryOpScalarTensor_cu_64fe0ca525multi_tensor_apply_kernelINS1_18TensorListMetadataILi1EEENS1_27BinaryOpScalarTensorFunctorIbLi1ELi1ELi0EEEJSt7dividesIbEPbbEEEvT_T0_DpT1_,"",@"SHT_CUDA_INFO"
	.sectionflags	@""
	.align	4


	//----- nvinfo : EIATTR_CUDA_API_VERSION
	.align		4
        /*0000*/ 	.byte	0x04, 0x37
        /*0002*/ 	.short	(.L_909 - .L_908)
.L_908:
        /*0004*/ 	.word	0x00000082


	//----- nvinfo : EIATTR_KPARAM_INFO
	.align		4
.L_909:
        /*0008*/ 	.byte	0x04, 0x17
        /*000a*/ 	.short	(.L_911 - .L_910)
.L_910:
        /*000c*/ 	.word	0x00000000
        /*0010*/ 	.short	0x0004
        /*0012*/ 	.short	0x0d38
        /*0014*/ 	.byte	0x00, 0xf0, 0x05, 0x00


	//----- nvinfo : EIATTR_KPARAM_INFO
	.align		4
.L_911:
        /*0018*/ 	.byte	0x04, 0x17
        /*001a*/ 	.short	(.L_913 - .L_912)
.L_912:
        /*001c*/ 	.word	0x00000000
        /*0020*/ 	.short	0x0003
        /*0022*/ 	.short	0x0d30
        /*0024*/ 	.byte	0x00, 0xf5, 0x21, 0x00


	//----- nvinfo : EIATTR_KPARAM_INFO
	.align		4
.L_913:
        /*0028*/ 	.byte	0x04, 0x17
        /*002a*/ 	.short	(.L_915 - .L_914)
.L_914:
        /*002c*/ 	.word	0x00000000
        /*0030*/ 	.short	0x0002
        /*0032*/ 	.short	0x0d29
        /*0034*/ 	.byte	0x00, 0xf0, 0x05, 0x00


	//----- nvinfo : EIATTR_KPARAM_INFO
	.align		4
.L_915:
        /*0038*/ 	.byte	0x04, 0x17
        /*003a*/ 	.short	(.L_917 - .L_916)
.L_916:
        /*003c*/ 	.word	0x00000000
        /*0040*/ 	.short	0x0001
        /*0042*/ 	.short	0x0d28
        /*0044*/ 	.byte	0x00, 0xf0, 0x05, 0x00


	//----- nvinfo : EIATTR_KPARAM_INFO
	.align		4
.L_917:
        /*0048*/ 	.byte	0x04, 0x17
        /*004a*/ 	.short	(.L_919 - .L_918)
.L_918:
        /*004c*/ 	.word	0x00000000
        /*0050*/ 	.short	0x0000
        /*0052*/ 	.short	0x0000
        /*0054*/ 	.byte	0x00, 0xf0, 0xa1, 0x34


	//----- nvinfo : EIATTR_SPARSE_MMA_MASK
	.align		4
.L_919:
        /*0058*/ 	.byte	0x03, 0x50
        /*005a*/ 	.short	0x0000


	//----- nvinfo : EIATTR_MAXREG_COUNT
	.align		4
        /*005c*/ 	.byte	0x03, 0x1b
        /*005e*/ 	.short	0x0080


	//----- nvinfo : EIATTR_MERCURY_ISA_VERSION
	.align		4
        /*0060*/ 	.byte	0x03, 0x5f
        /*0062*/ 	.short	0x0101


	//----- nvinfo : EIATTR_VRC_CTA_INIT_COUNT
	.align		4
        /*0064*/ 	.byte	0x02, 0x4a
	.zero		1
	.zero		1


	//----- nvinfo : EIATTR_EXIT_INSTR_OFFSETS
	.align		4
        /*0068*/ 	.byte	0x04, 0x1c
        /*006a*/ 	.short	(.L_921 - .L_920)


	//   ....[0]....
.L_920:
        /*006c*/ 	.word	0x00000130


	//   ....[1]....
        /*0070*/ 	.word	0x00000ac0


	//   ....[2]....
        /*0074*/ 	.word	0x00000d50


	//   ....[3]....
        /*0078*/ 	.word	0x00000d70


	//   ....[4]....
        /*007c*/ 	.word	0x00000dc0


	//   ....[5]....
        /*0080*/ 	.word	0x00000fb0


	//----- nvinfo : EIATTR_MAX_THREADS
	.align		4
.L_921:
        /*0084*/ 	.byte	0x04, 0x05
        /*0086*/ 	.short	(.L_923 - .L_922)
.L_922:
        /*0088*/ 	.word	0x00000200
        /*008c*/ 	.word	0x00000001
        /*0090*/ 	.word	0x00000001


	//----- nvinfo : EIATTR_CRS_STACK_SIZE
	.align		4
.L_923:
        /*0094*/ 	.byte	0x04, 0x1e
        /*0096*/ 	.short	(.L_925 - .L_924)
.L_924:
        /*0098*/ 	.word	0x00000000


	//----- nvinfo : EIATTR_CBANK_PARAM_SIZE
	.align		4
.L_925:
        /*009c*/ 	.byte	0x03, 0x19
        /*009e*/ 	.short	0x0d39


	//----- nvinfo : EIATTR_PARAM_CBANK
	.align		4
        /*00a0*/ 	.byte	0x04, 0x0a
        /*00a2*/ 	.short	(.L_927 - .L_926)
	.align		4
.L_926:
        /*00a4*/ 	.word	index@(.nv.constant0._ZN2at6native63_GLOBAL__N__862fb238_30_ForeachBinaryOpScalarTensor_cu_64fe0ca525multi_tensor_apply_kernelINS1_18TensorListMetadataILi1EEENS1_27BinaryOpScalarTensorFunctorIbLi1ELi1ELi0EEEJSt7dividesIbEPbbEEEvT_T0_DpT1_)
        /*00a8*/ 	.short	0x0380
        /*00aa*/ 	.short	0x0d39


	//----- nvinfo : EIATTR_SW_WAR
	.align		4
.L_927:
        /*00ac*/ 	.byte	0x04, 0x36
        /*00ae*/ 	.short	(.L_929 - .L_928)
.L_928:
        /*00b0*/ 	.word	0x00000008
.L_929:


//--------------------- .nv.info._ZN2at6native63_GLOBAL__N__862fb238_30_ForeachBinaryOpScalarTensor_cu_64fe0ca525multi_tensor_apply_kernelINS1_18TensorListMetadataILi1EEENS1_27BinaryOpScalarTensorFunctorIN3c107complexIfEELi1ELi1ELi0EEEJSt7dividesIS8_EPS8_S8_EEEvT_T0_DpT1_ --------------------------
	.section	.nv.info._ZN2at6native63_GLOBAL__N__862fb238_30_ForeachBinaryOpScalarTensor_cu_64fe0ca525multi_tensor_apply_kernelINS1_18TensorListMetadataILi1EEENS1_27BinaryOpScalarTensorFunctorIN3c107complexIfEELi1ELi1ELi0EEEJSt7dividesIS8_EPS8_S8_EEEvT_T0_DpT1_,"",@"SHT_CUDA_INFO"
	.sectionflags	@""
	.align	4


	//----- nvinfo : EIATTR_CUDA_API_VERSION
	.align		4
        /*0000*/ 	.byte	0x04, 0x37
        /*0002*/ 	.short	(.L_931 - .L_930)
.L_930:
        /*0004*/ 	.word	0x00000082


	//----- nvinfo : EIATTR_KPARAM_INFO
	.align		4
.L_931:
        /*0008*/ 	.byte	0x04, 0x17
        /*000a*/ 	.short	(.L_933 - .L_932)
.L_932:
        /*000c*/ 	.word	0x00000000
        /*0010*/ 	.short	0x0004
        /*0012*/ 	.short	0x0d38
        /*0014*/ 	.byte	0x00, 0xf0, 0x21, 0x00


	//----- nvinfo : EIATTR_KPARAM_INFO
	.align		4
.L_933:
        /*0018*/ 	.byte	0x04, 0x17
        /*001a*/ 	.short	(.L_935 - .L_934)
.L_934:
        /*001c*/ 	.word	0x00000000
        /*0020*/ 	.short	0x0003
        /*0022*/ 	.short	0x0d30
        /*0024*/ 	.byte	0x00, 0xf5, 0x21, 0x00


	//----- nvinfo : EIATTR_KPARAM_INFO
	.align		4
.L_935:
        /*0028*/ 	.byte	0x04, 0x17
        /*002a*/ 	.short	(.L_937 - .L_936)
.L_936:
        /*002c*/ 	.word	0x00000000
        /*0030*/ 	.short	0x0002
        /*0032*/ 	.short	0x0d29
        /*0034*/ 	.byte	0x00, 0xf0, 0x05, 0x00


	//----- nvinfo : EIATTR_KPARAM_INFO
	.align		4
.L_937:
        /*0038*/ 	.byte	0x04, 0x17
        /*003a*/ 	.short	(.L_939 - .L_938)
.L_938:
        /*003c*/ 	.word	0x00000000
        /*0040*/ 	.short	0x0001
        /*0042*/ 	.short	0x0d28
        /*0044*/ 	.byte	0x00, 0xf0, 0x05, 0x00


	//----- nvinfo : EIATTR_KPARAM_INFO
	.align		4
.L_939:
        /*0048*/ 	.byte	0x04, 0x17
        /*004a*/ 	.short	(.L_941 - .L_940)
.L_940:
        /*004c*/ 	.word	0x00000000
        /*0050*/ 	.short	0x0000
        /*0052*/ 	.short	0x0000
        /*0054*/ 	.byte	0x00, 0xf0, 0xa1, 0x34


	//----- nvinfo : EIATTR_SPARSE_MMA_MASK
	.align		4
.L_941:
        /*0058*/ 	.byte	0x03, 0x50
        /*005a*/ 	.short	0x0000


	//----- nvinfo : EIATTR_MAXREG_COUNT
	.align		4
        /*005c*/ 	.byte	0x03, 0x1b
        /*005e*/ 	.short	0x0080


	//----- nvinfo : EIATTR_MERCURY_ISA_VERSION
	.align		4
        /*0060*/ 	.byte	0x03, 0x5f
        /*0062*/ 	.short	0x0101


	//----- nvinfo : EIATTR_VRC_CTA_INIT_COUNT
	.align		4
        /*0064*/ 	.byte	0x02, 0x4a
	.zero		1
	.zero		1


	//----- nvinfo : EIATTR_EXIT_INSTR_OFFSETS
	.align		4
        /*0068*/ 	.byte	0x04, 0x1c
        /*006a*/ 	.short	(.L_943 - .L_942)


	//   ....[0]....
.L_942:
        /*006c*/ 	.word	0x00000140


	//   ....[1]....
        /*0070*/ 	.word	0x00000bc0


	//   ....[2]....
        /*0074*/ 	.word	0x00000c10


	//   ....[3]....
        /*0078*/ 	.word	0x000013e0


	//----- nvinfo : EIATTR_MAX_THREADS
	.align		4
.L_943:
        /*007c*/ 	.byte	0x04, 0x05
        /*007e*/ 	.short	(.L_945 - .L_944)
.L_944:
        /*0080*/ 	.word	0x00000200
        /*0084*/ 	.word	0x00000001
        /*0088*/ 	.word	0x00000001


	//----- nvinfo : EIATTR_CRS_STACK_SIZE
	.align		4
.L_945:
        /*008c*/ 	.byte	0x04, 0x1e
        /*008e*/ 	.short	(.L_947 - .L_946)
.L_946:
        /*0090*/ 	.word	0x00000000


	//----- nvinfo : EIATTR_CBANK_PARAM_SIZE
	.align		4
.L_947:
        /*0094*/ 	.byte	0x03, 0x19
        /*0096*/ 	.short	0x0d40


	//----- nvinfo : EIATTR_PARAM_CBANK
	.align		4
        /*0098*/ 	.byte	0x04, 0x0a
        /*009a*/ 	.short	(.L_949 - .L_948)
	.align		4
.L_948:
        /*009c*/ 	.word	index@(.nv.constant0._ZN2at6native63_GLOBAL__N__862fb238_30_ForeachBinaryOpScalarTensor_cu_64fe0ca525multi_tensor_apply_kernelINS1_18TensorListMetadataILi1EEENS1_27BinaryOpScalarTensorFunctorIN3c107complexIfEELi1ELi1ELi0EEEJSt7dividesIS8_EPS8_S8_EEEvT_T0_DpT1_)
        /*00a0*/ 	.short	0x0380
        /*00a2*/ 	.short	0x0d40


	//----- nvinfo : EIATTR_SW_WAR
	.align		4
.L_949:
        /*00a4*/ 	.byte	0x04, 0x36
        /*00a6*/ 	.short	(.L_951 - .L_950)
.L_950:
        /*00a8*/ 	.word	0x00000008
.L_951:


//--------------------- .nv.info._ZN2at6native63_GLOBAL__N__862fb238_30_ForeachBinaryOpScalarTensor_cu_64fe0ca525multi_tensor_apply_kernelINS1_18TensorListMetadataILi1EEENS1_27BinaryOpScalarTensorFunctorIN3c107complexIdEELi1ELi1ELi0EEEJSt7dividesIS8_EPS8_S8_EEEvT_T0_DpT1_ --------------------------
	.section	.nv.info._ZN2at6native63_GLOBAL__N__862fb238_30_ForeachBinaryOpScalarTensor_cu_64fe0ca525multi_tensor_apply_kernelINS1_18TensorListMetadataILi1EEENS1_27BinaryOpScalarTensorFunctorIN3c107complexIdEELi1ELi1ELi0EEEJSt7dividesIS8_EPS8_S8_EEEvT_T0_DpT1_,"",@"SHT_CUDA_INFO"
	.sectionflags	@""
	.align	4


	//----- nvinfo : EIATTR_CUDA_API_VERSION
	.align		4
        /*0000*/ 	.byte	0x04, 0x37
        /*0002*/ 	.short	(.L_953 - .L_952)
.L_952:
        /*0004*/ 	.word	0x00000082


	//----- nvinfo : EIATTR_KPARAM_INFO
	.align		4
.L_953:
        /*0008*/ 	.byte	0x04, 0x17
        /*000a*/ 	.short	(.L_955 - .L_954)
.L_954:
        /*000c*/ 	.word	0x00000000
        /*0010*/ 	.short	0x0004
        /*0012*/ 	.short	0x0d40
        /*0014*/ 	.byte	0x00, 0xf0, 0x41, 0x00


	//----- nvinfo : EIATTR_KPARAM_INFO
	.align		4
.L_955:
        /*0018*/ 	.byte	0x04, 0x17
        /*001a*/ 	.short	(.L_957 - .L_956)
.L_956:
        /*001c*/ 	.word	0x00000000
        /*0020*/ 	.short	0x0003
        /*0022*/ 	.short	0x0d30
        /*0024*/ 	.byte	0x00, 0xf5, 0x21, 0x00


	//----- nvinfo : EIATTR_KPARAM_INFO
	.align		4
.L_957:
        /*0028*/ 	.byte	0x04, 0x17
        /*002a*/ 	.short	(.L_959 - .L_958)
.L_958:
        /*002c*/ 	.word	0x00000000
        /*0030*/ 	.short	0x0002
        /*0032*/ 	.short	0x0d29
        /*0034*/ 	.byte	0x00, 0xf0, 0x05, 0x00


	//----- nvinfo : EIATTR_KPARAM_INFO
	.align		4
.L_959:
        /*0038*/ 	.byte	0x04, 0x17
        /*003a*/ 	.short	(.L_961 - .L_960)
.L_960:
        /*003c*/ 	.word	0x00000000
        /*0040*/ 	.short	0x0001
        /*0042*/ 	.short	0x0d28
        /*0044*/ 	.byte	0x00, 0xf0, 0x05, 0x00


	//----- nvinfo : EIATTR_KPARAM_INFO
	.align		4
.L_961:
        /*0048*/ 	.byte	0x04, 0x17
        /*004a*/ 	.short	(.L_963 - .L_962)
.L_962:
        /*004c*/ 	.word	0x00000000
        /*0050*/ 	.short	0x0000
        /*0052*/ 	.short	0x0000
        /*0054*/ 	.byte	0x00, 0xf0, 0xa1, 0x34


	//----- nvinfo : EIATTR_SPARSE_MMA_MASK
	.align		4
.L_963:
        /*0058*/ 	.byte	0x03, 0x50
        /*005a*/ 	.short	0x0000


	//----- nvinfo : EIATTR_MAXREG_COUNT
	.align		4
        /*005c*/ 	.byte	0x03, 0x1b
        /*005e*/ 	.short	0x0080


	//----- nvinfo : EIATTR_MERCURY_ISA_VERSION
	.align		4
        /*0060*/ 	.byte	0x03, 0x5f
        /*0062*/ 	.short	0x0101


	//----- nvinfo : EIATTR_VRC_CTA_INIT_COUNT
	.align		4
        /*0064*/ 	.byte	0x02, 0x4a
	.zero		1
	.zero		1


	//----- nvinfo : EIATTR_EXIT_INSTR_OFFSETS
	.align		4
        /*0068*/ 	.byte	0x04, 0x1c
        /*006a*/ 	.short	(.L_965 - .L_964)


	//   ....[0]....
.L_964:
        /*006c*/ 	.word	0x00000130


	//   ....[1]....
        /*0070*/ 	.word	0x00001bd0


	//   ....[2]....
        /*0074*/ 	.word	0x00001c20


	//   ....[3]....
        /*0078*/ 	.word	0x000033c0


	//----- nvinfo : EIATTR_MAX_THREADS
	.align		4
.L_965:
        /*007c*/ 	.byte	0x04, 0x05
        /*007e*/ 	.short	(.L_967 - .L_966)
.L_966:
        /*0080*/ 	.word	0x00000200
        /*0084*/ 	.word	0x00000001
        /*0088*/ 	.word	0x00000001


	//----- nvinfo : EIATTR_CRS_STACK_SIZE
	.align		4
.L_967:
        /*008c*/ 	.byte	0x04, 0x1e
        /*008e*/ 	.short	(.L_969 - .L_968)
.L_968:
        /*0090*/ 	.word	0x00000000


	//----- nvinfo : EIATTR_CBANK_PARAM_SIZE
	.align		4
.L_969:
        /*0094*/ 	.byte	0x03, 0x19
        /*0096*/ 	.short	0x0d50


	//----- nvinfo : EIATTR_PARAM_CBANK
	.align		4
        /*0098*/ 	.byte	0x04, 0x0a
        /*009a*/ 	.short	(.L_971 - .L_970)
	.align		4
.L_970:
        /*009c*/ 	.word	index@(.nv.constant0._ZN2at6native63_GLOBAL__N__862fb238_30_ForeachBinaryOpScalarTensor_cu_64fe0ca525multi_tensor_apply_kernelINS1_18TensorListMetadataILi1EEENS1_27BinaryOpScalarTensorFunctorIN3c107complexIdEELi1ELi1ELi0EEEJSt7dividesIS8_EPS8_S8_EEEvT_T0_DpT1_)
        /*00a0*/ 	.short	0x0380
        /*00a2*/ 	.short	0x0d50


	//----- nvinfo : EIATTR_SW_WAR
	.align		4
.L_971:
        /*00a4*/ 	.byte	0x04, 0x36
        /*00a6*/ 	.short	(.L_973 - .L_972)
.L_972:
        /*00a8*/ 	.word	0x00000008
.L_973:


//--------------------- .nv.info._ZN2at6native63_GLOBAL__N__862fb238_30_ForeachBinaryOpScalarTensor_cu_64fe0ca525multi_tensor_apply_kernelINS1_18TensorListMetadataILi1EEENS1_27BinaryOpScalarTensorFunctorIfLi1ELi1ELi0EEEJSt7dividesIfEPffEEEvT_T0_DpT1_ --------------------------
	.section	.nv.info._ZN2at6native63_GLOBAL__N__862fb238_30_ForeachBinaryOpScalarTensor_cu_64fe0ca525multi_tensor_apply_kernelINS1_18TensorListMetadataILi1EEENS1_27BinaryOpScalarTensorFunctorIfLi1ELi1ELi0EEEJSt7dividesIfEPffEEEvT_T0_DpT1_,"",@"SHT_CUDA_INFO"
	.sectionflags	@""
	.align	4


	//----- nvinfo : EIATTR_CUDA_API_VERSION
	.align		4
        /*0000*/ 	.byte	0x04, 0x37
        /*0002*/ 	.short	(.L_975 - .L_974)
.L_974:
        /*0004*/ 	.word	0x00000082


	//----- nvinfo : EIATTR_KPARAM_INFO
	.align		4
.L_975:
        /*0008*/ 	.byte	0x04, 0x17
        /*000a*/ 	.short	(.L_977 - .L_976)
.L_976:
        /*000c*/ 	.word	0x00000000
        /*0010*/ 	.short	0x0004
        /*0012*/ 	.short	0x0d38
        /*0014*/ 	.byte	0x00, 0xf0, 0x11, 0x00


	//----- nvinfo : EIATTR_KPARAM_INFO
	.align		4
.L_977:
        /*0018*/ 	.byte	0x04, 0x17
        /*001a*/ 	.short	(.L_979 - .L_978)
.L_978:
        /*001c*/ 	.word	0x00000000
        /*0020*/ 	.short	0x0003
        /*0022*/ 	.short	0x0d30
        /*0024*/ 	.byte	0x00, 0xf5, 0x21, 0x00


	//----- nvinfo : EIATTR_KPARAM_INFO
	.align		4
.L_979:
        /*0028*/ 	.byte	0x04, 0x17
        /*002a*/ 	.short	(.L_981 - .L_980)
.L_980:
        /*002c*/ 	.word	0x00000000
        /*0030*/ 	.short	0x0002
        /*0032*/ 	.short	0x0d29
        /*0034*/ 	.byte	0x00, 0xf0, 0x05, 0x00


	//----- nvinfo : EIATTR_KPARAM_INFO
	.align		4
.L_981:
        /*0038*/ 	.byte	0x04, 0x17
        /*003a*/ 	.short	(.L_983 - .L_982)
.L_982:
        /*003c*/ 	.word	0x00000000
        /*0040*/ 	.short	0x0001
        /*0042*/ 	.short	0x0d28
        /*0044*/ 	.byte	0x00, 0xf0, 0x05, 0x00


	//----- nvinfo : EIATTR_KPARAM_INFO
	.align		4
.L_983:
        /*0048*/ 	.byte	0x04, 0x17
        /*004a*/ 	.short	(.L_985 - .L_984)
.L_984:
        /*004c*/ 	.word	0x00000000
        /*0050*/ 	.short	0x0000
        /*0052*/ 	.short	0x0000
        /*0054*/ 	.byte	0x00, 0xf0, 0xa1, 0x34


	//----- nvinfo : EIATTR_SPARSE_MMA_MASK
	.align		4
.L_985:
        /*0058*/ 	.byte	0x03, 0x50
        /*005a*/ 	.short	0x0000


	//----- nvinfo : EIATTR_MAXREG_COUNT
	.align		4
        /*005c*/ 	.byte	0x03, 0x1b
        /*005e*/ 	.short	0x0080


	//----- nvinfo : EIATTR_MERCURY_ISA_VERSION
	.align		4
        /*0060*/ 	.byte	0x03, 0x5f
        /*0062*/ 	.short	0x0101


	//----- nvinfo : EIATTR_VRC_CTA_INIT_COUNT
	.align		4
        /*0064*/ 	.byte	0x02, 0x4a
	.zero		1
	.zero		1


	//----- nvinfo : EIATTR_EXIT_INSTR_OFFSETS
	.align		4
        /*0068*/ 	.byte	0x04, 0x1c
        /*006a*/ 	.short	(.L_987 - .L_986)


	//   ....[0]....
.L_986:
        /*006c*/ 	.word	0x00000130


	//   ....[1]....
        /*0070*/ 	.word	0x000009c0


	//   ....[2]....
        /*0074*/ 	.word	0x00000ca0


	//   ....[3]....
        /*0078*/ 	.word	0x00000cc0


	//   ....[4]....
        /*007c*/ 	.word	0x00000d10


	//   ....[5]....
        /*0080*/ 	.word	0x00000ea0


	//----- nvinfo : EIATTR_MAX_THREADS
	.align		4
.L_987:
        /*0084*/ 	.byte	0x04, 0x05
        /*0086*/ 	.short	(.L_989 - .L_988)
.L_988:
        /*0088*/ 	.word	0x00000200
        /*008c*/ 	.word	0x00000001
        /*0090*/ 	.word	0x00000001


	//----- nvinfo : EIATTR_CRS_STACK_SIZE
	.align		4
.L_989:
        /*0094*/ 	.byte	0x04, 0x1e
        /*0096*/ 	.short	(.L_991 - .L_990)
.L_990:
        /*0098*/ 	.word	0x00000000


	//----- nvinfo : EIATTR_CBANK_PARAM_SIZE
	.align		4
.L_991:
        /*009c*/ 	.byte	0x03, 0x19
        /*009e*/ 	.short	0x0d3c


	//----- nvinfo : EIATTR_PARAM_CBANK
	.align		4
        /*00a0*/ 	.byte	0x04, 0x0a
        /*00a2*/ 	.short	(.L_993 - .L_992)
	.align		4
.L_992:
        /*00a4*/ 	.word	index@(.nv.constant0._ZN2at6native63_GLOBAL__N__862fb238_30_ForeachBinaryOpScalarTensor_cu_64fe0ca525multi_tensor_apply_kernelINS1_18TensorListMetadataILi1EEENS1_27BinaryOpScalarTensorFunctorIfLi1ELi1ELi0EEEJSt7dividesIfEPffEEEvT_T0_DpT1_)
        /*00a8*/ 	.short	0x0380
        /*00aa*/ 	.short	0x0d3c


	//----- nvinfo : EIATTR_SW_WAR
	.align		4
.L_993:
        /*00ac*/ 	.byte	0x04, 0x36
        /*00ae*/ 	.short	(.L_995 - .L_994)
.L_994:
        /*00b0*/ 	.word	0x00000008
.L_995:


//--------------------- .nv.info._ZN2at6native63_GLOBAL__N__862fb238_30_ForeachBinaryOpScalarTensor_cu_64fe0ca525multi_tensor_apply_kernelINS1_18TensorListMetadataILi1EEENS1_27BinaryOpScalarTensorFunctorIdLi1ELi1ELi0EEEJSt7dividesIdEPddEEEvT_T0_DpT1_ --------------------------
	.section	.nv.info._ZN2at6native63_GLOBAL__N__862fb238_30_ForeachBinaryOpScalarTensor_cu_64fe0ca525multi_tensor_apply_kernelINS1_18TensorListMetadataILi1EEENS1_27BinaryOpScalarTensorFunctorIdLi1ELi1ELi0EEEJSt7dividesIdEPddEEEvT_T0_DpT1_,"",@"SHT_CUDA_INFO"
	.sectionflags	@""
	.align	4


	//----- nvinfo : EIATTR_CUDA_API_VERSION
	.align		4
        /*0000*/ 	.byte	0x04, 0x37
        /*0002*/ 	.short	(.L_997 - .L_996)
.L_996:
        /*0004*/ 	.word	0x00000082


	//----- nvinfo : EIATTR_KPARAM_INFO
	.align		4
.L_997:
        /*0008*/ 	.byte	0x04, 0x17
        /*000a*/ 	.short	(.L_999 - .L_998)
.L_998:
        /*000c*/ 	.word	0x00000000
        /*0010*/ 	.short	0x0004
        /*0012*/ 	.short	0x0d38
        /*0014*/ 	.byte	0x00, 0xf0, 0x21, 0x00


	//----- nvinfo : EIATTR_KPARAM_INFO
	.align		4
.L_999:
        /*0018*/ 	.byte	0x04, 0x17
        /*001a*/ 	.short	(.L_1001 - .L_1000)
.L_1000:
        /*001c*/ 	.word	0x00000000
        /*0020*/ 	.short	0x0003
        /*0022*/ 	.short	0x0d30
        /*0024*/ 	.byte	0x00, 0xf5, 0x21, 0x00


	//----- nvinfo : EIATTR_KPARAM_INFO
	.align		4
.L_1001:
        /*0028*/ 	.byte	0x04, 0x17
        /*002a*/ 	.short	(.L_1003 - .L_1002)
.L_1002:
        /*002c*/ 	.word	0x00000000
        /*0030*/ 	.short	0x0002
        /*0032*/ 	.short	0x0d29
        /*0034*/ 	.byte	0x00, 0xf0, 0x05, 0x00


	//----- nvinfo : EIATTR_KPARAM_INFO
	.align		4
.L_1003:
        /*0038*/ 	.byte	0x04, 0x17
        /*003a*/ 	.short	(.L_1005 - .L_1004)
.L_1004:
        /*003c*/ 	.word	0x00000000
        /*0040*/ 	.short	0x0001
        /*0042*/ 	.short	0x0d28
        /*0044*/ 	.byte	0x00, 0xf0, 0x05, 0x00


	//----- nvinfo : EIATTR_KPARAM_INFO
	.align		4
.L_1005:
        /*0048*/ 	.byte	0x04, 0x17
        /*004a*/ 	.short	(.L_1007 - .L_1006)
.L_1006:
        /*004c*/ 	.word	0x00000000
        /*0050*/ 	.short	0x0000
        /*0052*/ 	.short	0x0000
        /*0054*/ 	.byte	0x00, 0xf0, 0xa1, 0x34


	//----- nvinfo : EIATTR_SPARSE_MMA_MASK
	.align		4
.L_1007:
        /*0058*/ 	.byte	0x03, 0x50
        /*005a*/ 	.short	0x0000


	//----- nvinfo : EIATTR_MAXREG_COUNT
	.align		4
        /*005c*/ 	.byte	0x03, 0x1b
        /*005e*/ 	.short	0x0080


	//----- nvinfo : EIATTR_MERCURY_ISA_VERSION
	.align		4
        /*0060*/ 	.byte	0x03, 0x5f
        /*0062*/ 	.short	0x0101


	//----- nvinfo : EIATTR_VRC_CTA_INIT_COUNT
	.align		4
        /*0064*/ 	.byte	0x02, 0x4a
	.zero		1
	.zero		1


	//----- nvinfo : EIATTR_EXIT_INSTR_OFFSETS
	.align		4
        /*0068*/ 	.byte	0x04, 0x1c
        /*006a*/ 	.short	(.L_1009 - .L_1008)


	//   ....[0]....
.L_1008:
        /*006c*/ 	.word	0x00000140


	//   ....[1]....
        /*0070*/ 	.word	0x00001650


	//   ....[2]....
        /*0074*/ 	.word	0x00001f00


	//   ....[3]....
        /*0078*/ 	.word	0x00001f20


	//   ....[4]....
        /*007c*/ 	.word	0x00001f70


	//   ....[5]....
        /*0080*/ 	.word	0x00002690


	//----- nvinfo : EIATTR_MAX_THREADS
	.align		4
.L_1009:
        /*0084*/ 	.byte	0x04, 0x05
        /*0086*/ 	.short	(.L_1011 - .L_1010)
.L_1010:
        /*0088*/ 	.word	0x00000200
        /*008c*/ 	.word	0x00000001
        /*0090*/ 	.word	0x00000001


	//----- nvinfo : EIATTR_CRS_STACK_SIZE
	.align		4
.L_1011:
        /*0094*/ 	.byte	0x04, 0x1e
        /*0096*/ 	.short	(.L_1013 - .L_1012)
.L_1012:
        /*0098*/ 	.word	0x00000000


	//----- nvinfo : EIATTR_CBANK_PARAM_SIZE
	.align		4
.L_1013:
        /*009c*/ 	.byte	0x03, 0x19
        /*009e*/ 	.short	0x0d40


	//----- nvinfo : EIATTR_PARAM_CBANK
	.align		4
        /*00a0*/ 	.byte	0x04, 0x0a
        /*00a2*/ 	.short	(.L_1015 - .L_1014)
	.align		4
.L_1014:
        /*00a4*/ 	.word	index@(.nv.constant0._ZN2at6native63_GLOBAL__N__862fb238_30_ForeachBinaryOpScalarTensor_cu_64fe0ca525multi_tensor_apply_kernelINS1_18TensorListMetadataILi1EEENS1_27BinaryOpScalarTensorFunctorIdLi1ELi1ELi0EEEJSt7dividesIdEPddEEEvT_T0_DpT1_)
        /*00a8*/ 	.short	0x0380
        /*00aa*/ 	.short	0x0d40


	//----- nvinfo : EIATTR_SW_WAR
	.align		4
.L_1015:
        /*00ac*/ 	.byte	0x04, 0x36
        /*00ae*/ 	.short	(.L_1017 - .L_1016)
.L_1016:
        /*00b0*/ 	.word	0x00000008
.L_1017:


//--------------------- .nv.info._ZN2at6native63_GLOBAL__N__862fb238_30_ForeachBinaryOpScalarTensor_cu_64fe0ca525multi_tensor_apply_kernelINS1_18TensorListMetadataILi1EEENS1_27BinaryOpScalarTensorFunctorIsLi1ELi1ELi0EEEJSt7dividesIsEPssEEEvT_T0_DpT1_ --------------------------
	.section	.nv.info._ZN2at6native63_GLOBAL__N__862fb238_30_ForeachBinaryOpScalarTensor_cu_64fe0ca525multi_tensor_apply_kernelINS1_18TensorListMetadataILi1EEENS1_27BinaryOpScalarTensorFunctorIsLi1ELi1ELi0EEEJSt7dividesIsEPssEEEvT_T0_DpT1_,"",@"SHT_CUDA_INFO"
	.sectionflags	@""
	.align	4


	//----- nvinfo : EIATTR_CUDA_API_VERSION
	.align		4
        /*0000*/ 	.byte	0x04, 0x37
        /*0002*/ 	.short	(.L_1019 - .L_1018)
.L_1018:
        /*0004*/ 	.word	0x00000082


	//----- nvinfo : EIATTR_KPARAM_INFO
	.align		4
.L_1019:
        /*0008*/ 	.byte	0x04, 0x17
        /*000a*/ 	.short	(.L_1021 - .L_1020)
.L_1020:
        /*000c*/ 	.word	0x00000000
        /*0010*/ 	.short	0x0004
        /*0012*/ 	.short	0x0d38
        /*0014*/ 	.byte	0x00, 0xf0, 0x09, 0x00


	//----- nvinfo : EIATTR_KPARAM_INFO
	.align		4
.L_1021:
        /*0018*/ 	.byte	0x04, 0x17
        /*001a*/ 	.short	(.L_1023 - .L_1022)
.L_1022:
        /*001c*/ 	.word	0x00000000
        /*0020*/ 	.short	0x0003
        /*0022*/ 	.short	0x0d30
        /*0024*/ 	.byte	0x00, 0xf5, 0x21, 0x00


	//----- nvinfo : EIATTR_KPARAM_INFO
	.align		4
.L_1023:
        /*0028*/ 	.byte	0x04, 0x17
        /*002a*/ 	.short	(.L_1025 - .L_1024)
.L_1024:
        /*002c*/ 	.word	0x00000000
        /*0030*/ 	.short	0x0002
        /*0032*/ 	.short	0x0d29
        /*0034*/ 	.byte	0x00, 0xf0, 0x05, 0x00


	//----- nvinfo : EIATTR_KPARAM_INFO
	.align		4
.L_1025:
        /*0038*/ 	.byte	0x04, 0x17
        /*003a*/ 	.short	(.L_1027 - .L_1026)
.L_1026:
        /*003c*/ 	.word	0x00000000
        /*0040*/ 	.short	0x0001
        /*0042*/ 	.short	0x0d28
        /*0044*/ 	.byte	0x00, 0xf0, 0x05, 0x00


	//----- nvinfo : EIATTR_KPARAM_INFO
	.align		4
.L_1027:
        /*0048*/ 	.byte	0x04, 0x17
        /*004a*/ 	.short	(.L_1029 - .L_1028)
.L_1028:
        /*004c*/ 	.word	0x00000000
        /*0050*/ 	.short	0x0000
        /*0052*/ 	.short	0x0000
        /*0054*/ 	.byte	0x00, 0xf0, 0xa1, 0x34


	//----- nvinfo : EIATTR_SPARSE_MMA_MASK
	.align		4
.L_1029:
        /*0058*/ 	.byte	0x03, 0x50
        /*005a*/ 	.short	0x0000


	//----- nvinfo : EIATTR_MAXREG_COUNT
	.align		4
        /*005c*/ 	.byte	0x03, 0x1b
        /*005e*/ 	.short	0x0080


	//----- nvinfo : EIATTR_MERCURY_ISA_VERSION
	.align		4
        /*0060*/ 	.byte	0x03, 0x5f
        /*0062*/ 	.short	0x0101


	//----- nvinfo : EIATTR_VRC_CTA_INIT_COUNT
	.align		4
        /*0064*/ 	.byte	0x02, 0x4a
	.zero		1
	.zero		1


	//----- nvinfo : EIATTR_EXIT_INSTR_OFFSETS
	.align		4
        /*0068*/ 	.byte	0x04, 0x1c
        /*006a*/ 	.short	(.L_1031 - .L_1030)


	//   ....[0]....
.L_1030:
        /*006c*/ 	.word	0x00000140


	//   ....[1]....
        /*0070*/ 	.word	0x00001160


	//   ....[2]....
        /*0074*/ 	.word	0x000017f0


	//   ....[3]....
        /*0078*/ 	.word	0x00001810


	//   ....[4]....
        /*007c*/ 	.word	0x00001860


	//   ....[5]....
        /*0080*/ 	.word	0x00001e10


	//----- nvinfo : EIATTR_MAX_THREADS
	.align		4
.L_1031:
        /*0084*/ 	.byte	0x04, 0x05
        /*0086*/ 	.short	(.L_1033 - .L_1032)
.L_1032:
        /*0088*/ 	.word	0x00000200
        /*008c*/ 	.word	0x00000001
        /*0090*/ 	.word	0x00000001


	//----- nvinfo : EIATTR_CRS_STACK_SIZE
	.align		4
.L_1033:
        /*0094*/ 	.byte	0x04, 0x1e
        /*0096*/ 	.short	(.L_1035 - .L_1034)
.L_1034:
        /*0098*/ 	.word	0x00000000


	//----- nvinfo : EIATTR_CBANK_PARAM_SIZE
	.align		4
.L_1035:
        /*009c*/ 	.byte	0x03, 0x19
        /*009e*/ 	.short	0x0d3a


	//----- nvinfo : EIATTR_PARAM_CBANK
	.align		4
        /*00a0*/ 	.byte	0x04, 0x0a
        /*00a2*/ 	.short	(.L_1037 - .L_1036)
	.align		4
.L_1036:
        /*00a4*/ 	.word	index@(.nv.constant0._ZN2at6native63_GLOBAL__N__862fb238_30_ForeachBinaryOpScalarTensor_cu_64fe0ca525multi_tensor_apply_kernelINS1_18TensorListMetadataILi1EEENS1_27BinaryOpScalarTensorFunctorIsLi1ELi1ELi0EEEJSt7dividesIsEPssEEEvT_T0_DpT1_)
        /*00a8*/ 	.short	0x0380
        /*00aa*/ 	.short	0x0d3a


	//----- nvinfo : EIATTR_SW_WAR
	.align		4
.L_1037:
        /*00ac*/ 	.byte	0x04, 0x36
        /*00ae*/ 	.short	(.L_1039 - .L_1038)
.L_1038:
        /*00b0*/ 	.word	0x00000008
.L_1039:


//--------------------- .nv.info._ZN2at6native63_GLOBAL__N__862fb238_30_ForeachBinaryOpScalarTensor_cu_64fe0ca525multi_tensor_apply_kernelINS1_18TensorListMetadataILi1EEENS1_27BinaryOpScalarTensorFunctorIlLi1ELi1ELi0EEEJSt7dividesIlEPllEEEvT_T0_DpT1_ --------------------------
	.section	.nv.info._ZN2at6native63_GLOBAL__N__862fb238_30_ForeachBinaryOpScalarTensor_cu_64fe0ca525multi_tensor_apply_kernelINS1_18TensorListMetadataILi1EEENS1_27BinaryOpScalarTensorFunctorIlLi1ELi1ELi0EEEJSt7dividesIlEPllEEEvT_T0_DpT1_,"",@"SHT_CUDA_INFO"
	.sectionflags	@""
	.align	4


	//----- nvinfo : EIATTR_CUDA_API_VERSION
	.align		4
        /*0000*/ 	.byte	0x04, 0x37
        /*0002*/ 	.short	(.L_1041 - .L_1040)
.L_1040:
        /*0004*/ 	.word	0x00000082


	//----- nvinfo : EIATTR_KPARAM_INFO
	.align		4
.L_1041:
        /*0008*/ 	.byte	0x04, 0x17
        /*000a*/ 	.short	(.L_1043 - .L_1042)
.L_1042:
        /*000c*/ 	.word	0x00000000
        /*0010*/ 	.short	0x0004
        /*0012*/ 	.short	0x0d38
        /*0014*/ 	.byte	0x00, 0xf0, 0x21, 0x00


	//----- nvinfo : EIATTR_KPARAM_INFO
	.align		4
.L_1043:
        /*0018*/ 	.byte	0x04, 0x17
        /*001a*/ 	.short	(.L_1045 - .L_1044)
.L_1044:
        /*001c*/ 	.word	0x00000000
        /*0020*/ 	.short	0x0003
        /*0022*/ 	.short	0x0d30
        /*0024*/ 	.byte	0x00, 0xf5, 0x21, 0x00


	//----- nvinfo : EIATTR_KPARAM_INFO
	.align		4
.L_1045:
        /*0028*/ 	.byte	0x04, 0x17
        /*002a*/ 	.short	(.L_1047 - .L_1046)
.L_1046:
        /*002c*/ 	.word	0x00000000
        /*0030*/ 	.short	0x0002
        /*0032*/ 	.short	0x0d29
        /*0034*/ 	.byte	0x00, 0xf0, 0x05, 0x00


	//----- nvinfo : EIATTR_KPARAM_INFO
	.align		4
.L_1047:
        /*0038*/ 	.byte	0x04, 0x17
        /*003a*/ 	.short	(.L_1049 - .L_1048)
.L_1048:
        /*003c*/ 	.word	0x00000000
        /*0040*/ 	.short	0x0001
        /*0042*/ 	.short	0x0d28
        /*0044*/ 	.byte	0x00, 0xf0, 0x05, 0x00


	//----- nvinfo : EIATTR_KPARAM_INFO
	.align		4
.L_1049:
        /*0048*/ 	.byte	0x04, 0x17
        /*004a*/ 	.short	(.L_1051 - .L_1050)
.L_1050:
        /*004c*/ 	.word	0x00000000
        /*0050*/ 	.short	0x0000
        /*0052*/ 	.short	0x0000
        /*0054*/ 	.byte	0x00, 0xf0, 0xa1, 0x34


	//----- nvinfo : EIATTR_SPARSE_MMA_MASK
	.align		4
.L_1051:
        /*0058*/ 	.byte	0x03, 0x50
        /*005a*/ 	.short	0x0000


	//----- nvinfo : EIATTR_MAXREG_COUNT
	.align		4
        /*005c*/ 	.byte	0x03, 0x1b
        /*005e*/ 	.short	0x0080


	//----- nvinfo : EIATTR_ANNOTATIONS
	.align		4
        /*0060*/ 	.byte	0x04, 0x55
        /*0062*/ 	.short	(.L_1053 - .L_1052)


	//   ....[0]....
.L_1052:
        /*0064*/ 	.word	0x00000001
        /*0068*/ 	.byte	0x90, 0x1e, 0x00, 0x00, 0x01, 0x00, 0x00, 0x00, 0x70, 0x1f, 0x00, 0x00, 0x01, 0x00, 0x00, 0x00
        /*0078*/ 	.byte	0xa0, 0x28, 0x00, 0x00, 0x01, 0x00, 0x00, 0x00, 0xb0, 0x28, 0x00, 0x00


	//----- nvinfo : EIATTR_MERCURY_ISA_VERSION
	.align		4
.L_1053:
        /*0084*/ 	.byte	0x03, 0x5f
        /*0086*/ 	.short	0x0101


	//----- nvinfo : EIATTR_VRC_CTA_INIT_COUNT
	.align		4
        /*0088*/ 	.byte	0x02, 0x4a
	.zero		1
	.zero		1


	//----- nvinfo : EIATTR_EXIT_INSTR_OFFSETS
	.align		4
        /*008c*/ 	.byte	0x04, 0x1c
        /*008e*/ 	.short	(.L_1055 - .L_1054)


	//   ....[0]....
.L_1054:
        /*0090*/ 	.word	0x00000150


	//   ....[1]....
        /*0094*/ 	.word	0x00001d10


	//   ....[2]....
        /*0098*/ 	.word	0x00002970


	//   ....[3]....
        /*009c*/ 	.word	0x00002990


	//   ....[4]....
        /*00a0*/ 	.word	0x000029e0


	//   ....[5]....
        /*00a4*/ 	.word	0x000033a0


	//----- nvinfo : EIATTR_MAX_THREADS
	.align		4
.L_1055:
        /*00a8*/ 	.byte	0x04, 0x05
        /*00aa*/ 	.short	(.L_1057 - .L_1056)
.L_1056:
        /*00ac*/ 	.word	0x00000200
        /*00b0*/ 	.word	0x00000001
        /*00b4*/ 	.word	0x00000001


	//----- nvinfo : EIATTR_CRS_STACK_SIZE
	.align		4
.L_1057:
        /*00b8*/ 	.byte	0x04, 0x1e
        /*00ba*/ 	.short	(.L_1059 - .L_1058)
.L_1058:
        /*00bc*/ 	.word	0x00000000


	//----- nvinfo : EIATTR_CBANK_PARAM_SIZE
	.align		4
.L_1059:
        /*00c0*/ 	.byte	0x03, 0x19
        /*00c2*/ 	.short	0x0d40


	//----- nvinfo : EIATTR_PARAM_CBANK
	.align		4
        /*00c4*/ 	.byte	0x04, 0x0a
        /*00c6*/ 	.short	(.L_1061 - .L_1060)
	.align		4
.L_1060:
        /*00c8*/ 	.word	index@(.nv.constant0._ZN2at6native63_GLOBAL__N__862fb238_30_ForeachBinaryOpScalarTensor_cu_64fe0ca525multi_tensor_apply_kernelINS1_18TensorListMetadataILi1EEENS1_27BinaryOpScalarTensorFunctorIlLi1ELi1ELi0EEEJSt7dividesIlEPllEEEvT_T0_DpT1_)
        /*00cc*/ 	.short	0x0380
        /*00ce*/ 	.short	0x0d40


	//----- nvinfo : EIATTR_SW_WAR
	.align		4
.L_1061:
        /*00d0*/ 	.byte	0x04, 0x36
        /*00d2*/ 	.short	(.L_1063 - .L_1062)
.L_1062:
        /*00d4*/ 	.word	0x00000008
.L_1063:


//--------------------- .nv.info._ZN2at6native63_GLOBAL__N__862fb238_30_ForeachBinaryOpScalarTensor_cu_64fe0ca525multi_tensor_apply_kernelINS1_18TensorListMetadataILi1EEENS1_27BinaryOpScalarTensorFunctorIiLi1ELi1ELi0EEEJSt7dividesIiEPiiEEEvT_T0_DpT1_ --------------------------
	.section	.nv.info._ZN2at6native63_GLOBAL__N__862fb238_30_ForeachBinaryOpScalarTensor_cu_64fe0ca525multi_tensor_apply_kernelINS1_18TensorListMetadataILi1EEENS1_27BinaryOpScalarTensorFunctorIiLi1ELi1ELi0EEEJSt7dividesIiEPiiEEEvT_T0_DpT1_,"",@"SHT_CUDA_INFO"
	.sectionflags	@""
	.align	4


	//----- nvinfo : EIATTR_CUDA_API_VERSION
	.align		4
        /*0000*/ 	.byte	0x04, 0x37
        /*0002*/ 	.short	(.L_1065 - .L_1064)
.L_1064:
        /*0004*/ 	.word	0x00000082


	//----- nvinfo : EIATTR_KPARAM_INFO
	.align		4
.L_1065:
        /*0008*/ 	.byte	0x04, 0x17
        /*000a*/ 	.short	(.L_1067 - .L_1066)
.L_1066:
        /*000c*/ 	.word	0x00000000
        /*0010*/ 	.short	0x0004
        /*0012*/ 	.short	0x0d38
        /*0014*/ 	.byte	0x00, 0xf0, 0x11, 0x00


	//----- nvinfo : EIATTR_KPARAM_INFO
	.align		4
.L_1067:
        /*0018*/ 	.byte	0x04, 0x17
        /*001a*/ 	.short	(.L_1069 - .L_1068)
.L_1068:
        /*001c*/ 	.word	0x00000000
        /*0020*/ 	.short	0x0003
        /*0022*/ 	.short	0x0d30
        /*0024*/ 	.byte	0x00, 0xf5, 0x21, 0x00


	//----- nvinfo : EIATTR_KPARAM_INFO
	.align		4
.L_1069:
        /*0028*/ 	.byte	0x04, 0x17
        /*002a*/ 	.short	(.L_1071 - .L_1070)
.L_1070:
        /*002c*/ 	.word	0x00000000
        /*0030*/ 	.short	0x0002
        /*0032*/ 	.short	0x0d29
        /*0034*/ 	.byte	0x00, 0xf0, 0x05, 0x00


	//----- nvinfo : EIATTR_KPARAM_INFO
	.align		4
.L_1071:
        /*0038*/ 	.byte	0x04, 0x17
        /*003a*/ 	.short	(.L_1073 - .L_1072)
.L_1072:
        /*003c*/ 	.word	0x00000000
        /*0040*/ 	.short	0x0001
        /*0042*/ 	.short	0x0d28
        /*0044*/ 	.byte	0x00, 0xf0, 0x05, 0x00


	//----- nvinfo : EIATTR_KPARAM_INFO
	.align		4
.L_1073:
        /*0048*/ 	.byte	0x04, 0x17
        /*004a*/ 	.short	(.L_1075 - .L_1074)
.L_1074:
        /*004c*/ 	.word	0x00000000
        /*0050*/ 	.short	0x0000
        /*0052*/ 	.short	0x0000
        /*0054*/ 	.byte	0x00, 0xf0, 0xa1, 0x34


	//----- nvinfo : EIATTR_SPARSE_MMA_MASK
	.align		4
.L_1075:
        /*0058*/ 	.byte	0x03, 0x50
        /*005a*/ 	.short	0x0000


	//----- nvinfo : EIATTR_MAXREG_COUNT
	.align		4
        /*005c*/ 	.byte	0x03, 0x1b
        /*005e*/ 	.short	0x0080


	//----- nvinfo : EIATTR_MERCURY_ISA_VERSION
	.align		4
        /*0060*/ 	.byte	0x03, 0x5f
        /*0062*/ 	.short	0x0101


	//----- nvinfo : EIATTR_VRC_CTA_INIT_COUNT
	.align		4
        /*0064*/ 	.byte	0x02, 0x4a
	.zero		1
	.zero		1


	//----- nvinfo : EIATTR_EXIT_INSTR_OFFSETS
	.align		4
        /*0068*/ 	.byte	0x04, 0x1c
        /*006a*/ 	.short	(.L_1077 - .L_1076)


	//   ....[0]....
.L_1076:
        /*006c*/ 	.word	0x00000140


	//   ....[1]....
        /*0070*/ 	.word	0x00001110


	//   ....[2]....
        /*0074*/ 	.word	0x00001790


	//   ....[3]....
        /*0078*/ 	.word	0x000017b0


	//   ....[4]....
        /*007c*/ 	.word	0x00001800


	//   ....[5]....
        /*0080*/ 	.word	0x00001d30


	//----- nvinfo : EIATTR_MAX_THREADS
	.align		4
.L_1077:
        /*0084*/ 	.byte	0x04, 0x05
        /*0086*/ 	.short	(.L_1079 - .L_1078)
.L_1078:
        /*0088*/ 	.word	0x00000200
        /*008c*/ 	.word	0x00000001
        /*0090*/ 	.word	0x00000001


	//----- nvinfo : EIATTR_CRS_STACK_SIZE
	.align		4
.L_1079:
        /*0094*/ 	.byte	0x04, 0x1e
        /*0096*/ 	.short	(.L_1081 - .L_1080)
.L_1080:
        /*0098*/ 	.word	0x00000000


	//----- nvinfo : EIATTR_CBANK_PARAM_SIZE
	.align		4
.L_1081:
        /*009c*/ 	.byte	0x03, 0x19
        /*009e*/ 	.short	0x0d3c


	//----- nvinfo : EIATTR_PARAM_CBANK
	.align		4
        /*00a0*/ 	.byte	0x04, 0x0a
        /*00a2*/ 	.short	(.L_1083 - .L_1082)
	.align		4
.L_1082:
        /*00a4*/ 	.word	index@(.nv.constant0._ZN2at6native63_GLOBAL__N__862fb238_30_ForeachBinaryOpScalarTensor_cu_64fe0ca525multi_tensor_apply_kernelINS1_18TensorListMetadataILi1EEENS1_27BinaryOpScalarTensorFunctorIiLi1ELi1ELi0EEEJSt7dividesIiEPiiEEEvT_T0_DpT1_)
        /*00a8*/ 	.short	0x0380
        /*00aa*/ 	.short	0x0d3c


	//----- nvinfo : EIATTR_SW_WAR
	.align		4
.L_1083:
        /*00ac*/ 	.byte	0x04, 0x36
        /*00ae*/ 	.short	(.L_1085 - .L_1084)
.L_1084:
        /*00b0*/ 	.word	0x00000008
.L_1085:


//--------------------- .nv.info._ZN2at6native63_GLOBAL__N__862fb238_30_ForeachBinaryOpScalarTensor_cu_64fe0ca525multi_tensor_apply_kernelINS1_18TensorListMetadataILi1EEENS1_27BinaryOpScalarTensorFunctorIaLi1ELi1ELi0EEEJSt7dividesIaEPaaEEEvT_T0_DpT1_ --------------------------
	.section	.nv.info._ZN2at6native63_GLOBAL__N__862fb238_30_ForeachBinaryOpScalarTensor_cu_64fe0ca525multi_tensor_apply_kernelINS1_18TensorListMetadataILi1EEENS1_27BinaryOpScalarTensorFunctorIaLi1ELi1ELi0EEEJSt7dividesIaEPaaEEEvT_T0_DpT1_,"",@"SHT_CUDA_INFO"
	.sectionflags	@""
	.align	4


	//----- nvinfo : EIATTR_CUDA_API_VERSION
	.align		4
        /*0000*/ 	.byte	0x04, 0x37
        /*0002*/ 	.short	(.L_1087 - .L_1086)
.L_1086:
        /*0004*/ 	.word	0x00000082


	//----- nvinfo : EIATTR_KPARAM_INFO
	.align		4
.L_1087:
        /*0008*/ 	.byte	0x04, 0x17
        /*000a*/ 	.short	(.L_1089 - .L_1088)
.L_1088:
        /*000c*/ 	.word	0x00000000
        /*0010*/ 	.short	0x0004
        /*0012*/ 	.short	0x0d38
        /*0014*/ 	.byte	0x00, 0xf0, 0x05, 0x00


	//----- nvinfo : EIATTR_KPARAM_INFO
	.align		4
.L_1089:
        /*0018*/ 	.byte	0x04, 0x17
        /*001a*/ 	.short	(.L_1091 - .L_1090)
.L_1090:
        /*001c*/ 	.word	0x00000000
        /*0020*/ 	.short	0x0003
        /*0022*/ 	.short	0x0d30
        /*0024*/ 	.byte	0x00, 0xf5, 0x21, 0x00


	//----- nvinfo : EIATTR_KPARAM_INFO
	.align		4
.L_1091:
        /*0028*/ 	.byte	0x04, 0x17
        /*002a*/ 	.short	(.L_1093 - .L_1092)
.L_1092:
        /*002c*/ 	.word	0x00000000
        /*0030*/ 	.short	0x0002
        /*0032*/ 	.short	0x0d29
        /*0034*/ 	.byte	0x00, 0xf0, 0x05, 0x00


	//----- nvinfo : EIATTR_KPARAM_INFO
	.align		4
.L_1093:
        /*0038*/ 	.byte	0x04, 0x17
        /*003a*/ 	.short	(.L_1095 - .L_1094)
.L_1094:
        /*003c*/ 	.word	0x00000000
        /*0040*/ 	.short	0x0001
        /*0042*/ 	.short	0x0d28
        /*0044*/ 	.byte	0x00, 0xf0, 0x05, 0x00


	//----- nvinfo : EIATTR_KPARAM_INFO
	.align		4
.L_1095:
        /*0048*/ 	.byte	0x04, 0x17
        /*004a*/ 	.short	(.L_1097 - .L_1096)
.L_1096:
        /*004c*/ 	.word	0x00000000
        /*0050*/ 	.short	0x0000
        /*0052*/ 	.short	0x0000
        /*0054*/ 	.byte	0x00, 0xf0, 0xa1, 0x34


	//----- nvinfo : EIATTR_SPARSE_MMA_MASK
	.align		4
.L_1097:
        /*0058*/ 	.byte	0x03, 0x50
        /*005a*/ 	.short	0x0000


	//----- nvinfo : EIATTR_MAXREG_COUNT
	.align		4
        /*005c*/ 	.byte	0x03, 0x1b
        /*005e*/ 	.short	0x0080


	//----- nvinfo : EIATTR_MERCURY_ISA_VERSION
	.align		4
        /*0060*/ 	.byte	0x03, 0x5f
        /*0062*/ 	.short	0x0101


	//----- nvinfo : EIATTR_VRC_CTA_INIT_COUNT
	.align		4
        /*0064*/ 	.byte	0x02, 0x4a
	.zero		1
	.zero		1


	//----- nvinfo : EIATTR_EXIT_INSTR_OFFSETS
	.align		4
        /*0068*/ 	.byte	0x04, 0x1c
        /*006a*/ 	.short	(.L_1099 - .L_1098)


	//   ....[0]....
.L_1098:
        /*006c*/ 	.word	0x00000130


	//   ....[1]....
        /*0070*/ 	.word	0x00000f60


	//   ....[2]....
        /*0074*/ 	.word	0x000013d0


	//   ....[3]....
        /*0078*/ 	.word	0x000013f0


	//   ....[4]....
        /*007c*/ 	.word	0x00001440


	//   ....[5]....
        /*0080*/ 	.word	0x00001760


	//----- nvinfo : EIATTR_MAX_THREADS
	.align		4
.L_1099:
        /*0084*/ 	.byte	0x04, 0x05
        /*0086*/ 	.short	(.L_1101 - .L_1100)
.L_1100:
        /*0088*/ 	.word	0x00000200
        /*008c*/ 	.word	0x00000001
        /*0090*/ 	.word	0x00000001


	//----- nvinfo : EIATTR_CRS_STACK_SIZE
	.align		4
.L_1101:
        /*0094*/ 	.byte	0x04, 0x1e
        /*0096*/ 	.short	(.L_1103 - .L_1102)
.L_1102:
        /*0098*/ 	.word	0x00000000


	//----- nvinfo : EIATTR_CBANK_PARAM_SIZE
	.align		4
.L_1103:
        /*009c*/ 	.byte	0x03, 0x19
        /*009e*/ 	.short	0x0d39


	//----- nvinfo : EIATTR_PARAM_CBANK
	.align		4
        /*00a0*/ 	.byte	0x04, 0x0a
        /*00a2*/ 	.short	(.L_1105 - .L_1104)
	.align		4
.L_1104:
        /*00a4*/ 	.word	index@(.nv.constant0._ZN2at6native63_GLOBAL__N__862fb238_30_ForeachBinaryOpScalarTensor_cu_64fe0ca525multi_tensor_apply_kernelINS1_18TensorListMetadataILi1EEENS1_27BinaryOpScalarTensorFunctorIaLi1ELi1ELi0EEEJSt7dividesIaEPaaEEEvT_T0_DpT1_)
        /*00a8*/ 	.short	0x0380
        /*00aa*/ 	.short	0x0d39


	//----- nvinfo : EIATTR_SW_WAR
	.align		4
.L_1105:
        /*00ac*/ 	.byte	0x04, 0x36
        /*00ae*/ 	.short	(.L_1107 - .L_1106)
.L_1106:
        /*00b0*/ 	.word	0x00000008
.L_1107:


//--------------------- .nv.info._ZN2at6native63_GLOBAL__N__862fb238_30_ForeachBinaryOpScalarTensor_cu_64fe0ca525multi_tensor_apply_kernelINS1_18TensorListMetadataILi1EEENS1_27BinaryOpScalarTensorFunctorIhLi1ELi1ELi0EEEJSt7dividesIhEPhhEEEvT_T0_DpT1_ --------------------------
	.section	.nv.info._ZN2at6native63_GLOBAL__N__862fb238_30_ForeachBinaryOpScalarTensor_cu_64fe0ca525multi_tensor_apply_kernelINS1_18TensorListMetadataILi1EEENS1_27BinaryOpScalarTensorFunctorIhLi1ELi1ELi0EEEJSt7dividesIhEPhhEEEvT_T0_DpT1_,"",@"SHT_CUDA_INFO"
	.sectionflags	@""
	.align	4


	//----- nvinfo : EIATTR_CUDA_API_VERSION
	.align		4
        /*0000*/ 	.byte	0x04, 0x37
        /*0002*/ 	.short	(.L_1109 - .L_1108)
.L_1108:
        /*0004*/ 	.word	0x00000082


	//----- nvinfo : EIATTR_KPARAM_INFO
	.align		4
.L_1109:
        /*0008*/ 	.byte	0x04, 0x17
        /*000a*/ 	.short	(.L_1111 - .L_1110)
.L_1110:
        /*000c*/ 	.word	0x00000000
        /*0010*/ 	.short	0x0004
        /*0012*/ 	.short	0x0d38
        /*0014*/ 	.byte	0x00, 0xf0, 0x05, 0x00


	//----- nvinfo : EIATTR_KPARAM_INFO
	.align		4
.L_1111:
        /*0018*/ 	.byte	0x04, 0x17
        /*001a*/ 	.short	(.L_1113 - .L_1112)
.L_1112:
        /*001c*/ 	.word	0x00000000
        /*0020*/ 	.short	0x0003
        /*0022*/ 	.short	0x0d30
        /*0024*/ 	.byte	0x00, 0xf5, 0x21, 0x00


	//----- nvinfo : EIATTR_KPARAM_INFO
	.align		4
.L_1113:
        /*0028*/ 	.byte	0x04, 0x17
        /*002a*/ 	.short	(.L_1115 - .L_1114)
.L_1114:
        /*002c*/ 	.word	0x00000000
        /*0030*/ 	.short	0x0002
        /*0032*/ 	.short	0x0d29
        /*0034*/ 	.byte	0x00, 0xf0, 0x05, 0x00


	//----- nvinfo : EIATTR_KPARAM_INFO
	.align		4
.L_1115:
        /*0038*/ 	.byte	0x04, 0x17
        /*003a*/ 	.short	(.L_1117 - .L_1116)
.L_1116:
        /*003c*/ 	.word	0x00000000
        /*0040*/ 	.short	0x0001
        /*0042*/ 	.short	0x0d28
        /*0044*/ 	.byte	0x00, 0xf0, 0x05, 0x00


	//----- nvinfo : EIATTR_KPARAM_INFO
	.align		4
.L_1117:
        /*0048*/ 	.byte	0x04, 0x17
        /*004a*/ 	.short	(.L_1119 - .L_1118)
.L_1118:
        /*004c*/ 	.word	0x00000000
        /*0050*/ 	.short	0x0000
        /*0052*/ 	.short	0x0000
        /*0054*/ 	.byte	0x00, 0xf0, 0xa1, 0x34


	//----- nvinfo : EIATTR_SPARSE_MMA_MASK
	.align		4
.L_1119:
        /*0058*/ 	.byte	0x03, 0x50
        /*005a*/ 	.short	0x0000


	//----- nvinfo : EIATTR_MAXREG_COUNT
	.align		4
        /*005c*/ 	.byte	0x03, 0x1b
        /*005e*/ 	.short	0x0080


	//----- nvinfo : EIATTR_MERCURY_ISA_VERSION
	.align		4
        /*0060*/ 	.byte	0x03, 0x5f
        /*0062*/ 	.short	0x0101


	//----- nvinfo : EIATTR_VRC_CTA_INIT_COUNT
	.align		4
        /*0064*/ 	.byte	0x02, 0x4a
	.zero		1
	.zero		1


	//----- nvinfo : EIATTR_EXIT_INSTR_OFFSETS
	.align		4
        /*0068*/ 	.byte	0x04, 0x1c
        /*006a*/ 	.short	(.L_1121 - .L_1120)


	//   ....[0]....
.L_1120:
        /*006c*/ 	.word	0x00000130


	//   ....[1]....
        /*0070*/ 	.word	0x00000ec0


	//   ....[2]....
        /*0074*/ 	.word	0x000012d0


	//   ....[3]....
        /*0078*/ 	.word	0x000012f0


	//   ....[4]....
        /*007c*/ 	.word	0x00001340


	//   ....[5]....
        /*0080*/ 	.word	0x00001630


	//----- nvinfo : EIATTR_MAX_THREADS
	.align		4
.L_1121:
        /*0084*/ 	.byte	0x04, 0x05
        /*0086*/ 	.short	(.L_1123 - .L_1122)
.L_1122:
        /*0088*/ 	.word	0x00000200
        /*008c*/ 	.word	0x00000001
        /*0090*/ 	.word	0x00000001


	//----- nvinfo : EIATTR_CRS_STACK_SIZE
	.align		4
.L_1123:
        /*0094*/ 	.byte	0x04, 0x1e
        /*0096*/ 	.short	(.L_1125 - .L_1124)
.L_1124:
        /*0098*/ 	.word	0x00000000


	//----- nvinfo : EIATTR_CBANK_PARAM_SIZE
	.align		4
.L_1125:
        /*009c*/ 	.byte	0x03, 0x19
        /*009e*/ 	.short	0x0d39


	//----- nvinfo : EIATTR_PARAM_CBANK
	.align		4
        /*00a0*/ 	.byte	0x04, 0x0a
        /*00a2*/ 	.short	(.L_1127 - .L_1126)
	.align		4
.L_1126:
        /*00a4*/ 	.word	index@(.nv.constant0._ZN2at6native63_GLOBAL__N__862fb238_30_ForeachBinaryOpScalarTensor_cu_64fe0ca525multi_tensor_apply_kernelINS1_18TensorListMetadataILi1EEENS1_27BinaryOpScalarTensorFunctorIhLi1ELi1ELi0EEEJSt7dividesIhEPhhEEEvT_T0_DpT1_)
        /*00a8*/ 	.short	0x0380
        /*00aa*/ 	.short	0x0d39


	//----- nvinfo : EIATTR_SW_WAR
	.align		4
.L_1127:
        /*00ac*/ 	.byte	0x04, 0x36
        /*00ae*/ 	.short	(.L_1129 - .L_1128)
.L_1128:
        /*00b0*/ 	.word	0x00000008
.L_1129:


//--------------------- .nv.info._ZN2at6native63_GLOBAL__N__862fb238_30_ForeachBinaryOpScalarTensor_cu_64fe0ca525multi_tensor_apply_kernelINS1_18TensorListMetadataILi2EEENS1_27BinaryOpScalarTensorFunctorIN3c108BFloat16ELi2ELi1ELi1EEEJSt10multipliesIfEPS7_fEEEvT_T0_DpT1_ --------------------------
	.section	.nv.info._ZN2at6native63_GLOBAL__N__862fb238_30_ForeachBinaryOpScalarTensor_cu_64fe0ca525multi_tensor_apply_kernelINS1_18TensorListMetadataILi2EEENS1_27BinaryOpScalarTensorFunctorIN3c108BFloat16ELi2ELi1ELi1EEEJSt10multipliesIfEPS7_fEEEvT_T0_DpT1_,"",@"SHT_CUDA_INFO"
	.sectionflags	@""
	.align	4


	//----- nvinfo : EIATTR_CUDA_API_VERSION
	.align		4
        /*0000*/ 	.byte	0x04, 0x37
        /*0002*/ 	.short	(.L_1131 - .L_1130)
.L_1130:
        /*0004*/ 	.word	0x00000082


	//----- nvinfo : EIATTR_KPARAM_INFO
	.align		4
.L_1131:
        /*0008*/ 	.byte	0x04, 0x17
        /*000a*/ 	.short	(.L_1133 - .L_1132)
.L_1132:
        /*000c*/ 	.word	0x00000000
        /*0010*/ 	.short	0x0004
        /*0012*/ 	.short	0x0c58
        /*0014*/ 	.byte	0x00, 0xf0, 0x11, 0x00


	//----- nvinfo : EIATTR_KPARAM_INFO
	.align		4
.L_1133:
        /*0018*/ 	.byte	0x04, 0x17
        /*001a*/ 	.short	(.L_1135 - .L_1134)
.L_1134:
        /*001c*/ 	.word	0x00000000
        /*0020*/ 	.short	0x0003
        /*0022*/ 	.short	0x0c50
        /*0024*/ 	.byte	0x00, 0xf5, 0x21, 0x00


	//----- nvinfo : EIATTR_KPARAM_INFO
	.align		4
.L_1135:
        /*0028*/ 	.byte	0x04, 0x17
        /*002a*/ 	.short	(.L_1137 - .L_1136)
.L_1136:
        /*002c*/ 	.word	0x00000000
        /*0030*/ 	.short	0x0002
        /*0032*/ 	.short	0x0c49
        /*0034*/ 	.byte	0x00, 0xf0, 0x05, 0x00


	//----- nvinfo : EIATTR_KPARAM_INFO
	.align		4
.L_1137:
        /*0038*/ 	.byte	0x04, 0x17
        /*003a*/ 	.short	(.L_1139 - .L_1138)
.L_1138:
        /*003c*/ 	.word	0x00000000
        /*0040*/ 	.short	0x0001
        /*0042*/ 	.short	0x0c48
        /*0044*/ 	.byte	0x00, 0xf0, 0x05, 0x00


	//----- nvinfo : EIATTR_KPARAM_INFO
	.align		4
.L_1139:
        /*0048*/ 	.byte	0x04, 0x17
        /*004a*/ 	.short	(.L_1141 - .L_1140)
.L_1140:
        /*004c*/ 	.word	0x00000000
        /*0050*/ 	.short	0x0000
        /*0052*/ 	.short	0x0000
        /*0054*/ 	.byte	0x00, 0xf0, 0x21, 0x31


	//----- nvinfo : EIATTR_SPARSE_MMA_MASK
	.align		4
.L_1141:
        /*0058*/ 	.byte	0x03, 0x50
        /*005a*/ 	.short	0x0000


	//----- nvinfo : EIATTR_MAXREG_COUNT
	.align		4
        /*005c*/ 	.byte	0x03, 0x1b
        /*005e*/ 	.short	0x0080


	//----- nvinfo : EIATTR_MERCURY_ISA_VERSION
	.align		4
        /*0060*/ 	.byte	0x03, 0x5f
        /*0062*/ 	.short	0x0101


	//----- nvinfo : EIATTR_VRC_CTA_INIT_COUNT
	.align		4
        /*0064*/ 	.byte	0x02, 0x4a
	.zero		1
	.zero		1


	//----- nvinfo : EIATTR_EXIT_INSTR_OFFSETS
	.align		4
        /*0068*/ 	.byte	0x04, 0x1c
        /*006a*/ 	.short	(.L_1143 - .L_1142)


	//   ....[0]....
.L_1142:
        /*006c*/ 	.word	0x00000160


	//   ....[1]....
        /*0070*/ 	.word	0x00000b90


	//   ....[2]....
        /*0074*/ 	.word	0x00000f30


	//   ....[3]....
        /*0078*/ 	.word	0x00000f80


	//   ....[4]....
        /*007c*/ 	.word	0x00000fd0


	//   ....[5]....
        /*0080*/ 	.word	0x00001220


	//----- nvinfo : EIATTR_MAX_THREADS
	.align		4
.L_1143:
        /*0084*/ 	.byte	0x04, 0x05
        /*0086*/ 	.short	(.L_1145 - .L_1144)
.L_1144:
        /*0088*/ 	.word	0x00000200
        /*008c*/ 	.word	0x00000001
        /*0090*/ 	.word	0x00000001


	//----- nvinfo : EIATTR_CRS_STACK_SIZE
	.align		4
.L_1145:
        /*0094*/ 	.byte	0x04, 0x1e
        /*0096*/ 	.short	(.L_1147 - .L_1146)
.L_1146:
        /*0098*/ 	.word	0x00000000


	//----- nvinfo : EIATTR_CBANK_PARAM_SIZE
	.align		4
.L_1147:
        /*009c*/ 	.byte	0x03, 0x19
        /*009e*/ 	.short	0x0c5c


	//----- nvinfo : EIATTR_PARAM_CBANK
	.align		4
        /*00a0*/ 	.byte	0x04, 0x0a
        /*00a2*/ 	.short	(.L_1149 - .L_1148)
	.align		4
.L_1148:
        /*00a4*/ 	.word	index@(.nv.constant0._ZN2at6native63_GLOBAL__N__862fb238_30_ForeachBinaryOpScalarTensor_cu_64fe0ca525multi_tensor_apply_kernelINS1_18TensorListMetadataILi2EEENS1_27BinaryOpScalarTensorFunctorIN3c108BFloat16ELi2ELi1ELi1EEEJSt10multipliesIfEPS7_fEEEvT_T0_DpT1_)
        /*00a8*/ 	.short	0x0380
        /*00aa*/ 	.short	0x0c5c


	//----- nvinfo : EIATTR_SW_WAR
	.align		4
.L_1149:
        /*00ac*/ 	.byte	0x04, 0x36
        /*00ae*/ 	.short	(.L_1151 - .L_1150)
.L_1150:
        /*00b0*/ 	.word	0x00000008
.L_1151:


//--------------------- .nv.info._ZN2at6native63_GLOBAL__N__862fb238_30_ForeachBinaryOpScalarTensor_cu_64fe0ca525multi_tensor_apply_kernelINS1_18TensorListMetadataILi2EEENS1_27BinaryOpScalarTensorFunctorIN3c104HalfELi2ELi1ELi1EEEJSt10multipliesIfEPS7_fEEEvT_T0_DpT1_ --------------------------
	.section	.nv.info._ZN2at6native63_GLOBAL__N__862fb238_30_ForeachBinaryOpScalarTensor_cu_64fe0ca525multi_tensor_apply_kernelINS1_18TensorListMetadataILi2EEENS1_27BinaryOpScalarTensorFunctorIN3c104HalfELi2ELi1ELi1EEEJSt10multipliesIfEPS7_fEEEvT_T0_DpT1_,"",@"SHT_CUDA_INFO"
	.sectionflags	@""
	.align	4


	//----- nvinfo : EIATTR_CUDA_API_VERSION
	.align		4
        /*0000*/ 	.byte	0x04, 0x37
        /*0002*/ 	.short	(.L_1153 - .L_1152)
.L_1152:
        /*0004*/ 	.word	0x00000082


	//----- nvinfo : EIATTR_KPARAM_INFO
	.align		4
.L_1153:
        /*0008*/ 	.byte	0x04, 0x17
        /*000a*/ 	.short	(.L_1155 - .L_1154)
.L_1154:
        /*000c*/ 	.word	0x00000000
        /*0010*/ 	.short	0x0004
        /*0012*/ 	.short	0x0c58
        /*0014*/ 	.byte	0x00, 0xf0, 0x11, 0x00


	//----- nvinfo : EIATTR_KPARAM_INFO
	.align		4
.L_1155:
        /*0018*/ 	.byte	0x04, 0x17
        /*001a*/ 	.short	(.L_1157 - .L_1156)
.L_1156:
        /*001c*/ 	.word	0x00000000
        /*0020*/ 	.short	0x0003
        /*0022*/ 	.short	0x0c50
        /*0024*/ 	.byte	0x00, 0xf5, 0x21, 0x00


	//----- nvinfo : EIATTR_KPARAM_INFO
	.align		4
.L_1157:
        /*0028*/ 	.byte	0x04, 0x17
        /*002a*/ 	.short	(.L_1159 - .L_1158)
.L_1158:
        /*002c*/ 	.word	0x00000000
        /*0030*/ 	.short	0x0002
        /*0032*/ 	.short	0x0c49
        /*0034*/ 	.byte	0x00, 0xf0, 0x05, 0x00


	//----- nvinfo : EIATTR_KPARAM_INFO
	.align		4
.L_1159:
        /*0038*/ 	.byte	0x04, 0x17
        /*003a*/ 	.short	(.L_1161 - .L_1160)
.L_1160:
        /*003c*/ 	.word	0x00000000
        /*0040*/ 	.short	0x0001
        /*0042*/ 	.short	0x0c48
        /*0044*/ 	.byte	0x00, 0xf0, 0x05, 0x00


	//----- nvinfo : EIATTR_KPARAM_INFO
	.align		4
.L_1161:
        /*0048*/ 	.byte	0x04, 0x17
        /*004a*/ 	.short	(.L_1163 - .L_1162)
.L_1162:
        /*004c*/ 	.word	0x00000000
        /*0050*/ 	.short	0x0000
        /*0052*/ 	.short	0x0000
        /*0054*/ 	.byte	0x00, 0xf0, 0x21, 0x31


	//----- nvinfo : EIATTR_SPARSE_MMA_MASK
	.align		4
.L_1163:
        /*0058*/ 	.byte	0x03, 0x50
        /*005a*/ 	.short	0x0000


	//----- nvinfo : EIATTR_MAXREG_COUNT
	.align		4
        /*005c*/ 	.byte	0x03, 0x1b
        /*005e*/ 	.short	0x0080


	//----- nvinfo : EIATTR_MERCURY_ISA_VERSION
	.align		4
        /*0060*/ 	.byte	0x03, 0x5f
        /*0062*/ 	.short	0x0101


	//----- nvinfo : EIATTR_VRC_CTA_INIT_COUNT
	.align		4
        /*0064*/ 	.byte	0x02, 0x4a
	.zero		1
	.zero		1


	//----- nvinfo : EIATTR_EXIT_INSTR_OFFSETS
	.align		4
        /*0068*/ 	.byte	0x04, 0x1c
        /*006a*/ 	.short	(.L_1165 - .L_1164)


	//   ....[0]....
.L_1164:
        /*006c*/ 	.word	0x00000160


	//   ....[1]....
        /*0070*/ 	.word	0x00000b90


	//   ....[2]....
        /*0074*/ 	.word	0x00000f30


	//   ....[3]....
        /*0078*/ 	.word	0x00000f80


	//   ....[4]....
        /*007c*/ 	.word	0x00000fd0


	//   ....[5]....
        /*0080*/ 	.word	0x00001200


	//----- nvinfo : EIATTR_MAX_THREADS
	.align		4
.L_1165:
        /*0084*/ 	.byte	0x04, 0x05
        /*0086*/ 	.short	(.L_1167 - .L_1166)
.L_1166:
        /*0088*/ 	.word	0x00000200
        /*008c*/ 	.word	0x00000001
        /*0090*/ 	.word	0x00000001


	//----- nvinfo : EIATTR_CRS_STACK_SIZE
	.align		4
.L_1167:
        /*0094*/ 	.byte	0x04, 0x1e
        /*0096*/ 	.short	(.L_1169 - .L_1168)
.L_1168:
        /*0098*/ 	.word	0x00000000


	//----- nvinfo : EIATTR_CBANK_PARAM_SIZE
	.align		4
.L_1169:
        /*009c*/ 	.byte	0x03, 0x19
        /*009e*/ 	.short	0x0c5c


	//----- nvinfo : EIATTR_PARAM_CBANK
	.align		4
        /*00a0*/ 	.byte	0x04, 0x0a
        /*00a2*/ 	.short	(.L_1171 - .L_1170)
	.align		4
.L_1170:
        /*00a4*/ 	.word	index@(.nv.constant0._ZN2at6native63_GLOBAL__N__862fb238_30_ForeachBinaryOpScalarTensor_cu_64fe0ca525multi_tensor_apply_kernelINS1_18TensorListMetadataILi2EEENS1_27BinaryOpScalarTensorFunctorIN3c104HalfELi2ELi1ELi1EEEJSt10multipliesIfEPS7_fEEEvT_T0_DpT1_)
        /*00a8*/ 	.short	0x0380
        /*00aa*/ 	.short	0x0c5c


	//----- nvinfo : EIATTR_SW_WAR
	.align		4
.L_1171:
        /*00ac*/ 	.byte	0x04, 0x36
        /*00ae*/ 	.short	(.L_1173 - .L_1172)
.L_1172:
        /*00b0*/ 	.word	0x00000008
.L_1173:


//--------------------- .nv.info._ZN2at6native63_GLOBAL__N__862fb238_30_ForeachBinaryOpScalarTensor_cu_64fe0ca525multi_tensor_apply_kernelINS1_18TensorListMetadataILi2EEENS1_27BinaryOpScalarTensorFunctorIbLi2ELi1ELi1EEEJSt10multipliesIbEPbbEEEvT_T0_DpT1_ --------------------------
	.section	.nv.info._ZN2at6native63_GLOBAL__N__862fb238_30_ForeachBinaryOpScalarTensor_cu_64fe0ca525multi_tensor_apply_kernelINS1_18TensorListMetadataILi2EEENS1_27BinaryOpScalarTensorFunctorIbLi2ELi1ELi1EEEJSt10multipliesIbEPbbEEEvT_T0_DpT1_,"",@"SHT_CUDA_INFO"
	.sectionflags	@""
	.align	4


	//----- nvinfo : EIATTR_CUDA_API_VERSION
	.align		4
        /*0000*/ 	.byte	0x04, 0x37
        /*0002*/ 	.short	(.L_1175 - .L_1174)
.L_1174:
        /*0004*/ 	.word	0x00000082


	//----- nvinfo : EIATTR_KPARAM_INFO
	.align		4
.L_1175:
        /*0008*/ 	.byte	0x04, 0x17
        /*000a*/ 	.short	(.L_1177 - .L_1176)
.L_1176:
        /*000c*/ 	.word	0x00000000
        /*0010*/ 	.short	0x0004
        /*0012*/ 	.short	0x0c58
        /*0014*/ 	.byte	0x00, 0xf0, 0x05, 0x00


	//----- nvinfo : EIATTR_KPARAM_INFO
	.align		4
.L_1177:
        /*0018*/ 	.byte	0x04, 0x17
        /*001a*/ 	.short	(.L_1179 - .L_1178)
.L_1178:
        /*001c*/ 	.word	0x00000000
        /*0020*/ 	.short	0x0003
        /*0022*/ 	.short	0x0c50
        /*0024*/ 	.byte	0x00, 0xf5, 0x21, 0x00


	//----- nvinfo : EIATTR_KPARAM_INFO
	.align		4
.L_1179:
        /*0028*/ 	.byte	0x04, 0x17
        /*002a*/ 	.short	(.L_1181 - .L_1180)
.L_1180:
        /*002c*/ 	.word	0x00000000
        /*0030*/ 	.short	0x0002
        /*0032*/ 	.short	0x0c49
        /*0034*/ 	.byte	0x00, 0xf0, 0x05, 0x00


	//----- nvinfo : EIATTR_KPARAM_INFO
	.align		4
.L_1181:
        /*0038*/ 	.byte	0x04, 0x17
        /*003a*/ 	.short	(.L_1183 - .L_1182)
.L_1182:
        /*003c*/ 	.word	0x00000000
        /*0040*/ 	.short	0x0001
        /*0042*/ 	.short	0x0c48
        /*0044*/ 	.byte	0x00, 0xf0, 0x05, 0x00


	//----- nvinfo : EIATTR_KPARAM_INFO
	.align		4
.L_1183:
        /*0048*/ 	.byte	0x04, 0x17
        /*004a*/ 	.short	(.L_1185 - .L_1184)
.L_1184:
        /*004c*/ 	.word	0x00000000
        /*0050*/ 	.short	0x0000
        /*0052*/ 	.short	0x0000
        /*0054*/ 	.byte	0x00, 0xf0, 0x21, 0x31


	//----- nvinfo : EIATTR_SPARSE_MMA_MASK
	.align		4
.L_1185:
        /*0058*/ 	.byte	0x03, 0x50
        /*005a*/ 	.short	0x0000


	//----- nvinfo : EIATTR_MAXREG_COUNT
	.align		4
        /*005c*/ 	.byte	0x03, 0x1b
        /*005e*/ 	.short	0x0080


	//----- nvinfo : EIATTR_MERCURY_ISA_VERSION
	.align		4
        /*0060*/ 	.byte	0x03, 0x5f
        /*0062*/ 	.short	0x0101


	//----- nvinfo : EIATTR_VRC_CTA_INIT_COUNT
	.align		4
        /*0064*/ 	.byte	0x02, 0x4a
	.zero		1
	.zero		1


	//----- nvinfo : EIATTR_EXIT_INSTR_OFFSETS
	.align		4
        /*0068*/ 	.byte	0x04, 0x1c
        /*006a*/ 	.short	(.L_1187 - .L_1186)


	//   ....[0]....
.L_1186:
        /*006c*/ 	.word	0x00000170


	//   ....[1]....
        /*0070*/ 	.word	0x00000e00


	//   ....[2]....
        /*0074*/ 	.word	0x00001180


	//   ....[3]....
        /*0078*/ 	.word	0x000011e0


	//   ....[4]....
        /*007c*/ 	.word	0x00001230


	//   ....[5]....
        /*0080*/ 	.word	0x000014c0


	//----- nvinfo : EIATTR_MAX_THREADS
	.align		4
.L_1187:
        /*0084*/ 	.byte	0x04, 0x05
        /*0086*/ 	.short	(.L_1189 - .L_1188)
.L_1188:
        /*0088*/ 	.word	0x00000200
        /*008c*/ 	.word	0x00000001
        /*0090*/ 	.word	0x00000001


	//----- nvinfo : EIATTR_CRS_STACK_SIZE
	.align		4
.L_1189:
        /*0094*/ 	.byte	0x04, 0x1e
        /*0096*/ 	.short	(.L_1191 - .L_1190)
.L_1190:
        /*0098*/ 	.word	0x00000000


	//----- nvinfo : EIATTR_CBANK_PARAM_SIZE
	.align		4
.L_1191:
        /*009c*/ 	.byte	0x03, 0x19
        /*009e*/ 	.short	0x0c59


	//----- nvinfo : EIATTR_PARAM_CBANK
	.align		4
        /*00a0*/ 	.byte	0x04, 0x0a
        /*00a2*/ 	.short	(.L_1193 - .L_1192)
	.align		4
.L_1192:
        /*00a4*/ 	.word	index@(.nv.constant0._ZN2at6native63_GLOBAL__N__862fb238_30_ForeachBinaryOpScalarTensor_cu_64fe0ca525multi_tensor_apply_kernelINS1_18TensorListMetadataILi2EEENS1_27BinaryOpScalarTensorFunctorIbLi2ELi1ELi1EEEJSt10multipliesIbEPbbEEEvT_T0_DpT1_)
        /*00a8*/ 	.short	0x0380
        /*00aa*/ 	.short	0x0c59


	//----- nvinfo : EIATTR_SW_WAR
	.align		4
.L_1193:
        /*00ac*/ 	.byte	0x04, 0x36
        /*00ae*/ 	.short	(.L_1195 - .L_1194)
.L_1194:
        /*00b0*/ 	.word	0x00000008
.L_1195:


//--------------------- .nv.info._ZN2at6native63_GLOBAL__N__862fb238_30_ForeachBinaryOpScalarTensor_cu_64fe0ca525multi_tensor_apply_kernelINS1_18TensorListMetadataILi2EEENS1_27BinaryOpScalarTensorFunctorIN3c107complexIfEELi2ELi1ELi1EEEJSt10multipliesIS8_EPS8_S8_EEEvT_T0_DpT1_ --------------------------
	.section	.nv.info._ZN2at6native63_GLOBAL__N__862fb238_30_ForeachBinaryOpScalarTensor_cu_64fe0ca525multi_tensor_apply_kernelINS1_18TensorListMetadataILi2EEENS1_27BinaryOpScalarTensorFunctorIN3c107complexIfEELi2ELi1ELi1EEEJSt10multipliesIS8_EPS8_S8_EEEvT_T0_DpT1_,"",@"SHT_CUDA_INFO"
	.sectionflags	@""
	.align	4


	//----- nvinfo : EIATTR_CUDA_API_VERSION
	.align		4
        /*0000*/ 	.byte	0x04, 0x37
        /*0002*/ 	.short	(.L_1197 - .L_1196)
.L_1196:
        /*0004*/ 	.word	0x00000082


	//----- nvinfo : EIATTR_KPARAM_INFO
	.align		4
.L_1197:
        /*0008*/ 	.byte	0x04, 0x17
        /*000a*/ 	.short	(.L_1199 - .L_1198)
.L_1198:
        /*000c*/ 	.word	0x00000000
        /*0010*/ 	.short	0x0004
        /*0012*/ 	.short	0x0c58
        /*0014*/ 	.byte	0x00, 0xf0, 0x21, 0x00


	//----- nvinfo : EIATTR_KPARAM_INFO
	.align		4
.L_1199:
        /*0018*/ 	.byte	0x04, 0x17
        /*001a*/ 	.short	(.L_1201 - .L_1200)
.L_1200:
        /*001c*/ 	.word	0x00000000
        /*0020*/ 	.short	0x0003
        /*0022*/ 	.short	0x0c50
        /*0024*/ 	.byte	0x00, 0xf5, 0x21, 0x00


	//----- nvinfo : EIATTR_KPARAM_INFO
	.align		4
.L_1201:
        /*0028*/ 	.byte	0x04, 0x17
        /*002a*/ 	.short	(.L_1203 - .L_1202)
.L_1202:
        /*002c*/ 	.word	0x00000000
        /*0030*/ 	.short	0x0002
        /*0032*/ 	.short	0x0c49
        /*0034*/ 	.byte	0x00, 0xf0, 0x05, 0x00


	//----- nvinfo : EIATTR_KPARAM_INFO
	.align		4
.L_1203:
        /*0038*/ 	.byte	0x04, 0x17
        /*003a*/ 	.short	(.L_1205 - .L_1204)
.L_1204:
        /*003c*/ 	.word	0x00000000
        /*0040*/ 	.short	0x0001
        /*0042*/ 	.short	0x0c48
        /*0044*/ 	.byte	0x00, 0xf0, 0x05, 0x00


	//----- nvinfo : EIATTR_KPARAM_INFO
	.align		4
.L_1205:
        /*0048*/ 	.byte	0x04, 0x17
        /*004a*/ 	.short	(.L_1207 - .L_1206)
.L_1206:
        /*004c*/ 	.word	0x00000000
        /*0050*/ 	.short	0x0000
        /*0052*/ 	.short	0x0000
        /*0054*/ 	.byte	0x00, 0xf0, 0x21, 0x31


	//----- nvinfo : EIATTR_SPARSE_MMA_MASK
	.align		4
.L_1207:
        /*0058*/ 	.byte	0x03, 0x50
        /*005a*/ 	.short	0x0000


	//----- nvinfo : EIATTR_MAXREG_COUNT
	.align		4
        /*005c*/ 	.byte	0x03, 0x1b
        /*005e*/ 	.short	0x0080


	//----- nvinfo : EIATTR_MERCURY_ISA_VERSION
	.align		4
        /*0060*/ 	.byte	0x03, 0x5f
        /*0062*/ 	.short	0x0101


	//----- nvinfo : EIATTR_VRC_CTA_INIT_COUNT
	.align		4
        /*0064*/ 	.byte	0x02, 0x4a
	.zero		1
	.zero		1


	//----- nvinfo : EIATTR_EXIT_INSTR_OFFSETS
	.align		4
        /*0068*/ 	.byte	0x04, 0x1c
        /*006a*/ 	.short	(.L_1209 - .L_1208)


	//   ....[0]....
.L_1208:
        /*006c*/ 	.word	0x00000160


	//   ....[1]....
        /*0070*/ 	.word	0x00000680


	//   ....[2]....
        /*0074*/ 	.word	0x000006d0


	//   ....[3]....
        /*0078*/ 	.word	0x00000980


	//----- nvinfo : EIATTR_MAX_THREADS
	.align		4
.L_1209:
        /*007c*/ 	.byte	0x04, 0x05
        /*007e*/ 	.short	(.L_1211 - .L_1210)
.L_1210:
        /*0080*/ 	.word	0x00000200
        /*0084*/ 	.word	0x00000001
        /*0088*/ 	.word	0x00000001


	//----- nvinfo : EIATTR_CRS_STACK_SIZE
	.align		4
.L_1211:
        /*008c*/ 	.byte	0x04, 0x1e
        /*008e*/ 	.short	(.L_1213 - .L_1212)
.L_1212:
        /*0090*/ 	.word	0x00000000


	//----- nvinfo : EIATTR_CBANK_PARAM_SIZE
	.align		4
.L_1213:
        /*0094*/ 	.byte	0x03, 0x19
        /*0096*/ 	.short	0x0c60


	//----- nvinfo : EIATTR_PARAM_CBANK
	.align		4
        /*0098*/ 	.byte	0x04, 0x0a
        /*009a*/ 	.short	(.L_1215 - .L_1214)
	.align		4
.L_1214:
        /*009c*/ 	.word	index@(.nv.constant0._ZN2at6native63_GLOBAL__N__862fb238_30_ForeachBinaryOpScalarTensor_cu_64fe0ca525multi_tensor_apply_kernelINS1_18TensorListMetadataILi2EEENS1_27BinaryOpScalarTensorFunctorIN3c107complexIfEELi2ELi1ELi1EEEJSt10multipliesIS8_EPS8_S8_EEEvT_T0_DpT1_)
        /*00a0*/ 	.short	0x0380
        /*00a2*/ 	.short	0x0c60


	//----- nvinfo : EIATTR_SW_WAR
	.align		4
.L_1215:
        /*00a4*/ 	.byte	0x04, 0x36
        /*00a6*/ 	.short	(.L_1217 - .L_1216)
.L_1216:
        /*00a8*/ 	.word	0x00000008
.L_1217:


//--------------------- .nv.info._ZN2at6native63_GLOBAL__N__862fb238_30_ForeachBinaryOpScalarTensor_cu_64fe0ca525multi_tensor_apply_kernelINS1_18TensorListMetadataILi2EEENS1_27BinaryOpScalarTensorFunctorIN3c107complexIdEELi2ELi1ELi1EEEJSt10multipliesIS8_EPS8_S8_EEEvT_T0_DpT1_ --------------------------
	.section	.nv.info._ZN2at6native63_GLOBAL__N__862fb238_30_ForeachBinaryOpScalarTensor_cu_64fe0ca525multi_tensor_apply_kernelINS1_18TensorListMetadataILi2EEENS1_27BinaryOpScalarTensorFunctorIN3c107complexIdEELi2ELi1ELi1EEEJSt10multipliesIS8_EPS8_S8_EEEvT_T0_DpT1_,"",@"SHT_CUDA_INFO"
	.sectionflags	@""
	.align	4


	//----- nvinfo : EIATTR_CUDA_API_VERSION
	.align		4
        /*0000*/ 	.byte	0x04, 0x37
        /*0002*/ 	.short	(.L_1219 - .L_1218)
.L_1218:
        /*0004*/ 	.word	0x00000082


	//----- nvinfo : EIATTR_KPARAM_INFO
	.align		4
.L_1219:
        /*0008*/ 	.byte	0x04, 0x17
        /*000a*/ 	.short	(.L_1221 - .L_1220)
.L_1220:
        /*000c*/ 	.word	0x00000000
        /*0010*/ 	.short	0x0004
        /*0012*/ 	.short	0x0c60
        /*0014*/ 	.byte	0x00, 0xf0, 0x41, 0x00


	//----- nvinfo : EIATTR_KPARAM_INFO
	.align		4
.L_1221:
        /*0018*/ 	.byte	0x04, 0x17
        /*001a*/ 	.short	(.L_1223 - .L_1222)
.L_1222:
        /*001c*/ 	.word	0x00000000
        /*0020*/ 	.short	0x0003
        /*0022*/ 	.short	0x0c50
        /*0024*/ 	.byte	0x00, 0xf5, 0x21, 0x00


	//----- nvinfo : EIATTR_KPARAM_INFO
	.align		4
.L_1223:
        /*0028*/ 	.byte	0x04, 0x17
        /*002a*/ 	.short	(.L_1225 - .L_1224)
.L_1224:
        /*002c*/ 	.word	0x00000000
        /*0030*/ 	.short	0x0002
        /*0032*/ 	.short	0x0c49
        /*0034*/ 	.byte	0x00, 0xf0, 0x05, 0x00


	//----- nvinfo : EIATTR_KPARAM_INFO
	.align		4
.L_1225:
        /*0038*/ 	.byte	0x04, 0x17
        /*003a*/ 	.short	(.L_1227 - .L_1226)
.L_1226:
        /*003c*/ 	.word	0x00000000
        /*0040*/ 	.short	0x0001
        /*0042*/ 	.short	0x0c48
        /*0044*/ 	.byte	0x00, 0xf0, 0x05, 0x00


	//----- nvinfo : EIATTR_KPARAM_INFO
	.align		4
.L_1227:
        /*0048*/ 	.byte	0x04, 0x17
        /*004a*/ 	.short	(.L_1229 - .L_1228)
.L_1228:
        /*004c*/ 	.word	0x00000000
        /*0050*/ 	.short	0x0000
        /*0052*/ 	.short	0x0000
        /*0054*/ 	.byte	0x00, 0xf0, 0x21, 0x31


	//----- nvinfo : EIATTR_SPARSE_MMA_MASK
	.align		4
.L_1229:
        /*0058*/ 	.byte	0x03, 0x50
        /*005a*/ 	.short	0x0000


	//----- nvinfo : EIATTR_MAXREG_COUNT
	.align		4
        /*005c*/ 	.byte	0x03, 0x1b
        /*005e*/ 	.short	0x0080


	//----- nvinfo : EIATTR_MERCURY_ISA_VERSION
	.align		4
        /*0060*/ 	.byte	0x03, 0x5f
        /*0062*/ 	.short	0x0101


	//----- nvinfo : EIATTR_VRC_CTA_INIT_COUNT
	.align		4
        /*0064*/ 	.byte	0x02, 0x4a
	.zero		1
	.zero		1


	//----- nvinfo : EIATTR_EXIT_INSTR_OFFSETS
	.align		4
        /*0068*/ 	.byte	0x04, 0x1c
        /*006a*/ 	.short	(.L_1231 - .L_1230)


	//   ....[0]....
.L_1230:
        /*006c*/ 	.word	0x00000170


	//   ....[1]....
        /*0070*/ 	.word	0x000006e0


	//   ....[2]....
        /*0074*/ 	.word	0x00000730


	//   ....[3]....
        /*0078*/ 	.word	0x00000a00


	//----- nvinfo : EIATTR_MAX_THREADS
	.align		4
.L_1231:
        /*007c*/ 	.byte	0x04, 0x05
        /*007e*/ 	.short	(.L_1233 - .L_1232)
.L_1232:
        /*0080*/ 	.word	0x00000200
        /*0084*/ 	.word	0x00000001
        /*0088*/ 	.word	0x00000001


	//----- nvinfo : EIATTR_CRS_STACK_SIZE
	.align		4
.L_1233:
        /*008c*/ 	.byte	0x04, 0x1e
        /*008e*/ 	.short	(.L_1235 - .L_1234)
.L_1234:
        /*0090*/ 	.word	0x00000000


	//----- nvinfo : EIATTR_CBANK_PARAM_SIZE
	.align		4
.L_1235:
        /*0094*/ 	.byte	0x03, 0x19
        /*0096*/ 	.short	0x0c70


	//----- nvinfo : EIATTR_PARAM_CBANK
	.align		4
        /*0098*/ 	.byte	0x04, 0x0a
        /*009a*/ 	.short	(.L_1237 - .L_1236)
	.align		4
.L_1236:
        /*009c*/ 	.word	index@(.nv.constant0._ZN2at6native63_GLOBAL__N__862fb238_30_ForeachBinaryOpScalarTensor_cu_64fe0ca525multi_tensor_apply_kernelINS1_18TensorListMetadataILi2EEENS1_27BinaryOpScalarTensorFunctorIN3c107complexIdEELi2ELi1ELi1EEEJSt10multipliesIS8_EPS8_S8_EEEvT_T0_DpT1_)
        /*00a0*/ 	.short	0x0380
        /*00a2*/ 	.short	0x0c70


	//----- nvinfo : EIATTR_SW_WAR
	.align		4
.L_1237:
        /*00a4*/ 	.byte	0x04, 0x36
        /*00a6*/ 	.short	(.L_1239 - .L_1238)
.L_1238:
        /*00a8*/ 	.word	0x00000008
.L_1239:


//--------------------- .nv.info._ZN2at6native63_GLOBAL__N__862fb238_30_ForeachBinaryOpScalarTensor_cu_64fe0ca525multi_tensor_apply_kernelINS1_18TensorListMetadataILi2EEENS1_27BinaryOpScalarTensorFunctorIfLi2ELi1ELi1EEEJSt10multipliesIfEPffEEEvT_T0_DpT1_ --------------------------
	.section	.nv.info._ZN2at6native63_GLOBAL__N__862fb238_30_ForeachBinaryOpScalarTensor_cu_64fe0ca525multi_tensor_apply_kernelINS1_18TensorListMetadataILi2EEENS1_27BinaryOpScalarTensorFunctorIfLi2ELi1ELi1EEEJSt10multipliesIfEPffEEEvT_T0_DpT1_,"",@"SHT_CUDA_INFO"
	.sectionflags	@""
	.align	4


	//----- nvinfo : EIATTR_CUDA_API_VERSION
	.align		4
        /*0000*/ 	.byte	0x04, 0x37
        /*0002*/ 	.short	(.L_1241 - .L_1240)
.L_1240:
        /*0004*/ 	.word	0x00000082


	//----- nvinfo : EIATTR_KPARAM_INFO
	.align		4
.L_1241:
        /*0008*/ 	.byte	0x04, 0x17
        /*000a*/ 	.short	(.L_1243 - .L_1242)
.L_1242:
        /*000c*/ 	.word	0x00000000
        /*0010*/ 	.short	0x0004
        /*0012*/ 	.short	0x0c58
        /*0014*/ 	.byte	0x00, 0xf0, 0x11, 0x00


	//----- nvinfo : EIATTR_KPARAM_INFO
	.align		4
.L_1243:
        /*0018*/ 	.byte	0x04, 0x17
        /*001a*/ 	.short	(.L_1245 - .L_1244)
.L_1244:
        /*001c*/ 	.word	0x00000000
        /*0020*/ 	.short	0x0003
        /*0022*/ 	.short	0x0c50
        /*0024*/ 	.byte	0x00, 0xf5, 0x21, 0x00


	//----- nvinfo : EIATTR_KPARAM_INFO
	.align		4
.L_1245:
        /*0028*/ 	.byte	0x04, 0x17
        /*002a*/ 	.short	(.L_1247 - .L_1246)
.L_1246:
        /*002c*/ 	.word	0x00000000
        /*0030*/ 	.short	0x0002
        /*0032*/ 	.short	0x0c49
        /*0034*/ 	.byte	0x00, 0xf0, 0x05, 0x00


	//----- nvinfo : EIATTR_KPARAM_INFO
	.align		4
.L_1247:
        /*0038*/ 	.byte	0x04, 0x17
        /*003a*/ 	.short	(.L_1249 - .L_1248)
.L_1248:
        /*003c*/ 	.word	0x00000000
        /*0040*/ 	.short	0x0001
        /*0042*/ 	.short	0x0c48
        /*0044*/ 	.byte	0x00, 0xf0, 0x05, 0x00


	//----- nvinfo : EIATTR_KPARAM_INFO
	.align		4
.L_1249:
        /*0048*/ 	.byte	0x04, 0x17
        /*004a*/ 	.short	(.L_1251 - .L_1250)
.L_1250:
        /*004c*/ 	.word	0x00000000
        /*0050*/ 	.short	0x0000
        /*0052*/ 	.short	0x0000
        /*0054*/ 	.byte	0x00, 0xf0, 0x21, 0x31


	//----- nvinfo : EIATTR_SPARSE_MMA_MASK
	.align		4
.L_1251:
        /*0058*/ 	.byte	0x03, 0x50
        /*005a*/ 	.short	0x0000


	//----- nvinfo : EIATTR_MAXREG_COUNT
	.align		4
        /*005c*/ 	.byte	0x03, 0x1b
        /*005e*/ 	.short	0x0080


	//----- nvinfo : EIATTR_MERCURY_ISA_VERSION
	.align		4
        /*0060*/ 	.byte	0x03, 0x5f
        /*0062*/ 	.short	0x0101


	//----- nvinfo : EIATTR_VRC_CTA_INIT_COUNT
	.align		4
        /*0064*/ 	.byte	0x02, 0x4a
	.zero		1
	.zero		1


	//----- nvinfo : EIATTR_EXIT_INSTR_OFFSETS
	.align		4
        /*0068*/ 	.byte	0x04, 0x1c
        /*006a*/ 	.short	(.L_1253 - .L_1252)


	//   ....[0]....
.L_1252:
        /*006c*/ 	.word	0x00000160


	//   ....[1]....
        /*0070*/ 	.word	0x00000a30


	//   ....[2]....
        /*0074*/ 	.word	0x00000d50


	//   ....[3]....
        /*0078*/ 	.word	0x00000da0


	//   ....[4]....
        /*007c*/ 	.word	0x00000df0


	//   ....[5]....
        /*0080*/ 	.word	0x00000fb0


	//----- nvinfo : EIATTR_MAX_THREADS
	.align		4
.L_1253:
        /*0084*/ 	.byte	0x04, 0x05
        /*0086*/ 	.short	(.L_1255 - .L_1254)
.L_1254:
        /*0088*/ 	.word	0x00000200
        /*008c*/ 	.word	0x00000001
        /*0090*/ 	.word	0x00000001


	//----- nvinfo : EIATTR_CRS_STACK_SIZE
	.align		4
.L_1255:
        /*0094*/ 	.byte	0x04, 0x1e
        /*0096*/ 	.short	(.L_1257 - .L_1256)
.L_1256:
        /*0098*/ 	.word	0x00000000


	//----- nvinfo : EIATTR_CBANK_PARAM_SIZE
	.align		4
.L_1257:
        /*009c*/ 	.byte	0x03, 0x19
        /*009e*/ 	.short	0x0c5c


	//----- nvinfo : EIATTR_PARAM_CBANK
	.align		4
        /*00a0*/ 	.byte	0x04, 0x0a
        /*00a2*/ 	.short	(.L_1259 - .L_1258)
	.align		4
.L_1258:
        /*00a4*/ 	.word	index@(.nv.constant0._ZN2at6native63_GLOBAL__N__862fb238_30_ForeachBinaryOpScalarTensor_cu_64fe0ca525multi_tensor_apply_kernelINS1_18TensorListMetadataILi2EEENS1_27BinaryOpScalarTensorFunctorIfLi2ELi1ELi1EEEJSt10multipliesIfEPffEEEvT_T0_DpT1_)
        /*00a8*/ 	.short	0x0380
        /*00aa*/ 	.short	0x0c5c


	//----- nvinfo : EIATTR_SW_WAR
	.align		4
.L_1259:
        /*00ac*/ 	.byte	0x04, 0x36
        /*00ae*/ 	.short	(.L_1261 - .L_1260)
.L_1260:
        /*00b0*/ 	.word	0x00000008
.L_1261:


//--------------------- .nv.info._ZN2at6native63_GLOBAL__N__862fb238_30_ForeachBinaryOpScalarTensor_cu_64fe0ca525multi_tensor_apply_kernelINS1_18TensorListMetadataILi2EEENS1_27BinaryOpScalarTensorFunctorIdLi2ELi1ELi1EEEJSt10multipliesIdEPddEEEvT_T0_DpT1_ --------------------------
	.section	.nv.info._ZN2at6native63_GLOBAL__N__862fb238_30_ForeachBinaryOpScalarTensor_cu_64fe0ca525multi_tensor_apply_kernelINS1_18TensorListMetadataILi2EEENS1_27BinaryOpScalarTensorFunctorIdLi2ELi1ELi1EEEJSt10multipliesIdEPddEEEvT_T0_DpT1_,"",@"SHT_CUDA_INFO"
	.sectionflags	@""
	.align	4


	//----- nvinfo : EIATTR_CUDA_API_VERSION
	.align		4
        /*0000*/ 	.byte	0x04, 0x37
        /*0002*/ 	.short	(.L_1263 - .L_1262)
.L_1262:
        /*0004*/ 	.word	0x00000082


	//----- nvinfo : EIATTR_KPARAM_INFO
	.align		4
.L_1263:
        /*0008*/ 	.byte	0x04, 0x17
        /*000a*/ 	.short	(.L_1265 - .L_1264)
.L_1264:
        /*000c*/ 	.word	0x00000000
        /*0010*/ 	.short	0x0004
        /*0012*/ 	.short	0x0c58
        /*0014*/ 	.byte	0x00, 0xf0, 0x21, 0x00


	//----- nvinfo : EIATTR_KPARAM_INFO
	.align		4
.L_1265:
        /*0018*/ 	.byte	0x04, 0x17
        /*001a*/ 	.short	(.L_1267 - .L_1266)
.L_1266:
        /*001c*/ 	.word	0x00000000
        /*0020*/ 	.short	0x0003
        /*0022*/ 	.short	0x0c50
        /*0024*/ 	.byte	0x00, 0xf5, 0x21, 0x00


	//----- nvinfo : EIATTR_KPARAM_INFO
	.align		4
.L_1267:
        /*0028*/ 	.byte	0x04, 0x17
        /*002a*/ 	.short	(.L_1269 - .L_1268)
.L_1268:
        /*002c*/ 	.word	0x00000000
        /*0030*/ 	.short	0x0002
        /*0032*/ 	.short	0x0c49
        /*0034*/ 	.byte	0x00, 0xf0, 0x05, 0x00


	//----- nvinfo : EIATTR_KPARAM_INFO
	.align		4
.L_1269:
        /*0038*/ 	.byte	0x04, 0x17
        /*003a*/ 	.short	(.L_1271 - .L_1270)
.L_1270:
        /*003c*/ 	.word	0x00000000
        /*0040*/ 	.short	0x0001
        /*0042*/ 	.short	0x0c48
        /*0044*/ 	.byte	0x00, 0xf0, 0x05, 0x00


	//----- nvinfo : EIATTR_KPARAM_INFO
	.align		4
.L_1271:
        /*0048*/ 	.byte	0x04, 0x17
        /*004a*/ 	.short	(.L_1273 - .L_1272)
.L_1272:
        /*004c*/ 	.word	0x00000000
        /*0050*/ 	.short	0x0000
        /*0052*/ 	.short	0x0000
        /*0054*/ 	.byte	0x00, 0xf0, 0x21, 0x31


	//----- nvinfo : EIATTR_SPARSE_MMA_MASK
	.align		4
.L_1273:
        /*0058*/ 	.byte	0x03, 0x50
        /*005a*/ 	.short	0x0000


	//----- nvinfo : EIATTR_MAXREG_COUNT
	.align		4
        /*005c*/ 	.byte	0x03, 0x1b
        /*005e*/ 	.short	0x0080


	//----- nvinfo : EIATTR_MERCURY_ISA_VERSION
	.align		4
        /*0060*/ 	.byte	0x03, 0x5f
        /*0062*/ 	.short	0x0101


	//----- nvinfo : EIATTR_VRC_CTA_INIT_COUNT
	.align		4
        /*0064*/ 	.byte	0x02, 0x4a
	.zero		1
	.zero		1


	//----- nvinfo : EIATTR_EXIT_INSTR_OFFSETS
	.align		4
        /*0068*/ 	.byte	0x04, 0x1c
        /*006a*/ 	.short	(.L_1275 - .L_1274)


	//   ....[0]....
.L_1274:
        /*006c*/ 	.word	0x00000170


	//   ....[1]....
        /*0070*/ 	.word	0x00000a50


	//   ....[2]....
        /*0074*/ 	.word	0x00000d60


	//   ....[3]....
        /*0078*/ 	.word	0x00000db0


	//   ....[4]....
        /*007c*/ 	.word	0x00000e00


	//   ....[5]....
        /*0080*/ 	.word	0x00000fc0


	//----- nvinfo : EIATTR_MAX_THREADS
	.align		4
.L_1275:
        /*0084*/ 	.byte	0x04, 0x05
        /*0086*/ 	.short	(.L_1277 - .L_1276)
.L_1276:
        /*0088*/ 	.word	0x00000200
        /*008c*/ 	.word	0x00000001
        /*0090*/ 	.word	0x00000001


	//----- nvinfo : EIATTR_CRS_STACK_SIZE
	.align		4
.L_1277:
        /*0094*/ 	.byte	0x04, 0x1e
        /*0096*/ 	.short	(.L_1279 - .L_1278)
.L_1278:
        /*0098*/ 	.word	0x00000000


	//----- nvinfo : EIATTR_CBANK_PARAM_SIZE
	.align		4
.L_1279:
        /*009c*/ 	.byte	0x03, 0x19
        /*009e*/ 	.short	0x0c60


	//----- nvinfo : EIATTR_PARAM_CBANK
	.align		4
        /*00a0*/ 	.byte	0x04, 0x0a
        /*00a2*/ 	.short	(.L_1281 - .L_1280)
	.align		4
.L_1280:
        /*00a4*/ 	.word	index@(.nv.constant0._ZN2at6native63_GLOBAL__N__862fb238_30_ForeachBinaryOpScalarTensor_cu_64fe0ca525multi_tensor_apply_kernelINS1_18TensorListMetadataILi2EEENS1_27BinaryOpScalarTensorFunctorIdLi2ELi1ELi1EEEJSt10multipliesIdEPddEEEvT_T0_DpT1_)
        /*00a8*/ 	.short	0x0380
        /*00aa*/ 	.short	0x0c60


	//----- nvinfo : EIATTR_SW_WAR
	.align		4
.L_1281:
        /*00ac*/ 	.byte	0x04, 0x36
        /*00ae*/ 	.short	(.L_1283 - .L_1282)
.L_1282:
        /*00b0*/ 	.word	0x00000008
.L_1283:


//--------------------- .nv.info._ZN2at6native63_GLOBAL__N__862fb238_30_ForeachBinaryOpScalarTensor_cu_64fe0ca525multi_tensor_apply_kernelINS1_18TensorListMetadataILi2EEENS1_27BinaryOpScalarTensorFunctorIsLi2ELi1ELi1EEEJSt10multipliesIsEPssEEEvT_T0_DpT1_ --------------------------
	.section	.nv.info._ZN2at6native63_GLOBAL__N__862fb238_30_ForeachBinaryOpScalarTensor_cu_64fe0ca525multi_tensor_apply_kernelINS1_18TensorListMetadataILi2EEENS1_27BinaryOpScalarTensorFunctorIsLi2ELi1ELi1EEEJSt10multipliesIsEPssEEEvT_T0_DpT1_,"",@"SHT_CUDA_INFO"
	.sectionflags	@""
	.align	4


	//----- nvinfo : EIATTR_CUDA_API_VERSION
	.align		4
        /*0000*/ 	.byte	0x04, 0x37
        /*0002*/ 	.short	(.L_1285 - .L_1284)
.L_1284:
        /*0004*/ 	.word	0x00000082


	//----- nvinfo : EIATTR_KPARAM_INFO
	.align		4
.L_1285:
        /*0008*/ 	.byte	0x04, 0x17
        /*000a*/ 	.short	(.L_1287 - .L_1286)
.L_1286:
        /*000c*/ 	.word	0x00000000
        /*0010*/ 	.short	0x0004
        /*0012*/ 	.short	0x0c58
        /*0014*/ 	.byte	0x00, 0xf0, 0x09, 0x00


	//----- nvinfo : EIATTR_KPARAM_INFO
	.align		4
.L_1287:
        /*0018*/ 	.byte	0x04, 0x17
        /*001a*/ 	.short	(.L_1289 - .L_1288)
.L_1288:
        /*001c*/ 	.word	0x00000000
        /*0020*/ 	.short	0x0003
        /*0022*/ 	.short	0x0c50
        /*0024*/ 	.byte	0x00, 0xf5, 0x21, 0x00


	//----- nvinfo : EIATTR_KPARAM_INFO
	.align		4
.L_1289:
        /*0028*/ 	.byte	0x04, 0x17
        /*002a*/ 	.short	(.L_1291 - .L_1290)
.L_1290:
        /*002c*/ 	.word	0x00000000
        /*0030*/ 	.short	0x0002
        /*0032*/ 	.short	0x0c49
        /*0034*/ 	.byte	0x00, 0xf0, 0x05, 0x00


	//----- nvinfo : EIATTR_KPARAM_INFO
	.align		4
.L_1291:
        /*0038*/ 	.byte	0x04, 0x17
        /*003a*/ 	.short	(.L_1293 - .L_1292)
.L_1292:
        /*003c*/ 	.word	0x00000000
        /*0040*/ 	.short	0x0001
        /*0042*/ 	.short	0x0c48
        /*0044*/ 	.byte	0x00, 0xf0, 0x05, 0x00


	//----- nvinfo : EIATTR_KPARAM_INFO
	.align		4
.L_1293:
        /*0048*/ 	.byte	0x04, 0x17
        /*004a*/ 	.short	(.L_1295 - .L_1294)
.L_1294:
        /*004c*/ 	.word	0x00000000
        /*0050*/ 	.short	0x0000
        /*0052*/ 	.short	0x0000
        /*0054*/ 	.byte	0x00, 0xf0, 0x21, 0x31


	//----- nvinfo : EIATTR_SPARSE_MMA_MASK
	.align		4
.L_1295:
        /*0058*/ 	.byte	0x03, 0x50
        /*005a*/ 	.short	0x0000


	//----- nvinfo : EIATTR_MAXREG_COUNT
	.align		4
        /*005c*/ 	.byte	0x03, 0x1b
        /*005e*/ 	.short	0x0080


	//----- nvinfo : EIATTR_MERCURY_ISA_VERSION
	.align		4
        /*0060*/ 	.byte	0x03, 0x5f
        /*0062*/ 	.short	0x0101


	//----- nvinfo : EIATTR_VRC_CTA_INIT_COUNT
	.align		4
        /*0064*/ 	.byte	0x02, 0x4a
	.zero		1
	.zero		1


	//----- nvinfo : EIATTR_EXIT_INSTR_OFFSETS
	.align		4
        /*0068*/ 	.byte	0x04, 0x1c
        /*006a*/ 	.short	(.L_1297 - .L_1296)


	//   ....[0]....
.L_1296:
        /*006c*/ 	.word	0x00000160


	//   ....[1]....
        /*0070*/ 	.word	0x00000b10


	//   ....[2]....
        /*0074*/ 	.word	0x00000ec0


	//   ....[3]....
        /*0078*/ 	.word	0x00000f10


	//   ....[4]....
        /*007c*/ 	.word	0x00000f60


	//   ....[5]....
        /*0080*/ 	.word	0x000011b0


	//----- nvinfo : EIATTR_MAX_THREADS
	.align		4
.L_1297:
        /*0084*/ 	.byte	0x04, 0x05
        /*0086*/ 	.short	(.L_1299 - .L_1298)
.L_1298:
        /*0088*/ 	.word	0x00000200
        /*008c*/ 	.word	0x00000001
        /*0090*/ 	.word	0x00000001


	//----- nvinfo : EIATTR_CRS_STACK_SIZE
	.align		4
.L_1299:
        /*0094*/ 	.byte	0x04, 0x1e
        /*0096*/ 	.short	(.L_1301 - .L_1300)
.L_1300:
        /*0098*/ 	.word	0x00000000


	//----- nvinfo : EIATTR_CBANK_PARAM_SIZE
	.align		4
.L_1301:
        /*009c*/ 	.byte	0x03, 0x19
        /*009e*/ 	.short	0x0c5a


	//----- nvinfo : EIATTR_PARAM_CBANK
	.align		4
        /*00a0*/ 	.byte	0x04, 0x0a
        /*00a2*/ 	.short	(.L_1303 - .L_1302)
	.align		4
.L_1302:
        /*00a4*/ 	.word	index@(.nv.constant0._ZN2at6native63_GLOBAL__N__862fb238_30_ForeachBinaryOpScalarTensor_cu_64fe0ca525multi_tensor_apply_kernelINS1_18TensorListMetadataILi2EEENS1_27BinaryOpScalarTensorFunctorIsLi2ELi1ELi1EEEJSt10multipliesIsEPssEEEvT_T0_DpT1_)
        /*00a8*/ 	.short	0x0380
        /*00aa*/ 	.short	0x0c5a


	//----- nvinfo : EIATTR_SW_WAR
	.align		4
.L_1303:
        /*00ac*/ 	.byte	0x04, 0x36
        /*00ae*/ 	.short	(.L_1305 - .L_1304)
.L_1304:
        /*00b0*/ 	.word	0x00000008
.L_1305:


//--------------------- .nv.info._ZN2at6native63_GLOBAL__N__862fb238_30_ForeachBinaryOpScalarTensor_cu_64fe0ca525multi_tensor_apply_kernelINS1_18TensorListMetadataILi2EEENS1_27BinaryOpScalarTensorFunctorIlLi2ELi1ELi1EEEJSt10multipliesIlEPllEEEvT_T0_DpT1_ --------------------------
	.section	.nv.info._ZN2at6native63_GLOBAL__N__862fb238_30_ForeachBinaryOpScalarTensor_cu_64fe0ca525multi_tensor_apply_kernelINS1_18TensorListMetadataILi2EEENS1_27BinaryOpScalarTensorFunctorIlLi2ELi1ELi1EEEJSt10multipliesIlEPllEEEvT_T0_DpT1_,"",@"SHT_CUDA_INFO"
	.sectionflags	@""
	.align	4


	//----- nvinfo : EIATTR_CUDA_API_VERSION
	.align		4
        /*0000*/ 	.byte	0x04, 0x37
        /*0002*/ 	.short	(.L_1307 - .L_1306)
.L_1306:
        /*0004*/ 	.word	0x00000082


	//----- nvinfo : EIATTR_KPARAM_INFO
	.align		4
.L_1307:
        /*0008*/ 	.byte	0x04, 0x17
        /*000a*/ 	.short	(.L_1309 - .L_1308)
.L_1308:
        /*000c*/ 	.word	0x00000000
        /*0010*/ 	.short	0x0004
        /*0012*/ 	.short	0x0c58
        /*0014*/ 	.byte	0x00, 0xf0, 0x21, 0x00


	//----- nvinfo : EIATTR_KPARAM_INFO
	.align		4
.L_1309:
        /*0018*/ 	.byte	0x04, 0x17
        /*001a*/ 	.short	(.L_1311 - .L_1310)
.L_1310:
        /*001c*/ 	.word	0x00000000
        /*0020*/ 	.short	0x0003
        /*0022*/ 	.short	0x0c50
        /*0024*/ 	.byte	0x00, 0xf5, 0x21, 0x00


	//----- nvinfo : EIATTR_KPARAM_INFO
	.align		4
.L_1311:
        /*0028*/ 	.byte	0x04, 0x17
        /*002a*/ 	.short	(.L_1313 - .L_1312)
.L_1312:
        /*002c*/ 	.word	0x00000000
        /*0030*/ 	.short	0x0002
        /*0032*/ 	.short	0x0c49
        /*0034*/ 	.byte	0x00, 0xf0, 0x05, 0x00


	//----- nvinfo : EIATTR_KPARAM_INFO
	.align		4
.L_1313:
        /*0038*/ 	.byte	0x04, 0x17
        /*003a*/ 	.short	(.L_1315 - .L_1314)
.L_1314:
        /*003c*/ 	.word	0x00000000
        /*0040*/ 	.short	0x0001
        /*0042*/ 	.short	0x0c48
        /*0044*/ 	.byte	0x00, 0xf0, 0x05, 0x00


	//----- nvinfo : EIATTR_KPARAM_INFO
	.align		4
.L_1315:
        /*0048*/ 	.byte	0x04, 0x17
        /*004a*/ 	.short	(.L_1317 - .L_1316)
.L_1316:
        /*004c*/ 	.word	0x00000000
        /*0050*/ 	.short	0x0000
        /*0052*/ 	.short	0x0000
        /*0054*/ 	.byte	0x00, 0xf0, 0x21, 0x31


	//----- nvinfo : EIATTR_SPARSE_MMA_MASK
	.align		4
.L_1317:
        /*0058*/ 	.byte	0x03, 0x50
        /*005a*/ 	.short	0x0000


	//----- nvinfo : EIATTR_MAXREG_COUNT
	.align		4
        /*005c*/ 	.byte	0x03, 0x1b
        /*005e*/ 	.short	0x0080


	//----- nvinfo : EIATTR_MERCURY_ISA_VERSION
	.align		4
        /*0060*/ 	.byte	0x03, 0x5f
        /*0062*/ 	.short	0x0101


	//----- nvinfo : EIATTR_VRC_CTA_INIT_COUNT
	.align		4
        /*0064*/ 	.byte	0x02, 0x4a
	.zero		1
	.zero		1


	//----- nvinfo : EIATTR_EXIT_INSTR_OFFSETS
	.align		4
        /*0068*/ 	.byte	0x04, 0x1c
        /*006a*/ 	.short	(.L_1319 - .L_1318)


	//   ....[0]....
.L_1318:
        /*006c*/ 	.word	0x00000170


	//   ....[1]....
        /*0070*/ 	.word	0x00000c40


	//   ....[2]....
        /*0074*/ 	.word	0x00001040


	//   ....[3]....
        /*0078*/ 	.word	0x000010a0


	//   ....[4]....
        /*007c*/ 	.word	0x000010f0


	//   ....[5]....
        /*0080*/ 	.word	0x000013f0


	//----- nvinfo : EIATTR_MAX_THREADS
	.align		4
.L_1319:
        /*0084*/ 	.byte	0x04, 0x05
        /*0086*/ 	.short	(.L_1321 - .L_1320)
.L_1320:
        /*0088*/ 	.word	0x00000200
        /*008c*/ 	.word	0x00000001
        /*0090*/ 	.word	0x00000001


	//----- nvinfo : EIATTR_CRS_STACK_SIZE
	.align		4
.L_1321:
        /*0094*/ 	.byte	0x04, 0x1e
        /*0096*/ 	.short	(.L_1323 - .L_1322)
.L_1322:
        /*0098*/ 	.word	0x00000000


	//----- nvinfo : EIATTR_CBANK_PARAM_SIZE
	.align		4
.L_1323:
        /*009c*/ 	.byte	0x03, 0x19
        /*009e*/ 	.short	0x0c60


	//----- nvinfo : EIATTR_PARAM_CBANK
	.align		4
        /*00a0*/ 	.byte	0x04, 0x0a
        /*00a2*/ 	.short	(.L_1325 - .L_1324)
	.align		4
.L_1324:
        /*00a4*/ 	.word	index@(.nv.constant0._ZN2at6native63_GLOBAL__N__862fb238_30_ForeachBinaryOpScalarTensor_cu_64fe0ca525multi_tensor_apply_kernelINS1_18TensorListMetadataILi2EEENS1_27BinaryOpScalarTensorFunctorIlLi2ELi1ELi1EEEJSt10multipliesIlEPllEEEvT_T0_DpT1_)
        /*00a8*/ 	.short	0x0380
        /*00aa*/ 	.short	0x0c60


	//----- nvinfo : EIATTR_SW_WAR
	.align		4
.L_1325:
        /*00ac*/ 	.byte	0x04, 0x36
        /*00ae*/ 	.short	(.L_1327 - .L_1326)
.L_1326:
        /*00b0*/ 	.word	0x00000008
.L_1327:


//--------------------- .nv.info._ZN2at6native63_GLOBAL__N__862fb238_30_ForeachBinaryOpScalarTensor_cu_64fe0ca525multi_tensor_apply_kernelINS1_18TensorListMetadataILi2EEENS1_27BinaryOpScalarTensorFunctorIiLi2ELi1ELi1EEEJSt10multipliesIiEPiiEEEvT_T0_DpT1_ --------------------------
	.section	.nv.info._ZN2at6native63_GLOBAL__N__862fb238_30_ForeachBinaryOpScalarTensor_cu_64fe0ca525multi_tensor_apply_kernelINS1_18TensorListMetadataILi2EEENS1_27BinaryOpScalarTensorFunctorIiLi2ELi1ELi1EEEJSt10multipliesIiEPiiEEEvT_T0_DpT1_,"",@"SHT_CUDA_INFO"
	.sectionflags	@""
	.align	4


	//----- nvinfo : EIATTR_CUDA_API_VERSION
	.align		4
        /*0000*/ 	.byte	0x04, 0x37
        /*0002*/ 	.short	(.L_1329 - .L_1328)
.L_1328:
        /*0004*/ 	.word	0x00000082


	//----- nvinfo : EIATTR_KPARAM_INFO
	.align		4
.L_1329:
        /*0008*/ 	.byte	0x04, 0x17
        /*000a*/ 	.short	(.L_1331 - .L_1330)
.L_1330:
        /*000c*/ 	.word	0x00000000
        /*0010*/ 	.short	0x0004
        /*0012*/ 	.short	0x0c58
        /*0014*/ 	.byte	0x00, 0xf0, 0x11, 0x00


	//----- nvinfo : EIATTR_KPARAM_INFO
	.align		4
.L_1331:
        /*0018*/ 	.byte	0x04, 0x17
        /*001a*/ 	.short	(.L_1333 - .L_1332)
.L_1332:
        /*001c*/ 	.word	0x00000000
        /*0020*/ 	.short	0x0003
        /*0022*/ 	.short	0x0c50
        /*0024*/ 	.byte	0x00, 0xf5, 0x21, 0x00


	//----- nvinfo : EIATTR_KPARAM_INFO
	.align		4
.L_1333:
        /*0028*/ 	.byte	0x04, 0x17
        /*002a*/ 	.short	(.L_1335 - .L_1334)
.L_1334:
        /*002c*/ 	.word	0x00000000
        /*0030*/ 	.short	0x0002
        /*0032*/ 	.short	0x0c49
        /*0034*/ 	.byte	0x00, 0xf0, 0x05, 0x00


	//----- nvinfo : EIATTR_KPARAM_INFO
	.align		4
.L_1335:
        /*0038*/ 	.byte	0x04, 0x17
        /*003a*/ 	.short	(.L_1337 - .L_1336)
.L_1336:
        /*003c*/ 	.word	0x00000000
        /*0040*/ 	.short	0x0001
        /*0042*/ 	.short	0x0c48
        /*0044*/ 	.byte	0x00, 0xf0, 0x05, 0x00


	//----- nvinfo : EIATTR_KPARAM_INFO
	.align		4
.L_1337:
        /*0048*/ 	.byte	0x04, 0x17
        /*004a*/ 	.short	(.L_1339 - .L_1338)
.L_1338:
        /*004c*/ 	.word	0x00000000
        /*0050*/ 	.short	0x0000
        /*0052*/ 	.short	0x0000
        /*0054*/ 	.byte	0x00, 0xf0, 0x21, 0x31


	//----- nvinfo : EIATTR_SPARSE_MMA_MASK
	.align		4
.L_1339:
        /*0058*/ 	.byte	0x03, 0x50
        /*005a*/ 	.short	0x0000


	//----- nvinfo : EIATTR_MAXREG_COUNT
	.align		4
        /*005c*/ 	.byte	0x03, 0x1b
        /*005e*/ 	.short	0x0080


	//----- nvinfo : EIATTR_MERCURY_ISA_VERSION
	.align		4
        /*0060*/ 	.byte	0x03, 0x5f
        /*0062*/ 	.short	0x0101


	//----- nvinfo : EIATTR_VRC_CTA_INIT_COUNT
	.align		4
        /*0064*/ 	.byte	0x02, 0x4a
	.zero		1
	.zero		1


	//----- nvinfo : EIATTR_EXIT_INSTR_OFFSETS
	.align		4
        /*0068*/ 	.byte	0x04, 0x1c
        /*006a*/ 	.short	(.L_1341 - .L_1340)


	//   ....[0]....
.L_1340:
        /*006c*/ 	.word	0x00000160


	//   ....[1]....
        /*0070*/ 	.word	0x00000a30


	//   ....[2]....
        /*0074*/ 	.word	0x00000d50


	//   ....[3]....
        /*0078*/ 	.word	0x00000da0


	//   ....[4]....
        /*007c*/ 	.word	0x00000df0


	//   ....[5]....
        /*0080*/ 	.word	0x00000fb0


	//----- nvinfo : EIATTR_MAX_THREADS
	.align		4
.L_1341:
        /*0084*/ 	.byte	0x04, 0x05
        /*0086*/ 	.short	(.L_1343 - .L_1342)
.L_1342:
        /*0088*/ 	.word	0x00000200
        /*008c*/ 	.word	0x00000001
        /*0090*/ 	.word	0x00000001


	//----- nvinfo : EIATTR_CRS_STACK_SIZE
	.align		4
.L_1343:
        /*0094*/ 	.byte	0x04, 0x1e
        /*0096*/ 	.short	(.L_1345 - .L_1344)
.L_1344:
        /*0098*/ 	.word	0x00000000


	//----- nvinfo : EIATTR_CBANK_PARAM_SIZE
	.align		4
.L_1345:
        /*009c*/ 	.byte	0x03, 0x19
        /*009e*/ 	.short	0x0c5c


	//----- nvinfo : EIATTR_PARAM_CBANK
	.align		4
        /*00a0*/ 	.byte	0x04, 0x0a
        /*00a2*/ 	.short	(.L_1347 - .L_1346)
	.align		4
.L_1346:
        /*00a4*/ 	.word	index@(.nv.constant0._ZN2at6native63_GLOBAL__N__862fb238_30_ForeachBinaryOpScalarTensor_cu_64fe0ca525multi_tensor_apply_kernelINS1_18TensorListMetadataILi2EEENS1_27BinaryOpScalarTensorFunctorIiLi2ELi1ELi1EEEJSt10multipliesIiEPiiEEEvT_T0_DpT1_)
        /*00a8*/ 	.short	0x0380
        /*00aa*/ 	.short	0x0c5c


	//----- nvinfo : EIATTR_SW_WAR
	.align		4
.L_1347:
        /*00ac*/ 	.byte	0x04, 0x36
        /*00ae*/ 	.short	(.L_1349 - .L_1348)
.L_1348:
        /*00b0*/ 	.word	0x00000008
.L_1349:


//--------------------- .nv.info._ZN2at6native63_GLOBAL__N__862fb238_30_ForeachBinaryOpScalarTensor_cu_64fe0ca525multi_tensor_apply_kernelINS1_18TensorListMetadataILi2EEENS1_27BinaryOpScalarTensorFunctorIaLi2ELi1ELi1EEEJSt10multipliesIaEPaaEEEvT_T0_DpT1_ --------------------------
	.section	.nv.info._ZN2at6native63_GLOBAL__N__862fb238_30_ForeachBinaryOpScalarTensor_cu_64fe0ca525multi_tensor_apply_kernelINS1_18TensorListMetadataILi2EEENS1_27BinaryOpScalarTensorFunctorIaLi2ELi1ELi1EEEJSt10multipliesIaEPaaEEEvT_T0_DpT1_,"",@"SHT_CUDA_INFO"
	.sectionflags	@""
	.align	4


	//----- nvinfo : EIATTR_CUDA_API_VERSION
	.align		4
        /*0000*/ 	.byte	0x04, 0x37
        /*0002*/ 	.short	(.L_1351 - .L_1350)
.L_1350:
        /*0004*/ 	.word	0x00000082


	//----- nvinfo : EIATTR_KPARAM_INFO
	.align		4
.L_1351:
        /*0008*/ 	.byte	0x04, 0x17
        /*000a*/ 	.short	(.L_1353 - .L_1352)
.L_1352:
        /*000c*/ 	.word	0x00000000
        /*0010*/ 	.short	0x0004
        /*0012*/ 	.short	0x0c58
        /*0014*/ 	.byte	0x00, 0xf0, 0x05, 0x00


	//----- nvinfo : EIATTR_KPARAM_INFO
	.align		4
.L_1353:
        /*0018*/ 	.byte	0x04, 0x17
        /*001a*/ 	.short	(.L_1355 - .L_1354)
.L_1354:
        /*001c*/ 	.word	0x00000000
        /*0020*/ 	.short	0x0003
        /*0022*/ 	.short	0x0c50
        /*0024*/ 	.byte	0x00, 0xf5, 0x21, 0x00


	//----- nvinfo : EIATTR_KPARAM_INFO
	.align		4
.L_1355:
        /*0028*/ 	.byte	0x04, 0x17
        /*002a*/ 	.short	(.L_1357 - .L_1356)
.L_1356:
        /*002c*/ 	.word	0x00000000
        /*0030*/ 	.short	0x0002
        /*0032*/ 	.short	0x0c49
        /*0034*/ 	.byte	0x00, 0xf0, 0x05, 0x00


	//----- nvinfo : EIATTR_KPARAM_INFO
	.align		4
.L_1357:
        /*0038*/ 	.byte	0x04, 0x17
        /*003a*/ 	.short	(.L_1359 - .L_1358)
.L_1358:
        /*003c*/ 	.word	0x00000000
        /*0040*/ 	.short	0x0001
        /*0042*/ 	.short	0x0c48
        /*0044*/ 	.byte	0x00, 0xf0, 0x05, 0x00


	//----- nvinfo : EIATTR_KPARAM_INFO
	.align		4
.L_1359:
        /*0048*/ 	.byte	0x04, 0x17
        /*004a*/ 	.short	(.L_1361 - .L_1360)
.L_1360:
        /*004c*/ 	.word	0x00000000
        /*0050*/ 	.short	0x0000
        /*0052*/ 	.short	0x0000
        /*0054*/ 	.byte	0x00, 0xf0, 0x21, 0x31


	//----- nvinfo : EIATTR_SPARSE_MMA_MASK
	.align		4
.L_1361:
        /*0058*/ 	.byte	0x03, 0x50
        /*005a*/ 	.short	0x0000


	//----- nvinfo : EIATTR_MAXREG_COUNT
	.align		4
        /*005c*/ 	.byte	0x03, 0x1b
        /*005e*/ 	.short	0x0080


	//----- nvinfo : EIATTR_MERCURY_ISA_VERSION
	.align		4
        /*0060*/ 	.byte	0x03, 0x5f
        /*0062*/ 	.short	0x0101


	//----- nvinfo : EIATTR_VRC_CTA_INIT_COUNT
	.align		4
        /*0064*/ 	.byte	0x02, 0x4a
	.zero		1
	.zero		1


	//----- nvinfo : EIATTR_EXIT_INSTR_OFFSETS
	.align		4
        /*0068*/ 	.byte	0x04, 0x1c
        /*006a*/ 	.short	(.L_1363 - .L_1362)


	//   ....[0]....
.L_1362:
        /*006c*/ 	.word	0x00000170


	//   ....[1]....
        /*0070*/ 	.word	0x00000db0


	//   ....[2]....
        /*0074*/ 	.word	0x00001130


	//   ....[3]....
        /*0078*/ 	.word	0x00001180


	//   ....[4]....
        /*007c*/ 	.word	0x000011d0


	//   ....[5]....
        /*0080*/ 	.word	0x00001460


	//----- nvinfo : EIATTR_MAX_THREADS
	.align		4
.L_1363:
        /*0084*/ 	.byte	0x04, 0x05
        /*0086*/ 	.short	(.L_1365 - .L_1364)
.L_1364:
        /*0088*/ 	.word	0x00000200
        /*008c*/ 	.word	0x00000001
        /*0090*/ 	.word	0x00000001


	//----- nvinfo : EIATTR_CRS_STACK_SIZE
	.align		4
.L_1365:
        /*0094*/ 	.byte	0x04, 0x1e
        /*0096*/ 	.short	(.L_1367 - .L_1366)
.L_1366:
        /*0098*/ 	.word	0x00000000


	//----- nvinfo : EIATTR_CBANK_PARAM_SIZE
	.align		4
.L_1367:
        /*009c*/ 	.byte	0x03, 0x19
        /*009e*/ 	.short	0x0c59


	//----- nvinfo : EIATTR_PARAM_CBANK
	.align		4
        /*00a0*/ 	.byte	0x04, 0x0a
        /*00a2*/ 	.short	(.L_1369 - .L_1368)
	.align		4
.L_1368:
        /*00a4*/ 	.word	index@(.nv.constant0._ZN2at6native63_GLOBAL__N__862fb238_30_ForeachBinaryOpScalarTensor_cu_64fe0ca525multi_tensor_apply_kernelINS1_18TensorListMetadataILi2EEENS1_27BinaryOpScalarTensorFunctorIaLi2ELi1ELi1EEEJSt10multipliesIaEPaaEEEvT_T0_DpT1_)
        /*00a8*/ 	.short	0x0380
        /*00aa*/ 	.short	0x0c59


	//----- nvinfo : EIATTR_SW_WAR
	.align		4
.L_1369:
        /*00ac*/ 	.byte	0x04, 0x36
        /*00ae*/ 	.short	(.L_1371 - .L_1370)
.L_1370:
        /*00b0*/ 	.word	0x00000008
.L_1371:


//--------------------- .nv.info._ZN2at6native63_GLOBAL__N__862fb238_30_ForeachBinaryOpScalarTensor_cu_64fe0ca525multi_tensor_apply_kernelINS1_18TensorListMetadataILi2EEENS1_27BinaryOpScalarTensorFunctorIhLi2ELi1ELi1EEEJSt10multipliesIhEPhhEEEvT_T0_DpT1_ --------------------------
	.section	.nv.info._ZN2at6native63_GLOBAL__N__862fb238_30_ForeachBinaryOpScalarTensor_cu_64fe0ca525multi_tensor_apply_kernelINS1_18TensorListMetadataILi2EEENS1_27BinaryOpScalarTensorFunctorIhLi2ELi1ELi1EEEJSt10multipliesIhEPhhEEEvT_T0_DpT1_,"",@"SHT_CUDA_INFO"
	.sectionflags	@""
	.align	4


	//----- nvinfo : EIATTR_CUDA_API_VERSION
	.align		4
        /*0000*/ 	.byte	0x04, 0x37
        /*0002*/ 	.short	(.L_1373 - .L_1372)
.L_1372:
        /*0004*/ 	.word	0x00000082


	//----- nvinfo : EIATTR_KPARAM_INFO
	.align		4
.L_1373:
        /*0008*/ 	.byte	0x04, 0x17
        /*000a*/ 	.short	(.L_1375 - .L_1374)
.L_1374:
        /*000c*/ 	.word	0x00000000
        /*0010*/ 	.short	0x0004
        /*0012*/ 	.short	0x0c58
        /*0014*/ 	.byte	0x00, 0xf0, 0x05, 0x00


	//----- nvinfo : EIATTR_KPARAM_INFO
	.align		4
.L_1375:
        /*0018*/ 	.byte	0x04, 0x17
        /*001a*/ 	.short	(.L_1377 - .L_1376)
.L_1376:
        /*001c*/ 	.word	0x00000000
        /*0020*/ 	.short	0x0003
        /*0022*/ 	.short	0x0c50
        /*0024*/ 	.byte	0x00, 0xf5, 0x21, 0x00


	//----- nvinfo : EIATTR_KPARAM_INFO
	.align		4
.L_1377:
        /*0028*/ 	.byte	0x04, 0x17
        /*002a*/ 	.short	(.L_1379 - .L_1378)
.L_1378:
        /*002c*/ 	.word	0x00000000
        /*0030*/ 	.short	0x0002
        /*0032*/ 	.short	0x0c49
        /*0034*/ 	.byte	0x00, 0xf0, 0x05, 0x00


	//----- nvinfo : EIATTR_KPARAM_INFO
	.align		4
.L_1379:
        /*0038*/ 	.byte	0x04, 0x17
        /*003a*/ 	.short	(.L_1381 - .L_1380)
.L_1380:
        /*003c*/ 	.word	0x00000000
        /*0040*/ 	.short	0x0001
        /*0042*/ 	.short	0x0c48
        /*0044*/ 	.byte	0x00, 0xf0, 0x05, 0x00


	//----- nvinfo : EIATTR_KPARAM_INFO
	.align		4
.L_1381:
        /*0048*/ 	.byte	0x04, 0x17
        /*004a*/ 	.short	(.L_1383 - .L_1382)
.L_1382:
        /*004c*/ 	.word	0x00000000
        /*0050*/ 	.short	0x0000
        /*0052*/ 	.short	0x0000
        /*0054*/ 	.byte	0x00, 0xf0, 0x21, 0x31


	//----- nvinfo : EIATTR_SPARSE_MMA_MASK
	.align		4
.L_1383:
        /*0058*/ 	.byte	0x03, 0x50
        /*005a*/ 	.short	0x0000


	//----- nvinfo : EIATTR_MAXREG_COUNT
	.align		4
        /*005c*/ 	.byte	0x03, 0x1b
        /*005e*/ 	.short	0x0080


	//----- nvinfo : EIATTR_MERCURY_ISA_VERSION
	.align		4
        /*0060*/ 	.byte	0x03, 0x5f
        /*0062*/ 	.short	0x0101


	//----- nvinfo : EIATTR_VRC_CTA_INIT_COUNT
	.align		4
        /*0064*/ 	.byte	0x02, 0x4a
	.zero		1
	.zero		1


	//----- nvinfo : EIATTR_EXIT_INSTR_OFFSETS
	.align		4
        /*0068*/ 	.byte	0x04, 0x1c
        /*006a*/ 	.short	(.L_1385 - .L_1384)


	//   ....[0]....
.L_1384:
        /*006c*/ 	.word	0x00000180


	//   ....[1]....
        /*0070*/ 	.word	0x00000d80


	//   ....[2]....
        /*0074*/ 	.word	0x00001100


	//   ....[3]....
        /*0078*/ 	.word	0x00001150


	//   ....[4]....
        /*007c*/ 	.word	0x000011a0


	//   ....[5]....
        /*0080*/ 	.word	0x00001420


	//----- nvinfo : EIATTR_MAX_THREADS
	.align		4
.L_1385:
        /*0084*/ 	.byte	0x04, 0x05
        /*0086*/ 	.short	(.L_1387 - .L_1386)
.L_1386:
        /*0088*/ 	.word	0x00000200
        /*008c*/ 	.word	0x00000001
        /*0090*/ 	.word	0x00000001


	//----- nvinfo : EIATTR_CRS_STACK_SIZE
	.align		4
.L_1387:
        /*0094*/ 	.byte	0x04, 0x1e
        /*0096*/ 	.short	(.L_1389 - .L_1388)
.L_1388:
        /*0098*/ 	.word	0x00000000


	//----- nvinfo : EIATTR_CBANK_PARAM_SIZE
	.align		4
.L_1389:
        /*009c*/ 	.byte	0x03, 0x19
        /*009e*/ 	.short	0x0c59


	//----- nvinfo : EIATTR_PARAM_CBANK
	.align		4
        /*00a0*/ 	.byte	0x04, 0x0a
        /*00a2*/ 	.short	(.L_1391 - .L_1390)
	.align		4
.L_1390:
        /*00a4*/ 	.word	index@(.nv.constant0._ZN2at6native63_GLOBAL__N__862fb238_30_ForeachBinaryOpScalarTensor_cu_64fe0ca525multi_tensor_apply_kernelINS1_18TensorListMetadataILi2EEENS1_27BinaryOpScalarTensorFunctorIhLi2ELi1ELi1EEEJSt10multipliesIhEPhhEEEvT_T0_DpT1_)
        /*00a8*/ 	.short	0x0380
        /*00aa*/ 	.short	0x0c59


	//----- nvinfo : EIATTR_SW_WAR
	.align		4
.L_1391:
        /*00ac*/ 	.byte	0x04, 0x36
        /*00ae*/ 	.short	(.L_1393 - .L_1392)
.L_1392:
        /*00b0*/ 	.word	0x00000008
.L_1393:


//--------------------- .nv.info._ZN2at6native63_GLOBAL__N__862fb238_30_ForeachBinaryOpScalarTensor_cu_64fe0ca525multi_tensor_apply_kernelINS1_18TensorListMetadataILi1EEENS1_27BinaryOpScalarTensorFunctorIN3c108BFloat16ELi1ELi1ELi0EEEJSt10multipliesIfEPS7_fEEEvT_T0_DpT1_ --------------------------
	.section	.nv.info._ZN2at6native63_GLOBAL__N__862fb238_30_ForeachBinaryOpScalarTensor_cu_64fe0ca525multi_tensor_apply_kernelINS1_18TensorListMetadataILi1EEENS1_27BinaryOpScalarTensorFunctorIN3c108BFloat16ELi1ELi1ELi0EEEJSt10multipliesIfEPS7_fEEEvT_T0_DpT1_,"",@"SHT_CUDA_INFO"
	.sectionflags	@""
	.align	4


	//----- nvinfo : EIATTR_CUDA_API_VERSION
	.align		4
        /*0000*/ 	.byte	0x04, 0x37
        /*0002*/ 	.short	(.L_1395 - .L_1394)
.L_1394:
        /*0004*/ 	.word	0x00000082


	//----- nvinfo : EIATTR_KPARAM_INFO
	.align		4
.L_1395:
        /*0008*/ 	.byte	0x04, 0x17
        /*000a*/ 	.short	(.L_1397 - .L_1396)
.L_1396:
        /*000c*/ 	.word	0x00000000
        /*0010*/ 	.short	0x0004
        /*0012*/ 	.short	0x0d38
        /*0014*/ 	.byte	0x00, 0xf0, 0x11, 0x00


	//----- nvinfo : EIATTR_KPARAM_INFO
	.align		4
.L_1397:
        /*0018*/ 	.byte	0x04, 0x17
        /*001a*/ 	.short	(.L_1399 - .L_1398)
.L_1398:
        /*001c*/ 	.word	0x00000000
        /*0020*/ 	.short	0x0003
        /*0022*/ 	.short	0x0d30
        /*0024*/ 	.byte	0x00, 0xf5, 0x21, 0x00


	//----- nvinfo : EIATTR_KPARAM_INFO
	.align		4
.L_1399:
        /*0028*/ 	.byte	0x04, 0x17
        /*002a*/ 	.short	(.L_1401 - .L_1400)
.L_1400:
        /*002c*/ 	.word	0x00000000
        /*0030*/ 	.short	0x0002
        /*0032*/ 	.short	0x0d29
        /*0034*/ 	.byte	0x00, 0xf0, 0x05, 0x00


	//----- nvinfo : EIATTR_KPARAM_INFO
	.align		4
.L_1401:
        /*0038*/ 	.byte	0x04, 0x17
        /*003a*/ 	.short	(.L_1403 - .L_1402)
.L_1402:
        /*003c*/ 	.word	0x00000000
        /*0040*/ 	.short	0x0001
        /*0042*/ 	.short	0x0d28
        /*0044*/ 	.byte	0x00, 0xf0, 0x05, 0x00


	//----- nvinfo : EIATTR_KPARAM_INFO
	.align		4
.L_1403:
        /*0048*/ 	.byte	0x04, 0x17
        /*004a*/ 	.short	(.L_1405 - .L_1404)
.L_1404:
        /*004c*/ 	.word	0x00000000
        /*0050*/ 	.short	0x0000
        /*0052*/ 	.short	0x0000
        /*0054*/ 	.byte	0x00, 0xf0, 0xa1, 0x34


	//----- nvinfo : EIATTR_SPARSE_MMA_MASK
	.align		4
.L_1405:
        /*0058*/ 	.byte	0x03, 0x50
        /*005a*/ 	.short	0x0000


	//----- nvinfo : EIATTR_MAXREG_COUNT
	.align		4
        /*005c*/ 	.byte	0x03, 0x1b
        /*005e*/ 	.short	0x0080


	//----- nvinfo : EIATTR_MERCURY_ISA_VERSION
	.align		4
        /*0060*/ 	.byte	0x03, 0x5f
        /*0062*/ 	.short	0x0101


	//----- nvinfo : EIATTR_VRC_CTA_INIT_COUNT
	.align		4
        /*0064*/ 	.byte	0x02, 0x4a
	.zero		1
	.zero		1


	//----- nvinfo : EIATTR_EXIT_INSTR_OFFSETS
	.align		4
        /*0068*/ 	.byte	0x04, 0x1c
        /*006a*/ 	.short	(.L_1407 - .L_1406)


	//   ....[0]....
.L_1406:
        /*006c*/ 	.word	0x00000130


	//   ....[1]....
        /*0070*/ 	.word	0x00000b20


	//   ....[2]....
        /*0074*/ 	.word	0x00000e70


	//   ....[3]....
        /*0078*/ 	.word	0x00000ea0


	//   ....[4]....
        /*007c*/ 	.word	0x00000ef0


	//   ....[5]....
        /*0080*/ 	.word	0x00001100


	//----- nvinfo : EIATTR_MAX_THREADS
	.align		4
.L_1407:
        /*0084*/ 	.byte	0x04, 0x05
        /*0086*/ 	.short	(.L_1409 - .L_1408)
.L_1408:
        /*0088*/ 	.word	0x00000200
        /*008c*/ 	.word	0x00000001
        /*0090*/ 	.word	0x00000001


	//----- nvinfo : EIATTR_CRS_STACK_SIZE
	.align		4
.L_1409:
        /*0094*/ 	.byte	0x04, 0x1e
        /*0096*/ 	.short	(.L_1411 - .L_1410)
.L_1410:
        /*0098*/ 	.word	0x00000000


	//----- nvinfo : EIATTR_CBANK_PARAM_SIZE
	.align		4
.L_1411:
        /*009c*/ 	.byte	0x03, 0x19
        /*009e*/ 	.short	0x0d3c


	//----- nvinfo : EIATTR_PARAM_CBANK
	.align		4
        /*00a0*/ 	.byte	0x04, 0x0a
        /*00a2*/ 	.short	(.L_1413 - .L_1412)
	.align		4
.L_1412:
        /*00a4*/ 	.word	index@(.nv.constant0._ZN2at6native63_GLOBAL__N__862fb238_30_ForeachBinaryOpScalarTensor_cu_64fe0ca525multi_tensor_apply_kernelINS1_18TensorListMetadataILi1EEENS1_27BinaryOpScalarTensorFunctorIN3c108BFloat16ELi1ELi1ELi0EEEJSt10multipliesIfEPS7_fEEEvT_T0_DpT1_)
        /*00a8*/ 	.short	0x0380
        /*00aa*/ 	.short	0x0d3c


	//----- nvinfo : EIATTR_SW_WAR
	.align		4
.L_1413:
        /*00ac*/ 	.byte	0x04, 0x36
        /*00ae*/ 	.short	(.L_1415 - .L_1414)
.L_1414:
        /*00b0*/ 	.word	0x00000008
.L_1415:


//--------------------- .nv.info._ZN2at6native63_GLOBAL__N__862fb238_30_ForeachBinaryOpScalarTensor_cu_64fe0ca525multi_tensor_apply_kernelINS1_18TensorListMetadataILi1EEENS1_27BinaryOpScalarTensorFunctorIN3c104HalfELi1ELi1ELi0EEEJSt10multipliesIfEPS7_fEEEvT_T0_DpT1_ --------------------------
	.section	.nv.info._ZN2at6native63_GLOBAL__N__862fb238_30_ForeachBinaryOpScalarTensor_cu_64fe0ca525multi_tensor_apply_kernelINS1_18TensorListMetadataILi1EEENS1_27BinaryOpScalarTensorFunctorIN3c104HalfELi1ELi1ELi0EEEJSt10multipliesIfEPS7_fEEEvT_T0_DpT1_,"",@"SHT_CUDA_INFO"
	.sectionflags	@""
	.align	4


	//----- nvinfo : EIATTR_CUDA_API_VERSION
	.align		4
        /*0000*/ 	.byte	0x04, 0x37
        /*0002*/ 	.short	(.L_1417 - .L_1416)
.L_1416:
        /*0004*/ 	.word	0x00000082


	//----- nvinfo : EIATTR_KPARAM_INFO
	.align		4
.L_1417:
        /*0008*/ 	.byte	0x04, 0x17
        /*000a*/ 	.short	(.L_1419 - .L_1418)
.L_1418:
        /*000c*/ 	.word	0x00000000
        /*0010*/ 	.short	0x0004
        /*0012*/ 	.short	0x0d38
        /*0014*/ 	.byte	0x00, 0xf0, 0x11, 0x00


	//----- nvinfo : EIATTR_KPARAM_INFO
	.align		4
.L_1419:
        /*0018*/ 	.byte	0x04, 0x17
        /*001a*/ 	.short	(.L_1421 - .L_1420)
.L_1420:
        /*001c*/ 	.word	0x00000000
        /*0020*/ 	.short	0x0003
        /*0022*/ 	.short	0x0d30
        /*0024*/ 	.byte	0x00, 0xf5, 0x21, 0x00


	//----- nvinfo : EIATTR_KPARAM_INFO
	.align		4
.L_1421:
        /*0028*/ 	.byte	0x04, 0x17
        /*002a*/ 	.short	(.L_1423 - .L_1422)
.L_1422:
        /*002c*/ 	.word	0x00000000
        /*0030*/ 	.short	0x0002
        /*0032*/ 	.short	0x0d29
        /*0034*/ 	.byte	0x00, 0xf0, 0x05, 0x00


	//----- nvinfo : EIATTR_KPARAM_INFO
	.align		4
.L_1423:
        /*0038*/ 	.byte	0x04, 0x17
        /*003a*/ 	.short	(.L_1425 - .L_1424)
.L_1424:
        /*003c*/ 	.word	0x00000000
        /*0040*/ 	.short	0x0001
        /*0042*/ 	.short	0x0d28
        /*0044*/ 	.byte	0x00, 0xf0, 0x05, 0x00


	//----- nvinfo : EIATTR_KPARAM_INFO
	.align		4
.L_1425:
        /*0048*/ 	.byte	0x04, 0x17
        /*004a*/ 	.short	(.L_1427 - .L_1426)
.L_1426:
        /*004c*/ 	.word	0x00000000
        /*0050*/ 	.short	0x0000
        /*0052*/ 	.short	0x0000
        /*0054*/ 	.byte	0x00, 0xf0, 0xa1, 0x34


	//----- nvinfo : EIATTR_SPARSE_MMA_MASK
	.align		4
.L_1427:
        /*0058*/ 	.byte	0x03, 0x50
        /*005a*/ 	.short	0x0000


	//----- nvinfo : EIATTR_MAXREG_COUNT
	.align		4
        /*005c*/ 	.byte	0x03, 0x1b
        /*005e*/ 	.short	0x0080


	//----- nvinfo : EIATTR_MERCURY_ISA_VERSION
	.align		4
        /*0060*/ 	.byte	0x03, 0x5f
        /*0062*/ 	.short	0x0101


	//----- nvinfo : EIATTR_VRC_CTA_INIT_COUNT
	.align		4
        /*0064*/ 	.byte	0x02, 0x4a
	.zero		1
	.zero		1


	//----- nvinfo : EIATTR_EXIT_INSTR_OFFSETS
	.align		4
        /*0068*/ 	.byte	0x04, 0x1c
        /*006a*/ 	.short	(.L_1429 - .L_1428)


	//   ....[0]....
.L_1428:
        /*006c*/ 	.word	0x00000130


	//   ....[1]....
        /*0070*/ 	.word	0x00000b20


	//   ....[2]....
        /*0074*/ 	.word	0x00000e70


	//   ....[3]....
        /*0078*/ 	.word	0x00000ea0


	//   ....[4]....
        /*007c*/ 	.word	0x00000ef0


	//   ....[5]....
        /*0080*/ 	.word	0x000010e0


	//----- nvinfo : EIATTR_MAX_THREADS
	.align		4
.L_1429:
        /*0084*/ 	.byte	0x04, 0x05
        /*0086*/ 	.short	(.L_1431 - .L_1430)
.L_1430:
        /*0088*/ 	.word	0x00000200
        /*008c*/ 	.word	0x00000001
        /*0090*/ 	.word	0x00000001


	//----- nvinfo : EIATTR_CRS_STACK_SIZE
	.align		4
.L_1431:
        /*0094*/ 	.byte	0x04, 0x1e
        /*0096*/ 	.short	(.L_1433 - .L_1432)
.L_1432:
        /*0098*/ 	.word	0x00000000


	//----- nvinfo : EIATTR_CBANK_PARAM_SIZE
	.align		4
.L_1433:
        /*009c*/ 	.byte	0x03, 0x19
        /*009e*/ 	.short	0x0d3c


	//----- nvinfo : EIATTR_PARAM_CBANK
	.align		4
        /*00a0*/ 	.byte	0x04, 0x0a
        /*00a2*/ 	.short	(.L_1435 - .L_1434)
	.align		4
.L_1434:
        /*00a4*/ 	.word	index@(.nv.constant0._ZN2at6native63_GLOBAL__N__862fb238_30_ForeachBinaryOpScalarTensor_cu_64fe0ca525multi_tensor_apply_kernelINS1_18TensorListMetadataILi1EEENS1_27BinaryOpScalarTensorFunctorIN3c104HalfELi1ELi1ELi0EEEJSt10multipliesIfEPS7_fEEEvT_T0_DpT1_)
        /*00a8*/ 	.short	0x0380
        /*00aa*/ 	.short	0x0d3c


	//----- nvinfo : EIATTR_SW_WAR
	.align		4
.L_1435:
        /*00ac*/ 	.byte	0x04, 0x36
        /*00ae*/ 	.short	(.L_1437 - .L_1436)
.L_1436:
        /*00b0*/ 	.word	0x00000008
.L_1437:


//--------------------- .nv.info._ZN2at6native63_GLOBAL__N__862fb238_30_ForeachBinaryOpScalarTensor_cu_64fe0ca525multi_tensor_apply_kernelINS1_18TensorListMetadataILi1EEENS1_27BinaryOpScalarTensorFunctorIbLi1ELi1ELi0EEEJSt10multipliesIbEPbbEEEvT_T0_DpT1_ --------------------------
	.section	.nv.info._ZN2at6native63_GLOBAL__N__862fb238_30_ForeachBinaryOpScalarTensor_cu_64fe0ca525multi_tensor_apply_kernelINS1_18TensorListMetadataILi1EEENS1_27BinaryOpScalarTensorFunctorIbLi1ELi1ELi0EEEJSt10multipliesIbEPbbEEEvT_T0_DpT1_,"",@"SHT_CUDA_INFO"
	.sectionflags	@""
	.align	4


	//----- nvinfo : EIATTR_CUDA_API_VERSION
	.align		4
        /*0000*/ 	.byte	0x04, 0x37
        /*0002*/ 	.short	(.L_1439 - .L_1438)
.L_1438:
        /*0004*/ 	.word	0x00000082


	//----- nvinfo : EIATTR_KPARAM_INFO
	.align		4
.L_1439:
        /*0008*/ 	.byte	0x04, 0x17
        /*000a*/ 	.short	(.L_1441 - .L_1440)
.L_1440:
        /*000c*/ 	.word	0x00000000
        /*0010*/ 	.short	0x0004
        /*0012*/ 	.short	0x0d38
        /*0014*/ 	.byte	0x00, 0xf0, 0x05, 0x00


	//----- nvinfo : EIATTR_KPARAM_INFO
	.align		4
.L_1441:
        /*0018*/ 	.byte	0x04, 0x17
        /*001a*/ 	.short	(.L_1443 - .L_1442)
.L_1442:
        /*001c*/ 	.word	0x00000000
        /*0020*/ 	.short	0x0003
        /*0022*/ 	.short	0x0d30
        /*0024*/ 	.byte	0x00, 0xf5, 0x21, 0x00


	//----- nvinfo : EIATTR_KPARAM_INFO
	.align		4
.L_1443:
        /*0028*/ 	.byte	0x04, 0x17
        /*002a*/ 	.short	(.L_1445 - .L_1444)
.L_1444:
        /*002c*/ 	.word	0x00000000
        /*0030*/ 	.short	0x0002
        /*0032*/ 	.short	0x0d29
        /*0034*/ 	.byte	0x00, 0xf0, 0x05, 0x00


	//----- nvinfo : EIATTR_KPARAM_INFO
	.align		4
.L_1445:
        /*0038*/ 	.byte	0x04, 0x17
        /*003a*/ 	.short	(.L_1447 - .L_1446)
.L_1446:
        /*003c*/ 	.word	0x00000000
        /*0040*/ 	.short	0x0001
        /*0042*/ 	.short	0x0d28
        /*0044*/ 	.byte	0x00, 0xf0, 0x05, 0x00


	//----- nvinfo : EIATTR_KPARAM_INFO
	.align		4
.L_1447:
        /*0048*/ 	.byte	0x04, 0x17
        /*004a*/ 	.short	(.L_1449 - .L_1448)
.L_1448:
        /*004c*/ 	.word	0x00000000
        /*0050*/ 	.short	0x0000
        /*0052*/ 	.short	0x0000
        /*0054*/ 	.byte	0x00, 0xf0, 0xa1, 0x34


	//----- nvinfo : EIATTR_SPARSE_MMA_MASK
	.align		4
.L_1449:
        /*0058*/ 	.byte	0x03, 0x50
        /*005a*/ 	.short	0x0000


	//----- nvinfo : EIATTR_MAXREG_COUNT
	.align		4
        /*005c*/ 	.byte	0x03, 0x1b
        /*005e*/ 	.short	0x0080


	//----- nvinfo : EIATTR_MERCURY_ISA_VERSION
	.align		4
        /*0060*/ 	.byte	0x03, 0x5f
        /*0062*/ 	.short	0x0101


	//----- nvinfo : EIATTR_VRC_CTA_INIT_COUNT
	.align		4
        /*0064*/ 	.byte	0x02, 0x4a
	.zero		1
	.zero		1


	//----- nvinfo : EIATTR_EXIT_INSTR_OFFSETS
	.align		4
        /*0068*/ 	.byte	0x04, 0x1c
        /*006a*/ 	.short	(.L_1451 - .L_1450)


	//   ....[0]....
.L_1450:
        /*006c*/ 	.word	0x00000130


	//   ....[1]....
        /*0070*/ 	.word	0x00000c10


	//   ....[2]....
        /*0074*/ 	.word	0x00000f40


	//   ....[3]....
        /*0078*/ 	.word	0x00000f60


	//   ....[4]....
        /*007c*/ 	.word	0x00000fb0


	//   ....[5]....
        /*0080*/ 	.word	0x00001200


	//----- nvinfo : EIATTR_MAX_THREADS
	.align		4
.L_1451:
        /*0084*/ 	.byte	0x04, 0x05
        /*0086*/ 	.short	(.L_1453 - .L_1452)
.L_1452:
        /*0088*/ 	.word	0x00000200
        /*008c*/ 	.word	0x00000001
        /*0090*/ 	.word	0x00000001


	//----- nvinfo : EIATTR_CRS_STACK_SIZE
	.align		4
.L_1453:
        /*0094*/ 	.byte	0x04, 0x1e
        /*0096*/ 	.short	(.L_1455 - .L_1454)
.L_1454:
        /*0098*/ 	.word	0x00000000


	//----- nvinfo : EIATTR_CBANK_PARAM_SIZE
	.align		4
.L_1455:
        /*009c*/ 	.byte	0x03, 0x19
        /*009e*/ 	.short	0x0d39


	//----- nvinfo : EIATTR_PARAM_CBANK
	.align		4
        /*00a0*/ 	.byte	0x04, 0x0a
        /*00a2*/ 	.short	(.L_1457 - .L_1456)
	.align		4
.L_1456:
        /*00a4*/ 	.word	index@(.nv.constant0._ZN2at6native63_GLOBAL__N__862fb238_30_ForeachBinaryOpScalarTensor_cu_64fe0ca525multi_tensor_apply_kernelINS1_18TensorListMetadataILi1EEENS1_27BinaryOpScalarTensorFunctorIbLi1ELi1ELi0EEEJSt10multipliesIbEPbbEEEvT_T0_DpT1_)
        /*00a8*/ 	.short	0x0380
        /*00aa*/ 	.short	0x0d39


	//----- nvinfo : EIATTR_SW_WAR
	.align		4
.L_1457:
        /*00ac*/ 	.byte	0x04, 0x36
        /*00ae*/ 	.short	(.L_1459 - .L_1458)
.L_1458:
        /*00b0*/ 	.word	0x00000008
.L_1459:


//--------------------- .nv.info._ZN2at6native63_GLOBAL__N__862fb238_30_ForeachBinaryOpScalarTensor_cu_64fe0ca525multi_tensor_apply_kernelINS1_18TensorListMetadataILi1EEENS1_27BinaryOpScalarTensorFunctorIN3c107complexIfEELi1ELi1ELi0EEEJSt10multipliesIS8_EPS8_S8_EEEvT_T0_DpT1_ --------------------------
	.section	.nv.info._ZN2at6native63_GLOBAL__N__862fb238_30_ForeachBinaryOpScalarTensor_cu_64fe0ca525multi_tensor_apply_kernelINS1_18TensorListMetadataILi1EEENS1_27BinaryOpScalarTensorFunctorIN3c107complexIfEELi1ELi1ELi0EEEJSt10multipliesIS8_EPS8_S8_EEEvT_T0_DpT1_,"",@"SHT_CUDA_INFO"
	.sectionflags	@""
	.align	4


	//----- nvinfo : EIATTR_CUDA_API_VERSION
	.align		4
        /*0000*/ 	.byte	0x04, 0x37
        /*0002*/ 	.short	(.L_1461 - .L_1460)
.L_1460:
        /*0004*/ 	.word	0x00000082


	//----- nvinfo : EIATTR_KPARAM_INFO
	.align		4
.L_1461:
        /*0008*/ 	.byte	0x04, 0x17
        /*000a*/ 	.short	(.L_1463 - .L_1462)
.L_1462:
        /*000c*/ 	.word	0x00000000
        /*0010*/ 	.short	0x0004
        /*0012*/ 	.short	0x0d38
        /*0014*/ 	.byte	0x00, 0xf0, 0x21, 0x00


	//----- nvinfo : EIATTR_KPARAM_INFO
	.align		4
.L_1463:
        /*0018*/ 	.byte	0x04, 0x17
        /*001a*/ 	.short	(.L_1465 - .L_1464)
.L_1464:
        /*001c*/ 	.word	0x00000000
        /*0020*/ 	.short	0x0003
        /*0022*/ 	.short	0x0d30
        /*0024*/ 	.byte	0x00, 0xf5, 0x21, 0x00


	//----- nvinfo : EIATTR_KPARAM_INFO
	.align		4
.L_1465:
        /*0028*/ 	.byte	0x04, 0x17
        /*002a*/ 	.short	(.L_1467 - .L_1466)
.L_1466:
        /*002c*/ 	.word	0x00000000
        /*0030*/ 	.short	0x0002
        /*0032*/ 	.short	0x0d29
        /*0034*/ 	.byte	0x00, 0xf0, 0x05, 0x00


	//----- nvinfo : EIATTR_KPARAM_INFO
	.align		4
.L_1467:
        /*0038*/ 	.byte	0x04, 0x17
        /*003a*/ 	.short	(.L_1469 - .L_1468)
.L_1468:
        /*003c*/ 	.word	0x00000000
        /*0040*/ 	.short	0x0001
        /*0042*/ 	.short	0x0d28
        /*0044*/ 	.byte	0x00, 0xf0, 0x05, 0x00


	//----- nvinfo : EIATTR_KPARAM_INFO
	.align		4
.L_1469:
        /*0048*/ 	.byte	0x04, 0x17
        /*004a*/ 	.short	(.L_1471 - .L_1470)
.L_1470:
        /*004c*/ 	.word	0x00000000
        /*0050*/ 	.short	0x0000
        /*0052*/ 	.short	0x0000
        /*0054*/ 	.byte	0x00, 0xf0, 0xa1, 0x34


	//----- nvinfo : EIATTR_SPARSE_MMA_MASK
	.align		4
.L_1471:
        /*0058*/ 	.byte	0x03, 0x50
        /*005a*/ 	.short	0x0000


	//----- nvinfo : EIATTR_MAXREG_COUNT
	.align		4
        /*005c*/ 	.byte	0x03, 0x1b
        /*005e*/ 	.short	0x0080


	//----- nvinfo : EIATTR_MERCURY_ISA_VERSION
	.align		4
        /*0060*/ 	.byte	0x03, 0x5f
        /*0062*/ 	.short	0x0101


	//----- nvinfo : EIATTR_VRC_CTA_INIT_COUNT
	.align		4
        /*0064*/ 	.byte	0x02, 0x4a
	.zero		1
	.zero		1


	//----- nvinfo : EIATTR_EXIT_INSTR_OFFSETS
	.align		4
        /*0068*/ 	.byte	0x04, 0x1c
        /*006a*/ 	.short	(.L_1473 - .L_1472)


	//   ....[0]....
.L_1472:
        /*006c*/ 	.word	0x00000130


	//   ....[1]....
        /*0070*/ 	.word	0x00000600


	//   ....[2]....
        /*0074*/ 	.word	0x00000650


	//   ....[3]....
        /*0078*/ 	.word	0x000008c0


	//----- nvinfo : EIATTR_MAX_THREADS
	.align		4
.L_1473:
        /*007c*/ 	.byte	0x04, 0x05
        /*007e*/ 	.short	(.L_1475 - .L_1474)
.L_1474:
        /*0080*/ 	.word	0x00000200
        /*0084*/ 	.word	0x00000001
        /*0088*/ 	.word	0x00000001


	//----- nvinfo : EIATTR_CRS_STACK_SIZE
	.align		4
.L_1475:
        /*008c*/ 	.byte	0x04, 0x1e
        /*008e*/ 	.short	(.L_1477 - .L_1476)
.L_1476:
        /*0090*/ 	.word	0x00000000


	//----- nvinfo : EIATTR_CBANK_PARAM_SIZE
	.align		4
.L_1477:
        /*0094*/ 	.byte	0x03, 0x19
        /*0096*/ 	.short	0x0d40


	//----- nvinfo : EIATTR_PARAM_CBANK
	.align		4
        /*0098*/ 	.byte	0x04, 0x0a
        /*009a*/ 	.short	(.L_1479 - .L_1478)
	.align		4
.L_1478:
        /*009c*/ 	.word	index@(.nv.constant0._ZN2at6native63_GLOBAL__N__862fb238_30_ForeachBinaryOpScalarTensor_cu_64fe0ca525multi_tensor_apply_kernelINS1_18TensorListMetadataILi1EEENS1_27BinaryOpScalarTensorFunctorIN3c107complexIfEELi1ELi1ELi0EEEJSt10multipliesIS8_EPS8_S8_EEEvT_T0_DpT1_)
        /*00a0*/ 	.short	0x0380
        /*00a2*/ 	.short	0x0d40


	//----- nvinfo : EIATTR_SW_WAR
	.align		4
.L_1479:
        /*00a4*/ 	.byte	0x04, 0x36
        /*00a6*/ 	.short	(.L_1481 - .L_1480)
.L_1480:
        /*00a8*/ 	.word	0x00000008
.L_1481:


//--------------------- .nv.info._ZN2at6native63_GLOBAL__N__862fb238_30_ForeachBinaryOpScalarTensor_cu_64fe0ca525multi_tensor_apply_kernelINS1_18TensorListMetadataILi1EEENS1_27BinaryOpScalarTensorFunctorIN3c107complexIdEELi1ELi1ELi0EEEJSt10multipliesIS8_EPS8_S8_EEEvT_T0_DpT1_ --------------------------
	.section	.nv.info._ZN2at6native63_GLOBAL__N__862fb238_30_ForeachBinaryOpScalarTensor_cu_64fe0ca525multi_tensor_apply_kernelINS1_18TensorListMetadataILi1EEENS1_27BinaryOpScalarTensorFunctorIN3c107complexIdEELi1ELi1ELi0EEEJSt10multipliesIS8_EPS8_S8_EEEvT_T0_DpT1_,"",@"SHT_CUDA_INFO"
	.sectionflags	@""
	.align	4


	//----- nvinfo : EIATTR_CUDA_API_VERSION
	.align		4
        /*0000*/ 	.byte	0x04, 0x37
        /*0002*/ 	.short	(.L_1483 - .L_1482)
.L_1482:
        /*0004*/ 	.word	0x00000082


	//----- nvinfo : EIATTR_KPARAM_INFO
	.align		4
.L_1483:
        /*0008*/ 	.byte	0x04, 0x17
        /*000a*/ 	.short	(.L_1485 - .L_1484)
.L_1484:
        /*000c*/ 	.word	0x00000000
        /*0010*/ 	.short	0x0004
        /*0012*/ 	.short	0x0d40
        /*0014*/ 	.byte	0x00, 0xf0, 0x41, 0x00


	//----- nvinfo : EIATTR_KPARAM_INFO
	.align		4
.L_1485:
        /*0018*/ 	.byte	0x04, 0x17
        /*001a*/ 	.short	(.L_1487 - .L_1486)
.L_1486:
        /*001c*/ 	.word	0x00000000
        /*0020*/ 	.short	0x0003
        /*0022*/ 	.short	0x0d30
        /*0024*/ 	.byte	0x00, 0xf5, 0x21, 0x00


	//----- nvinfo : EIATTR_KPARAM_INFO
	.align		4
.L_1487:
        /*0028*/ 	.byte	0x04, 0x17
        /*002a*/ 	.short	(.L_1489 - .L_1488)
.L_1488:
        /*002c*/ 	.word	0x00000000
        /*0030*/ 	.short	0x0002
        /*0032*/ 	.short	0x0d29
        /*0034*/ 	.byte	0x00, 0xf0, 0x05, 0x00


	//----- nvinfo : EIATTR_KPARAM_INFO
	.align		4
.L_1489:
        /*0038*/ 	.byte	0x04, 0x17
        /*003a*/ 	.short	(.L_1491 - .L_1490)
.L_1490:
        /*003c*/ 	.word	0x00000000
        /*0040*/ 	.short	0x0001
        /*0042*/ 	.short	0x0d28
        /*0044*/ 	.byte	0x00, 0xf0, 0x05, 0x00


	//----- nvinfo : EIATTR_KPARAM_INFO
	.align		4
.L_1491:
        /*0048*/ 	.byte	0x04, 0x17
        /*004a*/ 	.short	(.L_1493 - .L_1492)
.L_1492:
        /*004c*/ 	.word	0x00000000
        /*0050*/ 	.short	0x0000
        /*0052*/ 	.short	0x0000
        /*0054*/ 	.byte	0x00, 0xf0, 0xa1, 0x34


	//----- nvinfo : EIATTR_SPARSE_MMA_MASK
	.align		4
.L_1493:
        /*0058*/ 	.byte	0x03, 0x50
        /*005a*/ 	.short	0x0000


	//----- nvinfo : EIATTR_MAXREG_COUNT
	.align		4
        /*005c*/ 	.byte	0x03, 0x1b
        /*005e*/ 	.short	0x0080


	//----- nvinfo : EIATTR_MERCURY_ISA_VERSION
	.align		4
        /*0060*/ 	.byte	0x03, 0x5f
        /*0062*/ 	.short	0x0101


	//----- nvinfo : EIATTR_VRC_CTA_INIT_COUNT
	.align		4
        /*0064*/ 	.byte	0x02, 0x4a
	.zero		1
	.zero		1


	//----- nvinfo : EIATTR_EXIT_INSTR_OFFSETS
	.align		4
        /*0068*/ 	.byte	0x04, 0x1c
        /*006a*/ 	.short	(.L_1495 - .L_1494)


	//   ....[0]....
.L_1494:
        /*006c*/ 	.word	0x00000140


	//   ....[1]....
        /*0070*/ 	.word	0x00000750


	//   ....[2]....
        /*0074*/ 	.word	0x000007a0


	//   ....[3]....
        /*0078*/ 	.word	0x00000a30


	//----- nvinfo : EIATTR_MAX_THREADS
	.align		4
.L_1495:
        /*007c*/ 	.byte	0x04, 0x05
        /*007e*/ 	.short	(.L_1497 - .L_1496)
.L_1496:
        /*0080*/ 	.word	0x00000200
        /*0084*/ 	.word	0x00000001
        /*0088*/ 	.word	0x00000001


	//----- nvinfo : EIATTR_CRS_STACK_SIZE
	.align		4
.L_1497:
        /*008c*/ 	.byte	0x04, 0x1e
        /*008e*/ 	.short	(.L_1499 - .L_1498)
.L_1498:
        /*0090*/ 	.word	0x00000000


	//----- nvinfo : EIATTR_CBANK_PARAM_SIZE
	.align		4
.L_1499:
        /*0094*/ 	.byte	0x03, 0x19
        /*0096*/ 	.short	0x0d50


	//----- nvinfo : EIATTR_PARAM_CBANK
	.align		4
        /*0098*/ 	.byte	0x04, 0x0a
        /*009a*/ 	.short	(.L_1501 - .L_1500)
	.align		4
.L_1500:
        /*009c*/ 	.word	index@(.nv.constant0._ZN2at6native63_GLOBAL__N__862fb238_30_ForeachBinaryOpScalarTensor_cu_64fe0ca525multi_tensor_apply_kernelINS1_18TensorListMetadataILi1EEENS1_27BinaryOpScalarTensorFunctorIN3c107complexIdEELi1ELi1ELi0EEEJSt10multipliesIS8_EPS8_S8_EEEvT_T0_DpT1_)
        /*00a0*/ 	.short	0x0380
        /*00a2*/ 	.short	0x0d50


	//----- nvinfo : EIATTR_SW_WAR
	.align		4
.L_1501:
        /*00a4*/ 	.byte	0x04, 0x36
        /*00a6*/ 	.short	(.L_1503 - .L_1502)
.L_1502:
        /*00a8*/ 	.word	0x00000008
.L_1503:


//--------------------- .nv.info._ZN2at6native63_GLOBAL__N__862fb238_30_ForeachBinaryOpScalarTensor_cu_64fe0ca525multi_tensor_apply_kernelINS1_18TensorListMetadataILi1EEENS1_27BinaryOpScalarTensorFunctorIfLi1ELi1ELi0EEEJSt10multipliesIfEPffEEEvT_T0_DpT1_ --------------------------
	.section	.nv.info._ZN2at6native63_GLOBAL__N__862fb238_30_ForeachBinaryOpScalarTensor_cu_64fe0ca525multi_tensor_apply_kernelINS1_18TensorListMetadataILi1EEENS1_27BinaryOpScalarTensorFunctorIfLi1ELi1ELi0EEEJSt10multipliesIfEPffEEEvT_T0_DpT1_,"",@"SHT_CUDA_INFO"
	.sectionflags	@""
	.align	4


	//----- nvinfo : EIATTR_CUDA_API_VERSION
	.align		4
        /*0000*/ 	.byte	0x04, 0x37
        /*0002*/ 	.short	(.L_1505 - .L_1504)
.L_1504:
        /*0004*/ 	.word	0x00000082


	//----- nvinfo : EIATTR_KPARAM_INFO
	.align		4
.L_1505:
        /*0008*/ 	.byte	0x04, 0x17
        /*000a*/ 	.short	(.L_1507 - .L_1506)
.L_1506:
        /*000c*/ 	.word	0x00000000
        /*0010*/ 	.short	0x0004
        /*0012*/ 	.short	0x0d38
        /*0014*/ 	.byte	0x00, 0xf0, 0x11, 0x00


	//----- nvinfo : EIATTR_KPARAM_INFO
	.align		4
.L_1507:
        /*0018*/ 	.byte	0x04, 0x17
        /*001a*/ 	.short	(.L_1509 - .L_1508)
.L_1508:
        /*001c*/ 	.word	0x00000000
        /*0020*/ 	.short	0x0003
        /*0022*/ 	.short	0x0d30
        /*0024*/ 	.byte	0x00, 0xf5, 0x21, 0x00


	//----- nvinfo : EIATTR_KPARAM_INFO
	.align		4
.L_1509:
        /*0028*/ 	.byte	0x04, 0x17
        /*002a*/ 	.short	(.L_1511 - .L_1510)
.L_1510:
        /*002c*/ 	.word	0x00000000
        /*0030*/ 	.short	0x0002
        /*0032*/ 	.short	0x0d29
        /*0034*/ 	.byte	0x00, 0xf0, 0x05, 0x00


	//----- nvinfo : EIATTR_KPARAM_INFO
	.align		4
.L_1511:
        /*0038*/ 	.byte	0x04, 0x17
        /*003a*/ 	.short	(.L_1513 - .L_1512)
.L_1512:
        /*003c*/ 	.word	0x00000000
        /*0040*/ 	.short	0x0001
        /*0042*/ 	.short	0x0d28
        /*0044*/ 	.byte	0x00, 0xf0, 0x05, 0x00


	//----- nvinfo : EIATTR_KPARAM_INFO
	.align		4
.L_1513:
        /*0048*/ 	.byte	0x04, 0x17
        /*004a*/ 	.short	(.L_1515 - .L_1514)
.L_1514:
        /*004c*/ 	.word	0x00000000
        /*0050*/ 	.short	0x0000
        /*0052*/ 	.short	0x0000
        /*0054*/ 	.byte	0x00, 0xf0, 0xa1, 0x34


	//----- nvinfo : EIATTR_SPARSE_MMA_MASK
	.align		4
.L_1515:
        /*0058*/ 	.byte	0x03, 0x50
        /*005a*/ 	.short	0x0000


	//----- nvinfo : EIATTR_MAXREG_COUNT
	.align		4
        /*005c*/ 	.byte	0x03, 0x1b
        /*005e*/ 	.short	0x0080


	//----- nvinfo : EIATTR_MERCURY_ISA_VERSION
	.align		4
        /*0060*/ 	.byte	0x03, 0x5f
        /*0062*/ 	.short	0x0101


	//----- nvinfo : EIATTR_VRC_CTA_INIT_COUNT
	.align		4
        /*0064*/ 	.byte	0x02, 0x4a
	.zero		1
	.zero		1


	//----- nvinfo : EIATTR_EXIT_INSTR_OFFSETS
	.align		4
        /*0068*/ 	.byte	0x04, 0x1c
        /*006a*/ 	.short	(.L_1517 - .L_1516)


	//   ....[0]....
.L_1516:
        /*006c*/ 	.word	0x00000130


	//   ....[1]....
        /*0070*/ 	.word	0x000009d0


	//   ....[2]....
        /*0074*/ 	.word	0x00000ca0


	//   ....[3]....
        /*0078*/ 	.word	0x00000cc0


	//   ....[4]....
        /*007c*/ 	.word	0x00000d10


	//   ....[5]....
        /*0080*/ 	.word	0x00000e90


	//----- nvinfo : EIATTR_MAX_THREADS
	.align		4
.L_1517:
        /*0084*/ 	.byte	0x04, 0x05
        /*0086*/ 	.short	(.L_1519 - .L_1518)
.L_1518:
        /*0088*/ 	.word	0x00000200
        /*008c*/ 	.word	0x00000001
        /*0090*/ 	.word	0x00000001


	//----- nvinfo : EIATTR_CRS_STACK_SIZE
	.align		4
.L_1519:
        /*0094*/ 	.byte	0x04, 0x1e
        /*0096*/ 	.short	(.L_1521 - .L_1520)
.L_1520:
        /*0098*/ 	.word	0x00000000


	//----- nvinfo : EIATTR_CBANK_PARAM_SIZE
	.align		4
.L_1521:
        /*009c*/ 	.byte	0x03, 0x19
        /*009e*/ 	.short	0x0d3c


	//----- nvinfo : EIATTR_PARAM_CBANK
	.align		4
        /*00a0*/ 	.byte	0x04, 0x0a
        /*00a2*/ 	.short	(.L_1523 - .L_1522)
	.align		4
.L_1522:
        /*00a4*/ 	.word	index@(.nv.constant0._ZN2at6native63_GLOBAL__N__862fb238_30_ForeachBinaryOpScalarTensor_cu_64fe0ca525multi_tensor_apply_kernelINS1_18TensorListMetadataILi1EEENS1_27BinaryOpScalarTensorFunctorIfLi1ELi1ELi0EEEJSt10multipliesIfEPffEEEvT_T0_DpT1_)
        /*00a8*/ 	.short	0x0380
        /*00aa*/ 	.short	0x0d3c


	//----- nvinfo : EIATTR_SW_WAR
	.align		4
.L_1523:
        /*00ac*/ 	.byte	0x04, 0x36
        /*00ae*/ 	.short	(.L_1525 - .L_1524)
.L_1524:
        /*00b0*/ 	.word	0x00000008
.L_1525:


//--------------------- .nv.info._ZN2at6native63_GLOBAL__N__862fb238_30_ForeachBinaryOpScalarTensor_cu_64fe0ca525multi_tensor_apply_kernelINS1_18TensorListMetadataILi1EEENS1_27BinaryOpScalarTensorFunctorIdLi1ELi1ELi0EEEJSt10multipliesIdEPddEEEvT_T0_DpT1_ --------------------------
	.section	.nv.info._ZN2at6native63_GLOBAL__N__862fb238_30_ForeachBinaryOpScalarTensor_cu_64fe0ca525multi_tensor_apply_kernelINS1_18TensorListMetadataILi1EEENS1_27BinaryOpScalarTensorFunctorIdLi1ELi1ELi0EEEJSt10multipliesIdEPddEEEvT_T0_DpT1_,"",@"SHT_CUDA_INFO"
	.sectionflags	@""
	.align	4


	//----- nvinfo : EIATTR_CUDA_API_VERSION
	.align		4
        /*0000*/ 	.byte	0x04, 0x37
        /*0002*/ 	.short	(.L_1527 - .L_1526)
.L_1526:
        /*0004*/ 	.word	0x00000082


	//----- nvinfo : EIATTR_KPARAM_INFO
	.align		4
.L_1527:
        /*0008*/ 	.byte	0x04, 0x17
        /*000a*/ 	.short	(.L_1529 - .L_1528)
.L_1528:
        /*000c*/ 	.word	0x00000000
        /*0010*/ 	.short	0x0004
        /*0012*/ 	.short	0x0d38
        /*0014*/ 	.byte	0x00, 0xf0, 0x21, 0x00


	//----- nvinfo : EIATTR_KPARAM_INFO
	.align		4
.L_1529:
        /*0018*/ 	.byte	0x04, 0x17
        /*001a*/ 	.short	(.L_1531 - .L_1530)
.L_1530:
        /*001c*/ 	.word	0x00000000
        /*0020*/ 	.short	0x0003
        /*0022*/ 	.short	0x0d30
        /*0024*/ 	.byte	0x00, 0xf5, 0x21, 0x00


	//----- nvinfo : EIATTR_KPARAM_INFO
	.align		4
.L_1531:
        /*0028*/ 	.byte	0x04, 0x17
        /*002a*/ 	.short	(.L_1533 - .L_1532)
.L_1532:
        /*002c*/ 	.word	0x00000000
        /*0030*/ 	.short	0x0002
        /*0032*/ 	.short	0x0d29
        /*0034*/ 	.byte	0x00, 0xf0, 0x05, 0x00


	//----- nvinfo : EIATTR_KPARAM_INFO
	.align		4
.L_1533:
        /*0038*/ 	.byte	0x04, 0x17
        /*003a*/ 	.short	(.L_1535 - .L_1534)
.L_1534:
        /*003c*/ 	.word	0x00000000
        /*0040*/ 	.short	0x0001
        /*0042*/ 	.short	0x0d28
        /*0044*/ 	.byte	0x00, 0xf0, 0x05, 0x00


	//----- nvinfo : EIATTR_KPARAM_INFO
	.align		4
.L_1535:
        /*0048*/ 	.byte	0x04, 0x17
        /*004a*/ 	.short	(.L_1537 - .L_1536)
.L_1536:
        /*004c*/ 	.word	0x00000000
        /*0050*/ 	.short	0x0000
        /*0052*/ 	.short	0x0000
        /*0054*/ 	.byte	0x00, 0xf0, 0xa1, 0x34


	//----- nvinfo : EIATTR_SPARSE_MMA_MASK
	.align		4
.L_1537:
        /*0058*/ 	.byte	0x03, 0x50
        /*005a*/ 	.short	0x0000


	//----- nvinfo : EIATTR_MAXREG_COUNT
	.align		4
        /*005c*/ 	.byte	0x03, 0x1b
        /*005e*/ 	.short	0x0080


	//----- nvinfo : EIATTR_MERCURY_ISA_VERSION
	.align		4
        /*0060*/ 	.byte	0x03, 0x5f
        /*0062*/ 	.short	0x0101


	//----- nvinfo : EIATTR_VRC_CTA_INIT_COUNT
	.align		4
        /*0064*/ 	.byte	0x02, 0x4a
	.zero		1
	.zero		1


	//----- nvinfo : EIATTR_EXIT_INSTR_OFFSETS
	.align		4
        /*0068*/ 	.byte	0x04, 0x1c
        /*006a*/ 	.short	(.L_1539 - .L_1538)


	//   ....[0]....
.L_1538:
        /*006c*/ 	.word	0x00000130


	//   ....[1]....
        /*0070*/ 	.word	0x00000a60


	//   ....[2]....
        /*0074*/ 	.word	0x00000d30


	//   ....[3]....
        /*0078*/ 	.word	0x00000d50


	//   ....[4]....
        /*007c*/ 	.word	0x00000da0


	//   ....[5]....
        /*0080*/ 	.word	0x00000f20


	//----- nvinfo : EIATTR_MAX_THREADS
	.align		4
.L_1539:
        /*0084*/ 	.byte	0x04, 0x05
        /*0086*/ 	.short	(.L_1541 - .L_1540)
.L_1540:
        /*0088*/ 	.word	0x00000200
        /*008c*/ 	.word	0x00000001
        /*0090*/ 	.word	0x00000001


	//----- nvinfo : EIATTR_CRS_STACK_SIZE
	.align		4
.L_1541:
        /*0094*/ 	.byte	0x04, 0x1e
        /*0096*/ 	.short	(.L_1543 - .L_1542)
.L_1542:
        /*0098*/ 	.word	0x00000000


	//----- nvinfo : EIATTR_CBANK_PARAM_SIZE
	.align		4
.L_1543:
        /*009c*/ 	.byte	0x03, 0x19
        /*009e*/ 	.short	0x0d40


	//----- nvinfo : EIATTR_PARAM_CBANK
	.align		4
        /*00a0*/ 	.byte	0x04, 0x0a
        /*00a2*/ 	.short	(.L_1545 - .L_1544)
	.align		4
.L_1544:
        /*00a4*/ 	.word	index@(.nv.constant0._ZN2at6native63_GLOBAL__N__862fb238_30_ForeachBinaryOpScalarTensor_cu_64fe0ca525multi_tensor_apply_kernelINS1_18TensorListMetadataILi1EEENS1_27BinaryOpScalarTensorFunctorIdLi1ELi1ELi0EEEJSt10multipliesIdEPddEEEvT_T0_DpT1_)
        /*00a8*/ 	.short	0x0380
        /*00aa*/ 	.short	0x0d40


	//----- nvinfo : EIATTR_SW_WAR
	.align		4
.L_1545:
        /*00ac*/ 	.byte	0x04, 0x36
        /*00ae*/ 	.short	(.L_1547 - .L_1546)
.L_1546:
        /*00b0*/ 	.word	0x00000008
.L_1547:


//--------------------- .nv.info._ZN2at6native63_GLOBAL__N__862fb238_30_ForeachBinaryOpScalarTensor_cu_64fe0ca525multi_tensor_apply_kernelINS1_18TensorListMetadataILi1EEENS1_27BinaryOpScalarTensorFunctorIsLi1ELi1ELi0EEEJSt10multipliesIsEPssEEEvT_T0_DpT1_ --------------------------
	.section	.nv.info._ZN2at6native63_GLOBAL__N__862fb238_30_ForeachBinaryOpScalarTensor_cu_64fe0ca525multi_tensor_apply_kernelINS1_18TensorListMetadataILi1EEENS1_27BinaryOpScalarTensorFunctorIsLi1ELi1ELi0EEEJSt10multipliesIsEPssEEEvT_T0_DpT1_,"",@"SHT_CUDA_INFO"
	.sectionflags	@""
	.align	4


	//----- nvinfo : EIATTR_CUDA_API_VERSION
	.align		4
        /*0000*/ 	.byte	0x04, 0x37
        /*0002*/ 	.short	(.L_1549 - .L_1548)
.L_1548:
        /*0004*/ 	.word	0x00000082


	//----- nvinfo : EIATTR_KPARAM_INFO
	.align		4
.L_1549:
        /*0008*/ 	.byte	0x04, 0x17
        /*000a*/ 	.short	(.L_1551 - .L_1550)
.L_1550:
        /*000c*/ 	.word	0x00000000
        /*0010*/ 	.short	0x0004
        /*0012*/ 	.short	0x0d38
        /*0014*/ 	.byte	0x00, 0xf0, 0x09, 0x00


	//----- nvinfo : EIATTR_KPARAM_INFO
	.align		4
.L_1551:
        /*0018*/ 	.byte	0x04, 0x17
        /*001a*/ 	.short	(.L_1553 - .L_1552)
.L_1552:
        /*001c*/ 	.word	0x00000000
        /*0020*/ 	.short	0x0003
        /*0022*/ 	.short	0x0d30
        /*0024*/ 	.byte	0x00, 0xf5, 0x21, 0x00


	//----- nvinfo : EIATTR_KPARAM_INFO
	.align		4
.L_1553:
        /*0028*/ 	.byte	0x04, 0x17
        /*002a*/ 	.short	(.L_1555 - .L_1554)
.L_1554:
        /*002c*/ 	.word	0x00000000
        /*0030*/ 	.short	0x0002
        /*0032*/ 	.short	0x0d29
        /*0034*/ 	.byte	0x00, 0xf0, 0x05, 0x00


	//----- nvinfo : EIATTR_KPARAM_INFO
	.align		4
.L_1555:
        /*0038*/ 	.byte	0x04, 0x17
        /*003a*/ 	.short	(.L_1557 - .L_1556)
.L_1556:
        /*003c*/ 	.word	0x00000000
        /*0040*/ 	.short	0x0001
        /*0042*/ 	.short	0x0d28
        /*0044*/ 	.byte	0x00, 0xf0, 0x05, 0x00


	//----- nvinfo : EIATTR_KPARAM_INFO
	.align		4
.L_1557:
        /*0048*/ 	.byte	0x04, 0x17
        /*004a*/ 	.short	(.L_1559 - .L_1558)
.L_1558:
        /*004c*/ 	.word	0x00000000
        /*0050*/ 	.short	0x0000
        /*0052*/ 	.short	0x0000
        /*0054*/ 	.byte	0x00, 0xf0, 0xa1, 0x34


	//----- nvinfo : EIATTR_SPARSE_MMA_MASK
	.align		4
.L_1559:
        /*0058*/ 	.byte	0x03, 0x50
        /*005a*/ 	.short	0x0000


	//----- nvinfo : EIATTR_MAXREG_COUNT
	.align		4
        /*005c*/ 	.byte	0x03, 0x1b
        /*005e*/ 	.short	0x0080


	//----- nvinfo : EIATTR_MERCURY_ISA_VERSION
	.align		4
        /*0060*/ 	.byte	0x03, 0x5f
        /*0062*/ 	.short	0x0101


	//----- nvinfo : EIATTR_VRC_CTA_INIT_COUNT
	.align		4
        /*0064*/ 	.byte	0x02, 0x4a
	.zero		1
	.zero		1


	//----- nvinfo : EIATTR_EXIT_INSTR_OFFSETS
	.align		4
        /*0068*/ 	.byte	0x04, 0x1c
        /*006a*/ 	.short	(.L_1561 - .L_1560)


	//   ....[0]....
.L_1560:
        /*006c*/ 	.word	0x00000130


	//   ....[1]....
        /*0070*/ 	.word	0x00000b10


	//   ....[2]....
        /*0074*/ 	.word	0x00000e90


	//   ....[3]....
        /*0078*/ 	.word	0x00000eb0


	//   ....[4]....
        /*007c*/ 	.word	0x00000f00


	//   ....[5]....
        /*0080*/ 	.word	0x00001140


	//----- nvinfo : EIATTR_MAX_THREADS
	.align		4
.L_1561:
        /*0084*/ 	.byte	0x04, 0x05
        /*0086*/ 	.short	(.L_1563 - .L_1562)
.L_1562:
        /*0088*/ 	.word	0x00000200
        /*008c*/ 	.word	0x00000001
        /*0090*/ 	.word	0x00000001


	//----- nvinfo : EIATTR_CRS_STACK_SIZE
	.align		4
.L_1563:
        /*0094*/ 	.byte	0x04, 0x1e
        /*0096*/ 	.short	(.L_1565 - .L_1564)
.L_1564:
        /*0098*/ 	.word	0x00000000


	//----- nvinfo : EIATTR_CBANK_PARAM_SIZE
	.align		4
.L_1565:
        /*009c*/ 	.byte	0x03, 0x19
        /*009e*/ 	.short	0x0d3a


	//----- nvinfo : EIATTR_PARAM_CBANK
	.align		4
        /*00a0*/ 	.byte	0x04, 0x0a
        /*00a2*/ 	.short	(.L_1567 - .L_1566)
	.align		4
.L_1566:
        /*00a4*/ 	.word	index@(.nv.constant0._ZN2at6native63_GLOBAL__N__862fb238_30_ForeachBinaryOpScalarTensor_cu_64fe0ca525multi_tensor_apply_kernelINS1_18TensorListMetadataILi1EEENS1_27BinaryOpScalarTensorFunctorIsLi1ELi1ELi0EEEJSt10multipliesIsEPssEEEvT_T0_DpT1_)
        /*00a8*/ 	.short	0x0380
        /*00aa*/ 	.short	0x0d3a


	//----- nvinfo : EIATTR_SW_WAR
	.align		4
.L_1567:
        /*00ac*/ 	.byte	0x04, 0x36
        /*00ae*/ 	.short	(.L_1569 - .L_1568)
.L_1568:
        /*00b0*/ 	.word	0x00000008
.L_1569:


//--------------------- .nv.info._ZN2at6native63_GLOBAL__N__862fb238_30_ForeachBinaryOpScalarTensor_cu_64fe0ca525multi_tensor_apply_kernelINS1_18TensorListMetadataILi1EEENS1_27BinaryOpScalarTensorFunctorIlLi1ELi1ELi0EEEJSt10multipliesIlEPllEEEvT_T0_DpT1_ --------------------------
	.section	.nv.info._ZN2at6native63_GLOBAL__N__862fb238_30_ForeachBinaryOpScalarTensor_cu_64fe0ca525multi_tensor_apply_kernelINS1_18TensorListMetadataILi1EEENS1_27BinaryOpScalarTensorFunctorIlLi1ELi1ELi0EEEJSt10multipliesIlEPllEEEvT_T0_DpT1_,"",@"SHT_CUDA_INFO"
	.sectionflags	@""
	.align	4


	//----- nvinfo : EIATTR_CUDA_API_VERSION
	.align		4
        /*0000*/ 	.byte	0x04, 0x37
        /*0002*/ 	.short	(.L_1571 - .L_1570)
.L_1570:
        /*0004*/ 	.word	0x00000082


	//----- nvinfo : EIATTR_KPARAM_INFO
	.align		4
.L_1571:
        /*0008*/ 	.byte	0x04, 0x17
        /*000a*/ 	.short	(.L_1573 - .L_1572)
.L_1572:
        /*000c*/ 	.word	0x00000000
        /*0010*/ 	.short	0x0004
        /*0012*/ 	.short	0x0d38
        /*0014*/ 	.byte	0x00, 0xf0, 0x21, 0x00


	//----- nvinfo : EIATTR_KPARAM_INFO
	.align		4
.L_1573:
        /*0018*/ 	.byte	0x04, 0x17
        /*001a*/ 	.short	(.L_1575 - .L_1574)
.L_1574:
        /*001c*/ 	.word	0x00000000
        /*0020*/ 	.short	0x0003
        /*0022*/ 	.short	0x0d30
        /*0024*/ 	.byte	0x00, 0xf5, 0x21, 0x00


	//----- nvinfo : EIATTR_KPARAM_INFO
	.align		4
.L_1575:
        /*0028*/ 	.byte	0x04, 0x17
        /*002a*/ 	.short	(.L_1577 - .L_1576)
.L_1576:
        /*002c*/ 	.word	0x00000000
        /*0030*/ 	.short	0x0002
        /*0032*/ 	.short	0x0d29
        /*0034*/ 	.byte	0x00, 0xf0, 0x05, 0x00


	//----- nvinfo : EIATTR_KPARAM_INFO
	.align		4
.L_1577:
        /*0038*/ 	.byte	0x04, 0x17
        /*003a*/ 	.short	(.L_1579 - .L_1578)
.L_1578:
        /*003c*/ 	.word	0x00000000
        /*0040*/ 	.short	0x0001
        /*0042*/ 	.short	0x0d28
        /*0044*/ 	.byte	0x00, 0xf0, 0x05, 0x00


	//----- nvinfo : EIATTR_KPARAM_INFO
	.align		4
.L_1579:
        /*0048*/ 	.byte	0x04, 0x17
        /*004a*/ 	.short	(.L_1581 - .L_1580)
.L_1580:
        /*004c*/ 	.word	0x00000000
        /*0050*/ 	.short	0x0000
        /*0052*/ 	.short	0x0000
        /*0054*/ 	.byte	0x00, 0xf0, 0xa1, 0x34


	//----- nvinfo : EIATTR_SPARSE_MMA_MASK
	.align		4
.L_1581:
        /*0058*/ 	.byte	0x03, 0x50
        /*005a*/ 	.short	0x0000


	//----- nvinfo : EIATTR_MAXREG_COUNT
	.align		4
        /*005c*/ 	.byte	0x03, 0x1b
        /*005e*/ 	.short	0x0080


	//----- nvinfo : EIATTR_MERCURY_ISA_VERSION
	.align		4
        /*0060*/ 	.byte	0x03, 0x5f
        /*0062*/ 	.short	0x0101


	//----- nvinfo : EIATTR_VRC_CTA_INIT_COUNT
	.align		4
        /*0064*/ 	.byte	0x02, 0x4a
	.zero		1
	.zero		1


	//----- nvinfo : EIATTR_EXIT_INSTR_OFFSETS
	.align		4
        /*0068*/ 	.byte	0x04, 0x1c
        /*006a*/ 	.short	(.L_1583 - .L_1582)


	//   ....[0]....
.L_1582:
        /*006c*/ 	.word	0x00000140


	//   ....[1]....
        /*0070*/ 	.word	0x00000e20


	//   ....[2]....
        /*0074*/ 	.word	0x00001200


	//   ....[3]....
        /*0078*/ 	.word	0x00001240


	//   ....[4]....
        /*007c*/ 	.word	0x00001290


	//   ....[5]....
        /*0080*/ 	.word	0x00001540


	//----- nvinfo : EIATTR_MAX_THREADS
	.align		4
.L_1583:
        /*0084*/ 	.byte	0x04, 0x05
        /*0086*/ 	.short	(.L_1585 - .L_1584)
.L_1584:
        /*0088*/ 	.word	0x00000200
        /*008c*/ 	.word	0x00000001
        /*0090*/ 	.word	0x00000001


	//----- nvinfo : EIATTR_CRS_STACK_SIZE
	.align		4
.L_1585:
        /*0094*/ 	.byte	0x04, 0x1e
        /*0096*/ 	.short	(.L_1587 - .L_1586)
.L_1586:
        /*0098*/ 	.word	0x00000000


	//----- nvinfo : EIATTR_CBANK_PARAM_SIZE
	.align		4
.L_1587:
        /*009c*/ 	.byte	0x03, 0x19
        /*009e*/ 	.short	0x0d40


	//----- nvinfo : EIATTR_PARAM_CBANK
	.align		4
        /*00a0*/ 	.byte	0x04, 0x0a
        /*00a2*/ 	.short	(.L_1589 - .L_1588)
	.align		4
.L_1588:
        /*00a4*/ 	.word	index@(.nv.constant0._ZN2at6native63_GLOBAL__N__862fb238_30_ForeachBinaryOpScalarTensor_cu_64fe0ca525multi_tensor_apply_kernelINS1_18TensorListMetadataILi1EEENS1_27BinaryOpScalarTensorFunctorIlLi1ELi1ELi0EEEJSt10multipliesIlEPllEEEvT_T0_DpT1_)
        /*00a8*/ 	.short	0x0380
        /*00aa*/ 	.short	0x0d40


	//----- nvinfo : EIATTR_SW_WAR
	.align		4
.L_1589:
        /*00ac*/ 	.byte	0x04, 0x36
        /*00ae*/ 	.short	(.L_1591 - .L_1590)
.L_1590:
        /*00b0*/ 	.word	0x00000008
.L_1591:


//--------------------- .nv.info._ZN2at6native63_GLOBAL__N__862fb238_30_ForeachBinaryOpScalarTensor_cu_64fe0ca525multi_tensor_apply_kernelINS1_18TensorListMetadataILi1EEENS1_27BinaryOpScalarTensorFunctorIiLi1ELi1ELi0EEEJSt10multipliesIiEPiiEEEvT_T0_DpT1_ --------------------------
	.section	.nv.info._ZN2at6native63_GLOBAL__N__862fb238_30_ForeachBinaryOpScalarTensor_cu_64fe0ca525multi_tensor_apply_kernelINS1_18TensorListMetadataILi1EEENS1_27BinaryOpScalarTensorFunctorIiLi1ELi1ELi0EEEJSt10multipliesIiEPiiEEEvT_T0_DpT1_,"",@"SHT_CUDA_INFO"
	.sectionflags	@""
	.align	4


	//----- nvinfo : EIATTR_CUDA_API_VERSION
	.align		4
        /*0000*/ 	.byte	0x04, 0x37
        /*0002*/ 	.short	(.L_1593 - .L_1592)
.L_1592:
        /*0004*/ 	.word	0x00000082


	//----- nvinfo : EIATTR_KPARAM_INFO
	.align		4
.L_1593:
        /*0008*/ 	.byte	0x04, 0x17
        /*000a*/ 	.short	(.L_1595 - .L_1594)
.L_1594:
        /*000c*/ 	.word	0x00000000
        /*0010*/ 	.short	0x0004
        /*0012*/ 	.short	0x0d38
        /*0014*/ 	.byte	0x00, 0xf0, 0x11, 0x00


	//----- nvinfo : EIATTR_KPARAM_INFO
	.align		4
.L_1595:
        /*0018*/ 	.byte	0x04, 0x17
        /*001a*/ 	.short	(.L_1597 - .L_1596)
.L_1596:
        /*001c*/ 	.word	0x00000000
        /*0020*/ 	.short	0x0003
        /*0022*/ 	.short	0x0d30
        /*0024*/ 	.byte	0x00, 0xf5, 0x21, 0x00


	//----- nvinfo : EIATTR_KPARAM_INFO
	.align		4
.L_1597:
        /*0028*/ 	.byte	0x04, 0x17
        /*002a*/ 	.short	(.L_1599 - .L_1598)
.L_1598:
        /*002c*/ 	.word	0x00000000
        /*0030*/ 	.short	0x0002
        /*0032*/ 	.short	0x0d29
        /*0034*/ 	.byte	0x00, 0xf0, 0x05, 0x00


	//----- nvinfo : EIATTR_KPARAM_INFO
	.align		4
.L_1599:
        /*0038*/ 	.byte	0x04, 0x17
        /*003a*/ 	.short	(.L_1601 - .L_1600)
.L_1600:
        /*003c*/ 	.word	0x00000000
        /*0040*/ 	.short	0x0001
        /*0042*/ 	.short	0x0d28
        /*0044*/ 	.byte	0x00, 0xf0, 0x05, 0x00


	//----- nvinfo : EIATTR_KPARAM_INFO
	.align		4
.L_1601:
        /*0048*/ 	.byte	0x04, 0x17
        /*004a*/ 	.short	(.L_1603 - .L_1602)
.L_1602:
        /*004c*/ 	.word	0x00000000
        /*0050*/ 	.short	0x0000
        /*0052*/ 	.short	0x0000
        /*0054*/ 	.byte	0x00, 0xf0, 0xa1, 0x34


	//----- nvinfo : EIATTR_SPARSE_MMA_MASK
	.align		4
.L_1603:
        /*0058*/ 	.byte	0x03, 0x50
        /*005a*/ 	.short	0x0000


	//----- nvinfo : EIATTR_MAXREG_COUNT
	.align		4
        /*005c*/ 	.byte	0x03, 0x1b
        /*005e*/ 	.short	0x0080


	//----- nvinfo : EIATTR_MERCURY_ISA_VERSION
	.align		4
        /*0060*/ 	.byte	0x03, 0x5f
        /*0062*/ 	.short	0x0101


	//----- nvinfo : EIATTR_VRC_CTA_INIT_COUNT
	.align		4
        /*0064*/ 	.byte	0x02, 0x4a
	.zero		1
	.zero		1


	//----- nvinfo : EIATTR_EXIT_INSTR_OFFSETS
	.align		4
        /*0068*/ 	.byte	0x04, 0x1c
        /*006a*/ 	.short	(.L_1605 - .L_1604)


	//   ....[0]....
.L_1604:
        /*006c*/ 	.word	0x00000130


	//   ....[1]....
        /*0070*/ 	.word	0x000009d0


	//   ....[2]....
        /*0074*/ 	.word	0x00000ca0


	//   ....[3]....
        /*0078*/ 	.word	0x00000cc0


	//   ....[4]....
        /*007c*/ 	.word	0x00000d10


	//   ....[5]....
        /*0080*/ 	.word	0x00000e90


	//----- nvinfo : EIATTR_MAX_THREADS
	.align		4
.L_1605:
        /*0084*/ 	.byte	0x04, 0x05
        /*0086*/ 	.short	(.L_1607 - .L_1606)
.L_1606:
        /*0088*/ 	.word	0x00000200
        /*008c*/ 	.word	0x00000001
        /*0090*/ 	.word	0x00000001


	//----- nvinfo : EIATTR_CRS_STACK_SIZE
	.align		4
.L_1607:
        /*0094*/ 	.byte	0x04, 0x1e
        /*0096*/ 	.short	(.L_1609 - .L_1608)
.L_1608:
        /*0098*/ 	.word	0x00000000


	//----- nvinfo : EIATTR_CBANK_PARAM_SIZE
	.align		4
.L_1609:
        /*009c*/ 	.byte	0x03, 0x19
        /*009e*/ 	.short	0x0d3c


	//----- nvinfo : EIATTR_PARAM_CBANK
	.align		4
        /*00a0*/ 	.byte	0x04, 0x0a
        /*00a2*/ 	.short	(.L_1611 - .L_1610)
	.align		4
.L_1610:
        /*00a4*/ 	.word	index@(.nv.constant0._ZN2at6native63_GLOBAL__N__862fb238_30_ForeachBinaryOpScalarTensor_cu_64fe0ca525multi_tensor_apply_kernelINS1_18TensorListMetadataILi1EEENS1_27BinaryOpScalarTensorFunctorIiLi1ELi1ELi0EEEJSt10multipliesIiEPiiEEEvT_T0_DpT1_)
        /*00a8*/ 	.short	0x0380
        /*00aa*/ 	.short	0x0d3c


	//----- nvinfo : EIATTR_SW_WAR
	.align		4
.L_1611:
        /*00ac*/ 	.byte	0x04, 0x36
        /*00ae*/ 	.short	(.L_1613 - .L_1612)
.L_1612:
        /*00b0*/ 	.word	0x00000008
.L_1613:


//--------------------- .nv.info._ZN2at6native63_GLOBAL__N__862fb238_30_ForeachBinaryOpScalarTensor_cu_64fe0ca525multi_tensor_apply_kernelINS1_18TensorListMetadataILi1EEENS1_27BinaryOpScalarTensorFunctorIaLi1ELi1ELi0EEEJSt10multipliesIaEPaaEEEvT_T0_DpT1_ --------------------------
	.section	.nv.info._ZN2at6native63_GLOBAL__N__862fb238_30_ForeachBinaryOpScalarTensor_cu_64fe0ca525multi_tensor_apply_kernelINS1_18TensorListMetadataILi1EEENS1_27BinaryOpScalarTensorFunctorIaLi1ELi1ELi0EEEJSt10multipliesIaEPaaEEEvT_T0_DpT1_,"",@"SHT_CUDA_INFO"
	.sectionflags	@""
	.align	4


	//----- nvinfo : EIATTR_CUDA_API_VERSION
	.align		4
        /*0000*/ 	.byte	0x04, 0x37
        /*0002*/ 	.short	(.L_1615 - .L_1614)
.L_1614:
        /*0004*/ 	.word	0x00000082


	//----- nvinfo : EIATTR_KPARAM_INFO
	.align		4
.L_1615:
        /*0008*/ 	.byte	0x04, 0x17
        /*000a*/ 	.short	(.L_1617 - .L_1616)
.L_1616:
        /*000c*/ 	.word	0x00000000
        /*0010*/ 	.short	0x0004
        /*0012*/ 	.short	0x0d38
        /*0014*/ 	.byte	0x00, 0xf0, 0x05, 0x00


	//----- nvinfo : EIATTR_KPARAM_INFO
	.align		4
.L_1617:
        /*0018*/ 	.byte	0x04, 0x17
        /*001a*/ 	.short	(.L_1619 - .L_1618)
.L_1618:
        /*001c*/ 	.word	0x00000000
        /*0020*/ 	.short	0x0003
        /*0022*/ 	.short	0x0d30
        /*0024*/ 	.byte	0x00, 0xf5, 0x21, 0x00


	//----- nvinfo : EIATTR_KPARAM_INFO
	.align		4
.L_1619:
        /*0028*/ 	.byte	0x04, 0x17
        /*002a*/ 	.short	(.L_1621 - .L_1620)
.L_1620:
        /*002c*/ 	.word	0x00000000
        /*0030*/ 	.short	0x0002
        /*0032*/ 	.short	0x0d29
        /*0034*/ 	.byte	0x00, 0xf0, 0x05, 0x00


	//----- nvinfo : EIATTR_KPARAM_INFO
	.align		4
.L_1621:
        /*0038*/ 	.byte	0x04, 0x17
        /*003a*/ 	.short	(.L_1623 - .L_1622)
.L_1622:
        /*003c*/ 	.word	0x00000000
        /*0040*/ 	.short	0x0001
        /*0042*/ 	.short	0x0d28
        /*0044*/ 	.byte	0x00, 0xf0, 0x05, 0x00


	//----- nvinfo : EIATTR_KPARAM_INFO
	.align		4
.L_1623:
        /*0048*/ 	.byte	0x04, 0x17
        /*004a*/ 	.short	(.L_1625 - .L_1624)
.L_1624:
        /*004c*/ 	.word	0x00000000
        /*0050*/ 	.short	0x0000
        /*0052*/ 	.short	0x0000
        /*0054*/ 	.byte	0x00, 0xf0, 0xa1, 0x34


	//----- nvinfo : EIATTR_SPARSE_MMA_MASK
	.align		4
.L_1625:
        /*0058*/ 	.byte	0x03, 0x50
        /*005a*/ 	.short	0x0000


	//----- nvinfo : EIATTR_MAXREG_COUNT
	.align		4
        /*005c*/ 	.byte	0x03, 0x1b
        /*005e*/ 	.short	0x0080


	//----- nvinfo : EIATTR_MERCURY_ISA_VERSION
	.align		4
        /*0060*/ 	.byte	0x03, 0x5f
        /*0062*/ 	.short	0x0101


	//----- nvinfo : EIATTR_VRC_CTA_INIT_COUNT
	.align		4
        /*0064*/ 	.byte	0x02, 0x4a
	.zero		1
	.zero		1


	//----- nvinfo : EIATTR_EXIT_INSTR_OFFSETS
	.align		4
        /*0068*/ 	.byte	0x04, 0x1c
        /*006a*/ 	.short	(.L_1627 - .L_1626)


	//   ....[0]....
.L_1626:
        /*006c*/ 	.word	0x00000130


	//   ....[1]....
        /*0070*/ 	.word	0x00000d20


	//   ....[2]....
        /*0074*/ 	.word	0x000010a0


	//   ....[3]....
        /*0078*/ 	.word	0x000010c0


	//   ....[4]....
        /*007c*/ 	.word	0x00001110


	//   ....[5]....
        /*0080*/ 	.word	0x00001360


	//----- nvinfo : EIATTR_MAX_THREADS
	.align		4
.L_1627:
        /*0084*/ 	.byte	0x04, 0x05
        /*0086*/ 	.short	(.L_1629 - .L_1628)
.L_1628:
        /*0088*/ 	.word	0x00000200
        /*008c*/ 	.word	0x00000001
        /*0090*/ 	.word	0x00000001


	//----- nvinfo : EIATTR_CRS_STACK_SIZE
	.align		4
.L_1629:
        /*0094*/ 	.byte	0x04, 0x1e
        /*0096*/ 	.short	(.L_1631 - .L_1630)
.L_1630:
        /*0098*/ 	.word	0x00000000


	//----- nvinfo : EIATTR_CBANK_PARAM_SIZE
	.align		4
.L_1631:
        /*009c*/ 	.byte	0x03, 0x19
        /*009e*/ 	.short	0x0d39


	//----- nvinfo : EIATTR_PARAM_CBANK
	.align		4
        /*00a0*/ 	.byte	0x04, 0x0a
        /*00a2*/ 	.short	(.L_1633 - .L_1632)
	.align		4
.L_1632:
        /*00a4*/ 	.word	index@(.nv.constant0._ZN2at6native63_GLOBAL__N__862fb238_30_ForeachBinaryOpScalarTensor_cu_64fe0ca525multi_tensor_apply_kernelINS1_18TensorListMetadataILi1EEENS1_27BinaryOpScalarTensorFunctorIaLi1ELi1ELi0EEEJSt10multipliesIaEPaaEEEvT_T0_DpT1_)
        /*00a8*/ 	.short	0x0380
        /*00aa*/ 	.short	0x0d39


	//----- nvinfo : EIATTR_SW_WAR
	.align		4
.L_1633:
        /*00ac*/ 	.byte	0x04, 0x36
        /*00ae*/ 	.short	(.L_1635 - .L_1634)
.L_1634:
        /*00b0*/ 	.word	0x00000008
.L_1635:


//--------------------- .nv.info._ZN2at6native63_GLOBAL__N__862fb238_30_ForeachBinaryOpScalarTensor_cu_64fe0ca525multi_tensor_apply_kernelINS1_18TensorListMetadataILi1EEENS1_27BinaryOpScalarTensorFunctorIhLi1ELi1ELi0EEEJSt10multipliesIhEPhhEEEvT_T0_DpT1_ --------------------------
	.section	.nv.info._ZN2at6native63_GLOBAL__N__862fb238_30_ForeachBinaryOpScalarTensor_cu_64fe0ca525multi_tensor_apply_kernelINS1_18TensorListMetadataILi1EEENS1_27BinaryOpScalarTensorFunctorIhLi1ELi1ELi0EEEJSt10multipliesIhEPhhEEEvT_T0_DpT1_,"",@"SHT_CUDA_INFO"
	.sectionflags	@""
	.align	4


	//----- nvinfo : EIATTR_CUDA_API_VERSION
	.align		4
        /*0000*/ 	.byte	0x04, 0x37
        /*0002*/ 	.short	(.L_1637 - .L_1636)
.L_1636:
        /*0004*/ 	.word	0x00000082


	//----- nvinfo : EIATTR_KPARAM_INFO
	.align		4
.L_1637:
        /*0008*/ 	.byte	0x04, 0x17
        /*000a*/ 	.short	(.L_1639 - .L_1638)
.L_1638:
        /*000c*/ 	.word	0x00000000
        /*0010*/ 	.short	0x0004
        /*0012*/ 	.short	0x0d38
        /*0014*/ 	.byte	0x00, 0xf0, 0x05, 0x00


	//----- nvinfo : EIATTR_KPARAM_INFO
	.align		4
.L_1639:
        /*0018*/ 	.byte	0x04, 0x17
        /*001a*/ 	.short	(.L_1641 - .L_1640)
.L_1640:
        /*001c*/ 	.word	0x00000000
        /*0020*/ 	.short	0x0003
        /*0022*/ 	.short	0x0d30
        /*0024*/ 	.byte	0x00, 0xf5, 0x21, 0x00


	//----- nvinfo : EIATTR_KPARAM_INFO
	.align		4
.L_1641:
        /*0028*/ 	.byte	0x04, 0x17
        /*002a*/ 	.short	(.L_1643 - .L_1642)
.L_1642:
        /*002c*/ 	.word	0x00000000
        /*0030*/ 	.short	0x0002
        /*0032*/ 	.short	0x0d29
        /*0034*/ 	.byte	0x00, 0xf0, 0x05, 0x00


	//----- nvinfo : EIATTR_KPARAM_INFO
	.align		4
.L_1643:
        /*0038*/ 	.byte	0x04, 0x17
        /*003a*/ 	.short	(.L_1645 - .L_1644)
.L_1644:
        /*003c*/ 	.word	0x00000000
        /*0040*/ 	.short	0x0001
        /*0042*/ 	.short	0x0d28
        /*0044*/ 	.byte	0x00, 0xf0, 0x05, 0x00


	//----- nvinfo : EIATTR_KPARAM_INFO
	.align		4
.L_1645:
        /*0048*/ 	.byte	0x04, 0x17
        /*004a*/ 	.short	(.L_1647 - .L_1646)
.L_1646:
        /*004c*/ 	.word	0x00000000
        /*0050*/ 	.short	0x0000
        /*0052*/ 	.short	0x0000
        /*0054*/ 	.byte	0x00, 0xf0, 0xa1, 0x34


	//----- nvinfo : EIATTR_SPARSE_MMA_MASK
	.align		4
.L_1647:
        /*0058*/ 	.byte	0x03, 0x50
        /*005a*/ 	.short	0x0000


	//----- nvinfo : EIATTR_MAXREG_COUNT
	.align		4
        /*005c*/ 	.byte	0x03, 0x1b
        /*005e*/ 	.short	0x0080


	//----- nvinfo : EIATTR_MERCURY_ISA_VERSION
	.align		4
        /*0060*/ 	.byte	0x03, 0x5f
        /*0062*/ 	.short	0x0101


	//----- nvinfo : EIATTR_VRC_CTA_INIT_COUNT
	.align		4
        /*0064*/ 	.byte	0x02, 0x4a
	.zero		1
	.zero		1


	//----- nvinfo : EIATTR_EXIT_INSTR_OFFSETS
	.align		4
        /*0068*/ 	.byte	0x04, 0x1c
        /*006a*/ 	.short	(.L_1649 - .L_1648)


	//   ....[0]....
.L_1648:
        /*006c*/ 	.word	0x00000130


	//   ....[1]....
        /*0070*/ 	.word	0x00000d20


	//   ....[2]....
        /*0074*/ 	.word	0x000010a0


	//   ....[3]....
        /*0078*/ 	.word	0x000010c0


	//   ....[4]....
        /*007c*/ 	.word	0x00001110


	//   ....[5]....
        /*0080*/ 	.word	0x00001360


	//----- nvinfo : EIATTR_MAX_THREADS
	.align		4
.L_1649:
        /*0084*/ 	.byte	0x04, 0x05
        /*0086*/ 	.short	(.L_1651 - .L_1650)
.L_1650:
        /*0088*/ 	.word	0x00000200
        /*008c*/ 	.word	0x00000001
        /*0090*/ 	.word	0x00000001


	//----- nvinfo : EIATTR_CRS_STACK_SIZE
	.align		4
.L_1651:
        /*0094*/ 	.byte	0x04, 0x1e
        /*0096*/ 	.short	(.L_1653 - .L_1652)
.L_1652:
        /*0098*/ 	.word	0x00000000


	//----- nvinfo : EIATTR_CBANK_PARAM_SIZE
	.align		4
.L_1653:
        /*009c*/ 	.byte	0x03, 0x19
        /*009e*/ 	.short	0x0d39


	//----- nvinfo : EIATTR_PARAM_CBANK
	.align		4
        /*00a0*/ 	.byte	0x04, 0x0a
        /*00a2*/ 	.short	(.L_1655 - .L_1654)
	.align		4
.L_1654:
        /*00a4*/ 	.word	index@(.nv.constant0._ZN2at6native63_GLOBAL__N__862fb238_30_ForeachBinaryOpScalarTensor_cu_64fe0ca525multi_tensor_apply_kernelINS1_18TensorListMetadataILi1EEENS1_27BinaryOpScalarTensorFunctorIhLi1ELi1ELi0EEEJSt10multipliesIhEPhhEEEvT_T0_DpT1_)
        /*00a8*/ 	.short	0x0380
        /*00aa*/ 	.short	0x0d39


	//----- nvinfo : EIATTR_SW_WAR
	.align		4
.L_1655:
        /*00ac*/ 	.byte	0x04, 0x36
        /*00ae*/ 	.short	(.L_1657 - .L_1656)
.L_1656:
        /*00b0*/ 	.word	0x00000008
.L_1657:


//--------------------- .nv.info._ZN2at6native63_GLOBAL__N__862fb238_30_ForeachBinaryOpScalarTensor_cu_64fe0ca525multi_tensor_apply_kernelINS1_18TensorListMetadataILi2EEENS1_27BinaryOpScalarTensorFunctorIN3c108BFloat16ELi2ELi1ELi1EEEJSt4plusIfEPS7_fEEEvT_T0_DpT1_ --------------------------
	.section	.nv.info._ZN2at6native63_GLOBAL__N__862fb238_30_ForeachBinaryOpScalarTensor_cu_64fe0ca525multi_tensor_apply_kernelINS1_18TensorListMetadataILi2EEENS1_27BinaryOpScalarTensorFunctorIN3c108BFloat16ELi2ELi1ELi1EEEJSt4plusIfEPS7_fEEEvT_T0_DpT1_,"",@"SHT_CUDA_INFO"
	.sectionflags	@""
	.align	4


	//----- nvinfo : EIATTR_CUDA_API_VERSION
	.align		4
        /*0000*/ 	.byte	0x04, 0x37
        /*0002*/ 	.short	(.L_1659 - .L_1658)
.L_1658:
        /*0004*/ 	.word	0x00000082


	//----- nvinfo : EIATTR_KPARAM_INFO
	.align		4
.L_1659:
        /*0008*/ 	.byte	0x04, 0x17
        /*000a*/ 	.short	(.L_1661 - .L_1660)
.L_1660:
        /*000c*/ 	.word	0x00000000
        /*0010*/ 	.short	0x0004
        /*0012*/ 	.short	0x0c58
        /*0014*/ 	.byte	0x00, 0xf0, 0x11, 0x00


	//----- nvinfo : EIATTR_KPARAM_INFO
	.align		4
.L_1661:
        /*0018*/ 	.byte	0x04, 0x17
        /*001a*/ 	.short	(.L_1663 - .L_1662)
.L_1662:
        /*001c*/ 	.word	0x00000000
        /*0020*/ 	.short	0x0003
        /*0022*/ 	.short	0x0c50
        /*0024*/ 	.byte	0x00, 0xf5, 0x21, 0x00


	//----- nvinfo : EIATTR_KPARAM_INFO
	.align		4
.L_1663:
        /*0028*/ 	.byte	0x04, 0x17
        /*002a*/ 	.short	(.L_1665 - .L_1664)
.L_1664:
        /*002c*/ 	.word	0x00000000
        /*0030*/ 	.short	0x0002
        /*0032*/ 	.short	0x0c49
        /*0034*/ 	.byte	0x00, 0xf0, 0x05, 0x00


	//----- nvinfo : EIATTR_KPARAM_INFO
	.align		4
.L_1665:
        /*0038*/ 	.byte	0x04, 0x17
        /*003a*/ 	.short	(.L_1667 - .L_1666)
.L_1666:
        /*003c*/ 	.word	0x00000000
        /*0040*/ 	.short	0x0001
        /*0042*/ 	.short	0x0c48
        /*0044*/ 	.byte	0x00, 0xf0, 0x05, 0x00


	//----- nvinfo : EIATTR_KPARAM_INFO
	.align		4
.L_1667:
        /*0048*/ 	.byte	0x04, 0x17
        /*004a*/ 	.short	(.L_1669 - .L_1668)
.L_1668:
        /*004c*/ 	.word	0x00000000
        /*0050*/ 	.short	0x0000
        /*0052*/ 	.short	0x0000
        /*0054*/ 	.byte	0x00, 0xf0, 0x21, 0x31


	//----- nvinfo : EIATTR_SPARSE_MMA_MASK
	.align		4
.L_1669:
        /*0058*/ 	.byte	0x03, 0x50
        /*005a*/ 	.short	0x0000


	//----- nvinfo : EIATTR_MAXREG_COUNT
	.align		4
        /*005c*/ 	.byte	0x03, 0x1b
        /*005e*/ 	.short	0x0080


	//----- nvinfo : EIATTR_MERCURY_ISA_VERSION
	.align		4
        /*0060*/ 	.byte	0x03, 0x5f
        /*0062*/ 	.short	0x0101


	//----- nvinfo : EIATTR_VRC_CTA_INIT_COUNT
	.align		4
        /*0064*/ 	.byte	0x02, 0x4a
	.zero		1
	.zero		1


	//----- nvinfo : EIATTR_EXIT_INSTR_OFFSETS
	.align		4
        /*0068*/ 	.byte	0x04, 0x1c
        /*006a*/ 	.short	(.L_1671 - .L_1670)


	//   ....[0]....
.L_1670:
        /*006c*/ 	.word	0x00000160


	//   ....[1]....
        /*0070*/ 	.word	0x00000b80


	//   ....[2]....
        /*0074*/ 	.word	0x00000f10


	//   ....[3]....
        /*0078*/ 	.word	0x00000f60


	//   ....[4]....
        /*007c*/ 	.word	0x00000fb0


	//   ....[5]....
        /*0080*/ 	.word	0x000011f0


	//----- nvinfo : EIATTR_MAX_THREADS
	.align		4
.L_1671:
        /*0084*/ 	.byte	0x04, 0x05
        /*0086*/ 	.short	(.L_1673 - .L_1672)
.L_1672:
        /*0088*/ 	.word	0x00000200
        /*008c*/ 	.word	0x00000001
        /*0090*/ 	.word	0x00000001


	//----- nvinfo : EIATTR_CRS_STACK_SIZE
	.align		4
.L_1673:
        /*0094*/ 	.byte	0x04, 0x1e
        /*0096*/ 	.short	(.L_1675 - .L_1674)
.L_1674:
        /*0098*/ 	.word	0x00000000


	//----- nvinfo : EIATTR_CBANK_PARAM_SIZE
	.align		4
.L_1675:
        /*009c*/ 	.byte	0x03, 0x19
        /*009e*/ 	.short	0x0c5c


	//----- nvinfo : EIATTR_PARAM_CBANK
	.align		4
        /*00a0*/ 	.byte	0x04, 0x0a
        /*00a2*/ 	.short	(.L_1677 - .L_1676)
	.align		4
.L_1676:
        /*00a4*/ 	.word	index@(.nv.constant0._ZN2at6native63_GLOBAL__N__862fb238_30_ForeachBinaryOpScalarTensor_cu_64fe0ca525multi_tensor_apply_kernelINS1_18TensorListMetadataILi2EEENS1_27BinaryOpScalarTensorFunctorIN3c108BFloat16ELi2ELi1ELi1EEEJSt4plusIfEPS7_fEEEvT_T0_DpT1_)
        /*00a8*/ 	.short	0x0380
        /*00aa*/ 	.short	0x0c5c


	//----- nvinfo : EIATTR_SW_WAR
	.align		4
.L_1677:
        /*00ac*/ 	.byte	0x04, 0x36
        /*00ae*/ 	.short	(.L_1679 - .L_1678)
.L_1678:
        /*00b0*/ 	.word	0x00000008
.L_1679:


//--------------------- .nv.info._ZN2at6native63_GLOBAL__N__862fb238_30_ForeachBinaryOpScalarTensor_cu_64fe0ca525multi_tensor_apply_kernelINS1_18TensorListMetadataILi2EEENS1_27BinaryOpScalarTensorFunctorIN3c104HalfELi2ELi1ELi1EEEJSt4plusIfEPS7_fEEEvT_T0_DpT1_ --------------------------
	.section	.nv.info._ZN2at6native63_GLOBAL__N__862fb238_30_ForeachBinaryOpScalarTensor_cu_64fe0ca525multi_tensor_apply_kernelINS1_18TensorListMetadataILi2EEENS1_27BinaryOpScalarTensorFunctorIN3c104HalfELi2ELi1ELi1EEEJSt4plusIfEPS7_fEEEvT_T0_DpT1_,"",@"SHT_CUDA_INFO"
	.sectionflags	@""
	.align	4


	//----- nvinfo : EIATTR_CUDA_API_VERSION
	.align		4
        /*0000*/ 	.byte	0x04, 0x37
        /*0002*/ 	.short	(.L_1681 - .L_1680)
.L_1680:
        /*0004*/ 	.word	0x00000082


	//----- nvinfo : EIATTR_KPARAM_INFO
	.align		4
.L_1681:
        /*0008*/ 	.byte	0x04, 0x17
        /*000a*/ 	.short	(.L_1683 - .L_1682)
.L_1682:
        /*000c*/ 	.word	0x00000000
        /*0010*/ 	.short	0x0004
        /*0012*/ 	.short	0x0c58
        /*0014*/ 	.byte	0x00, 0xf0, 0x11, 0x00


	//----- nvinfo : EIATTR_KPARAM_INFO
	.align		4
.L_1683:
        /*0018*/ 	.byte	0x04, 0x17
        /*001a*/ 	.short	(.L_1685 - .L_1684)
.L_1684:
        /*001c*/ 	.word	0x00000000
        /*0020*/ 	.short	0x0003
        /*0022*/ 	.short	0x0c50
        /*0024*/ 	.byte	0x00, 0xf5, 0x21, 0x00


	//----- nvinfo : EIATTR_KPARAM_INFO
	.align		4
.L_1685:
        /*0028*/ 	.byte	0x04, 0x17
        /*002a*/ 	.short	(.L_1687 - .L_1686)
.L_1686:
        /*002c*/ 	.word	0x00000000
        /*0030*/ 	.short	0x0002
        /*0032*/ 	.short	0x0c49
        /*0034*/ 	.byte	0x00, 0xf0, 0x05, 0x00


	//----- nvinfo : EIATTR_KPARAM_INFO
	.align		4
.L_1687:
        /*0038*/ 	.byte	0x04, 0x17
        /*003a*/ 	.short	(.L_1689 - .L_1688)
.L_1688:
        /*003c*/ 	.word	0x00000000
        /*0040*/ 	.short	0x0001
        /*0042*/ 	.short	0x0c48
        /*0044*/ 	.byte	0x00, 0xf0, 0x05, 0x00


	//----- nvinfo : EIATTR_KPARAM_INFO
	.align		4
.L_1689:
        /*0048*/ 	.byte	0x04, 0x17
        /*004a*/ 	.short	(.L_1691 - .L_1690)
.L_1690:
        /*004c*/ 	.word	0x00000000
        /*0050*/ 	.short	0x0000
        /*0052*/ 	.short	0x0000
        /*0054*/ 	.byte	0x00, 0xf0, 0x21, 0x31


	//----- nvinfo : EIATTR_SPARSE_MMA_MASK
	.align		4
.L_1691:
        /*0058*/ 	.byte	0x03, 0x50
        /*005a*/ 	.short	0x0000


	//----- nvinfo : EIATTR_MAXREG_COUNT
	.align		4
        /*005c*/ 	.byte	0x03, 0x1b
        /*005e*/ 	.short	0x0080


	//----- nvinfo : EIATTR_MERCURY_ISA_VERSION
	.align		4
        /*0060*/ 	.byte	0x03, 0x5f
        /*0062*/ 	.short	0x0101


	//----- nvinfo : EIATTR_VRC_CTA_INIT_COUNT
	.align		4
        /*0064*/ 	.byte	0x02, 0x4a
	.zero		1
	.zero		1


	//----- nvinfo : EIATTR_EXIT_INSTR_OFFSETS
	.align		4
        /*0068*/ 	.byte	0x04, 0x1c
        /*006a*/ 	.short	(.L_1693 - .L_1692)


	//   ....[0]....
.L_1692:
        /*006c*/ 	.word	0x00000160


	//   ....[1]....
        /*0070*/ 	.word	0x00000b80


	//   ....[2]....
        /*0074*/ 	.word	0x00000f10


	//   ....[3]....
        /*0078*/ 	.word	0x00000f60


	//   ....[4]....
        /*007c*/ 	.word	0x00000fb0


	//   ....[5]....
        /*0080*/ 	.word	0x000011d0


	//----- nvinfo : EIATTR_MAX_THREADS
	.align		4
.L_1693:
        /*0084*/ 	.byte	0x04, 0x05
        /*0086*/ 	.short	(.L_1695 - .L_1694)
.L_1694:
        /*0088*/ 	.word	0x00000200
        /*008c*/ 	.word	0x00000001
        /*0090*/ 	.word	0x00000001


	//----- nvinfo : EIATTR_CRS_STACK_SIZE
	.align		4
.L_1695:
        /*0094*/ 	.byte	0x04, 0x1e
        /*0096*/ 	.short	(.L_1697 - .L_1696)
.L_1696:
        /*0098*/ 	.word	0x00000000


	//----- nvinfo : EIATTR_CBANK_PARAM_SIZE
	.align		4
.L_1697:
        /*009c*/ 	.byte	0x03, 0x19
        /*009e*/ 	.short	0x0c5c


	//----- nvinfo : EIATTR_PARAM_CBANK
	.align		4
        /*00a0*/ 	.byte	0x04, 0x0a
        /*00a2*/ 	.short	(.L_1699 - .L_1698)
	.align		4
.L_1698:
        /*00a4*/ 	.word	index@(.nv.constant0._ZN2at6native63_GLOBAL__N__862fb238_30_ForeachBinaryOpScalarTensor_cu_64fe0ca525multi_tensor_apply_kernelINS1_18TensorListMetadataILi2EEENS1_27BinaryOpScalarTensorFunctorIN3c104HalfELi2ELi1ELi1EEEJSt4plusIfEPS7_fEEEvT_T0_DpT1_)
        /*00a8*/ 	.short	0x0380
        /*00aa*/ 	.short	0x0c5c


	//----- nvinfo : EIATTR_SW_WAR
	.align		4
.L_1699:
        /*00ac*/ 	.byte	0x04, 0x36
        /*00ae*/ 	.short	(.L_1701 - .L_1700)
.L_1700:
        /*00b0*/ 	.word	0x00000008
.L_1701:


//--------------------- .nv.info._ZN2at6native63_GLOBAL__N__862fb238_30_ForeachBinaryOpScalarTensor_cu_64fe0ca525multi_tensor_apply_kernelINS1_18TensorListMetadataILi2EEENS1_27BinaryOpScalarTensorFunctorIbLi2ELi1ELi1EEEJSt4plusIbEPbbEEEvT_T0_DpT1_ --------------------------
	.section	.nv.info._ZN2at6native63_GLOBAL__N__862fb238_30_ForeachBinaryOpScalarTensor_cu_64fe0ca525multi_tensor_apply_kernelINS1_18TensorListMetadataILi2EEENS1_27BinaryOpScalarTensorFunctorIbLi2ELi1ELi1EEEJSt4plusIbEPbbEEEvT_T0_DpT1_,"",@"SHT_CUDA_INFO"
	.sectionflags	@""
	.align	4


	//----- nvinfo : EIATTR_CUDA_API_VERSION
	.align		4
        /*0000*/ 	.byte	0x04, 0x37
        /*0002*/ 	.short	(.L_1703 - .L_1702)
.L_1702:
        /*0004*/ 	.word	0x00000082


	//----- nvinfo : EIATTR_KPARAM_INFO
	.align		4
.L_1703:
        /*0008*/ 	.byte	0x04, 0x17
        /*000a*/ 	.short	(.L_1705 - .L_1704)
.L_1704:
        /*000c*/ 	.word	0x00000000
        /*0010*/ 	.short	0x0004
        /*0012*/ 	.short	0x0c58
        /*0014*/ 	.byte	0x00, 0xf0, 0x05, 0x00


	//----- nvinfo : EIATTR_KPARAM_INFO
	.align		4
.L_1705:
        /*0018*/ 	.byte	0x04, 0x17
        /*001a*/ 	.short	(.L_1707 - .L_1706)
.L_1706:
        /*001c*/ 	.word	0x00000000
        /*0020*/ 	.short	0x0003
        /*0022*/ 	.short	0x0c50
        /*0024*/ 	.byte	0x00, 0xf5, 0x21, 0x00


	//----- nvinfo : EIATTR_KPARAM_INFO
	.align		4
.L_1707:
        /*0028*/ 	.byte	0x04, 0x17
        /*002a*/ 	.short	(.L_1709 - .L_1708)
.L_1708:
        /*002c*/ 	.word	0x00000000
        /*0030*/ 	.short	0x0002
        /*0032*/ 	.short	0x0c49
        /*0034*/ 	.byte	0x00, 0xf0, 0x05, 0x00


	//----- nvinfo : EIATTR_KPARAM_INFO
	.align		4
.L_1709:
        /*0038*/ 	.byte	0x04, 0x17
        /*003a*/ 	.short	(.L_1711 - .L_1710)
.L_1710:
        /*003c*/ 	.word	0x00000000
        /*0040*/ 	.short	0x0001
        /*0042*/ 	.short	0x0c48
        /*0044*/ 	.byte	0x00, 0xf0, 0x05, 0x00


	//----- nvinfo : EIATTR_KPARAM_INFO
	.align		4
.L_1711:
        /*0048*/ 	.byte	0x04, 0x17
        /*004a*/ 	.short	(.L_1713 - .L_1712)
.L_1712:
        /*004c*/ 	.word	0x00000000
        /*0050*/ 	.short	0x0000
        /*0052*/ 	.short	0x0000
        /*0054*/ 	.byte	0x00, 0xf0, 0x21, 0x31


	//----- nvinfo : EIATTR_SPARSE_MMA_MASK
	.align		4
.L_1713:
        /*0058*/ 	.byte	0x03, 0x50
        /*005a*/ 	.short	0x0000


	//----- nvinfo : EIATTR_MAXREG_COUNT
	.align		4
        /*005c*/ 	.byte	0x03, 0x1b
        /*005e*/ 	.short	0x0080


	//----- nvinfo : EIATTR_MERCURY_ISA_VERSION
	.align		4
        /*0060*/ 	.byte	0x03, 0x5f
        /*0062*/ 	.short	0x0101


	//----- nvinfo : EIATTR_VRC_CTA_INIT_COUNT
	.align		4
        /*0064*/ 	.byte	0x02, 0x4a
	.zero		1
	.zero		1


	//----- nvinfo : EIATTR_EXIT_INSTR_OFFSETS
	.align		4
        /*0068*/ 	.byte	0x04, 0x1c
        /*006a*/ 	.short	(.L_1715 - .L_1714)


	//   ....[0]....
.L_1714:
        /*006c*/ 	.word	0x00000170


	//   ....[1]....
        /*0070*/ 	.word	0x00000e00


	//   ....[2]....
        /*0074*/ 	.word	0x00001180


	//   ....[3]....
        /*0078*/ 	.word	0x000011e0


	//   ....[4]....
        /*007c*/ 	.word	0x00001230


	//   ....[5]....
        /*0080*/ 	.word	0x000014c0


	//----- nvinfo : EIATTR_MAX_THREADS
	.align		4
.L_1715:
        /*0084*/ 	.byte	0x04, 0x05
        /*0086*/ 	.short	(.L_1717 - .L_1716)
.L_1716:
        /*0088*/ 	.word	0x00000200
        /*008c*/ 	.word	0x00000001
        /*0090*/ 	.word	0x00000001


	//----- nvinfo : EIATTR_CRS_STACK_SIZE
	.align		4
.L_1717:
        /*0094*/ 	.byte	0x04, 0x1e
        /*0096*/ 	.short	(.L_1719 - .L_1718)
.L_1718:
        /*0098*/ 	.word	0x00000000


	//----- nvinfo : EIATTR_CBANK_PARAM_SIZE
	.align		4
.L_1719:
        /*009c*/ 	.byte	0x03, 0x19
        /*009e*/ 	.short	0x0c59


	//----- nvinfo : EIATTR_PARAM_CBANK
	.align		4
        /*00a0*/ 	.byte	0x04, 0x0a
        /*00a2*/ 	.short	(.L_1721 - .L_1720)
	.align		4
.L_1720:
        /*00a4*/ 	.word	index@(.nv.constant0._ZN2at6native63_GLOBAL__N__862fb238_30_ForeachBinaryOpScalarTensor_cu_64fe0ca525multi_tensor_apply_kernelINS1_18TensorListMetadataILi2EEENS1_27BinaryOpScalarTensorFunctorIbLi2ELi1ELi1EEEJSt4plusIbEPbbEEEvT_T0_DpT1_)
        /*00a8*/ 	.short	0x0380
        /*00aa*/ 	.short	0x0c59


	//----- nvinfo : EIATTR_SW_WAR
	.align		4
.L_1721:
        /*00ac*/ 	.byte	0x04, 0x36
        /*00ae*/ 	.short	(.L_1723 - .L_1722)
.L_1722:
        /*00b0*/ 	.word	0x00000008
.L_1723:


//--------------------- .nv.info._ZN2at6native63_GLOBAL__N__862fb238_30_ForeachBinaryOpScalarTensor_cu_64fe0ca525multi_tensor_apply_kernelINS1_18TensorListMetadataILi2EEENS1_27BinaryOpScalarTensorFunctorIN3c107complexIfEELi2ELi1ELi1EEEJSt4plusIS8_EPS8_S8_EEEvT_T0_DpT1_ --------------------------
	.section	.nv.info._ZN2at6native63_GLOBAL__N__862fb238_30_ForeachBinaryOpScalarTensor_cu_64fe0ca525multi_tensor_apply_kernelINS1_18TensorListMetadataILi2EEENS1_27BinaryOpScalarTensorFunctorIN3c107complexIfEELi2ELi1ELi1EEEJSt4plusIS8_EPS8_S8_EEEvT_T0_DpT1_,"",@"SHT_CUDA_INFO"
	.sectionflags	@""
	.align	4


	//----- nvinfo : EIATTR_CUDA_API_VERSION
	.align		4
        /*0000*/ 	.byte	0x04, 0x37
        /*0002*/ 	.short	(.L_1725 - .L_1724)
.L_1724:
        /*0004*/ 	.word	0x00000082


	//----- nvinfo : EIATTR_KPARAM_INFO
	.align		4
.L_1725:
        /*0008*/ 	.byte	0x04, 0x17
        /*000a*/ 	.short	(.L_1727 - .L_1726)
.L_1726:
        /*000c*/ 	.word	0x00000000
        /*0010*/ 	.short	0x0004
        /*0012*/ 	.short	0x0c58
        /*0014*/ 	.byte	0x00, 0xf0, 0x21, 0x00


	//----- nvinfo : EIATTR_KPARAM_INFO
	.align		4
.L_1727:
        /*0018*/ 	.byte	0x04, 0x17
        /*001a*/ 	.short	(.L_1729 - .L_1728)
.L_1728:
        /*001c*/ 	.word	0x00000000
        /*0020*/ 	.short	0x0003
        /*0022*/ 	.short	0x0c50
        /*0024*/ 	.byte	0x00, 0xf5, 0x21, 0x00


	//----- nvinfo : EIATTR_KPARAM_INFO
	.align		4
.L_1729:
        /*0028*/ 	.byte	0x04, 0x17
        /*002a*/ 	.short	(.L_1731 - .L_1730)
.L_1730:
        /*002c*/ 	.word	0x00000000
        /*0030*/ 	.short	0x0002
        /*0032*/ 	.short	0x0c49
        /*0034*/ 	.byte	0x00, 0xf0, 0x05, 0x00


	//----- nvinfo : EIATTR_KPARAM_INFO
	.align		4
.L_1731:
        /*0038*/ 	.byte	0x04, 0x17
        /*003a*/ 	.short	(.L_1733 - .L_1732)
.L_1732:
        /*003c*/ 	.word	0x00000000
        /*0040*/ 	.short	0x0001
        /*0042*/ 	.short	0x0c48
        /*0044*/ 	.byte	0x00, 0xf0, 0x05, 0x00


	//----- nvinfo : EIATTR_KPARAM_INFO
	.align		4
.L_1733:
        /*0048*/ 	.byte	0x04, 0x17
        /*004a*/ 	.short	(.L_1735 - .L_1734)
.L_1734:
        /*004c*/ 	.word	0x00000000
        /*0050*/ 	.short	0x0000
        /*0052*/ 	.short	0x0000
        /*0054*/ 	.byte	0x00, 0xf0, 0x21, 0x31


	//----- nvinfo : EIATTR_SPARSE_MMA_MASK
	.align		4
.L_1735:
        /*0058*/ 	.byte	0x03, 0x50
        /*005a*/ 	.short	0x0000


	//----- nvinfo : EIATTR_MAXREG_COUNT
	.align		4
        /*005c*/ 	.byte	0x03, 0x1b
        /*005e*/ 	.short	0x0080


	//----- nvinfo : EIATTR_MERCURY_ISA_VERSION
	.align		4
        /*0060*/ 	.byte	0x03, 0x5f
        /*0062*/ 	.short	0x0101


	//----- nvinfo : EIATTR_VRC_CTA_INIT_COUNT
	.align		4
        /*0064*/ 	.byte	0x02, 0x4a
	.zero		1
	.zero		1


	//----- nvinfo : EIATTR_EXIT_INSTR_OFFSETS
	.align		4
        /*0068*/ 	.byte	0x04, 0x1c
        /*006a*/ 	.short	(.L_1737 - .L_1736)


	//   ....[0]....
.L_1736:
        /*006c*/ 	.word	0x00000160


	//   ....[1]....
        /*0070*/ 	.word	0x00000600


	//   ....[2]....
        /*0074*/ 	.word	0x00000650


	//   ....[3]....
        /*0078*/ 	.word	0x00000880


	//----- nvinfo : EIATTR_MAX_THREADS
	.align		4
.L_1737:
        /*007c*/ 	.byte	0x04, 0x05
        /*007e*/ 	.short	(.L_1739 - .L_1738)
.L_1738:
        /*0080*/ 	.word	0x00000200
        /*0084*/ 	.word	0x00000001
        /*0088*/ 	.word	0x00000001


	//----- nvinfo : EIATTR_CRS_STACK_SIZE
	.align		4
.L_1739:
        /*008c*/ 	.byte	0x04, 0x1e
        /*008e*/ 	.short	(.L_1741 - .L_1740)
.L_1740:
        /*0090*/ 	.word	0x00000000


	//----- nvinfo : EIATTR_CBANK_PARAM_SIZE
	.align		4
.L_1741:
        /*0094*/ 	.byte	0x03, 0x19
        /*0096*/ 	.short	0x0c60


	//----- nvinfo : EIATTR_PARAM_CBANK
	.align		4
        /*0098*/ 	.byte	0x04, 0x0a
        /*009a*/ 	.short	(.L_1743 - .L_1742)
	.align		4
.L_1742:
        /*009c*/ 	.word	index@(.nv.constant0._ZN2at6native63_GLOBAL__N__862fb238_30_ForeachBinaryOpScalarTensor_cu_64fe0ca525multi_tensor_apply_kernelINS1_18TensorListMetadataILi2EEENS1_27BinaryOpScalarTensorFunctorIN3c107complexIfEELi2ELi1ELi1EEEJSt4plusIS8_EPS8_S8_EEEvT_T0_DpT1_)
        /*00a0*/ 	.short	0x0380
        /*00a2*/ 	.short	0x0c60


	//----- nvinfo : EIATTR_SW_WAR
	.align		4
.L_1743:
        /*00a4*/ 	.byte	0x04, 0x36
        /*00a6*/ 	.short	(.L_1745 - .L_1744)
.L_1744:
        /*00a8*/ 	.word	0x00000008
.L_1745:


//--------------------- .nv.info._ZN2at6native63_GLOBAL__N__862fb238_30_ForeachBinaryOpScalarTensor_cu_64fe0ca525multi_tensor_apply_kernelINS1_18TensorListMetadataILi2EEENS1_27BinaryOpScalarTensorFunctorIN3c107complexIdEELi2ELi1ELi1EEEJSt4plusIS8_EPS8_S8_EEEvT_T0_DpT1_ --------------------------
	.section	.nv.info._ZN2at6native63_GLOBAL__N__862fb238_30_ForeachBinaryOpScalarTensor_cu_64fe0ca525multi_tensor_apply_kernelINS1_18TensorListMetadataILi2EEENS1_27BinaryOpScalarTensorFunctorIN3c107complexIdEELi2ELi1ELi1EEEJSt4plusIS8_EPS8_S8_EEEvT_T0_DpT1_,"",@"SHT_CUDA_INFO"
	.sectionflags	@""
	.align	4


	//----- nvinfo : EIATTR_CUDA_API_VERSION
	.align		4
        /*0000*/ 	.byte	0x04, 0x37
        /*0002*/ 	.short	(.L_1747 - .L_1746)
.L_1746:
        /*0004*/ 	.word	0x00000082


	//----- nvinfo : EIATTR_KPARAM_INFO
	.align		4
.L_1747:
        /*0008*/ 	.byte	0x04, 0x17
        /*000a*/ 	.short	(.L_1749 - .L_1748)
.L_1748:
        /*000c*/ 	.word	0x00000000
        /*0010*/ 	.short	0x0004
        /*0012*/ 	.short	0x0c60
        /*0014*/ 	.byte	0x00, 0xf0, 0x41, 0x00


	//----- nvinfo : EIATTR_KPARAM_INFO
	.align		4
.L_1749:
        /*0018*/ 	.byte	0x04, 0x17
        /*001a*/ 	.short	(.L_1751 - .L_1750)
.L_1750:
        /*001c*/ 	.word	0x00000000
        /*0020*/ 	.short	0x0003
        /*0022*/ 	.short	0x0c50
        /*0024*/ 	.byte	0x00, 0xf5, 0x21, 0x00


	//----- nvinfo : EIATTR_KPARAM_INFO
	.align		4
.L_1751:
        /*0028*/ 	.byte	0x04, 0x17
        /*002a*/ 	.short	(.L_1753 - .L_1752)
.L_1752:
        /*002c*/ 	.word	0x00000000
        /*0030*/ 	.short	0x0002
        /*0032*/ 	.short	0x0c49
        /*0034*/ 	.byte	0x00, 0xf0, 0x05, 0x00


	//----- nvinfo : EIATTR_KPARAM_INFO
	.align		4
.L_1753:
        /*0038*/ 	.byte	0x04, 0x17
        /*003a*/ 	.short	(.L_1755 - .L_1754)
.L_1754:
        /*003c*/ 	.word	0x00000000
        /*0040*/ 	.short	0x0001
        /*0042*/ 	.short	0x0c48
        /*0044*/ 	.byte	0x00, 0xf0, 0x05, 0x00


	//----- nvinfo : EIATTR_KPARAM_INFO
	.align		4
.L_1755:
        /*0048*/ 	.byte	0x04, 0x17
        /*004a*/ 	.short	(.L_1757 - .L_1756)
.L_1756:
        /*004c*/ 	.word	0x00000000
        /*0050*/ 	.short	0x0000
        /*0052*/ 	.short	0x0000
        /*0054*/ 	.byte	0x00, 0xf0, 0x21, 0x31


	//----- nvinfo : EIATTR_SPARSE_MMA_MASK
	.align		4
.L_1757:
        /*0058*/ 	.byte	0x03, 0x50
        /*005a*/ 	.short	0x0000


	//----- nvinfo : EIATTR_MAXREG_COUNT
	.align		4
        /*005c*/ 	.byte	0x03, 0x1b
        /*005e*/ 	.short	0x0080


	//----- nvinfo : EIATTR_MERCURY_ISA_VERSION
	.align		4
        /*0060*/ 	.byte	0x03, 0x5f
        /*0062*/ 	.short	0x0101


	//----- nvinfo : EIATTR_VRC_CTA_INIT_COUNT
	.align		4
        /*0064*/ 	.byte	0x02, 0x4a
	.zero		1
	.zero		1


	//----- nvinfo : EIATTR_EXIT_INSTR_OFFSETS
	.align		4
        /*0068*/ 	.byte	0x04, 0x1c
        /*006a*/ 	.short	(.L_1759 - .L_1758)


	//   ....[0]....
.L_1758:
        /*006c*/ 	.word	0x00000170


	//   ....[1]....
        /*0070*/ 	.word	0x00000660


	//   ....[2]....
        /*0074*/ 	.word	0x000006b0


	//   ....[3]....
        /*0078*/ 	.word	0x00000900


	//----- nvinfo : EIATTR_MAX_THREADS
	.align		4
.L_1759:
        /*007c*/ 	.byte	0x04, 0x05
        /*007e*/ 	.short	(.L_1761 - .L_1760)
.L_1760:
        /*0080*/ 	.word	0x00000200
        /*0084*/ 	.word	0x00000001
        /*0088*/ 	.word	0x00000001


	//----- nvinfo : EIATTR_CRS_STACK_SIZE
	.align		4
.L_1761:
        /*008c*/ 	.byte	0x04, 0x1e
        /*008e*/ 	.short	(.L_1763 - .L_1762)
.L_1762:
        /*0090*/ 	.word	0x00000000


	//----- nvinfo : EIATTR_CBANK_PARAM_SIZE
	.align		4
.L_1763:
        /*0094*/ 	.byte	0x03, 0x19
        /*0096*/ 	.short	0x0c70


	//----- nvinfo : EIATTR_PARAM_CBANK
	.align		4
        /*0098*/ 	.byte	0x04, 0x0a
        /*009a*/ 	.short	(.L_1765 - .L_1764)
	.align		4
.L_1764:
        /*009c*/ 	.word	index@(.nv.constant0._ZN2at6native63_GLOBAL__N__862fb238_30_ForeachBinaryOpScalarTensor_cu_64fe0ca525multi_tensor_apply_kernelINS1_18TensorListMetadataILi2EEENS1_27BinaryOpScalarTensorFunctorIN3c107complexIdEELi2ELi1ELi1EEEJSt4plusIS8_EPS8_S8_EEEvT_T0_DpT1_)
        /*00a0*/ 	.short	0x0380
        /*00a2*/ 	.short	0x0c70


	//----- nvinfo : EIATTR_SW_WAR
	.align		4
.L_1765:
        /*00a4*/ 	.byte	0x04, 0x36
        /*00a6*/ 	.short	(.L_1767 - .L_1766)
.L_1766:
        /*00a8*/ 	.word	0x00000008
.L_1767:


//--------------------- .nv.info._ZN2at6native63_GLOBAL__N__862fb238_30_ForeachBinaryOpScalarTensor_cu_64fe0ca525multi_tensor_apply_kernelINS1_18TensorListMetadataILi2EEENS1_27BinaryOpScalarTensorFunctorIfLi2ELi1ELi1EEEJSt4plusIfEPffEEEvT_T0_DpT1_ --------------------------
	.section	.nv.info._ZN2at6native63_GLOBAL__N__862fb238_30_ForeachBinaryOpScalarTensor_cu_64fe0ca525multi_tensor_apply_kernelINS1_18TensorListMetadataILi2EEENS1_27BinaryOpScalarTensorFunctorIfLi2ELi1ELi1EEEJSt4plusIfEPffEEEvT_T0_DpT1_,"",@"SHT_CUDA_INFO"
	.sectionflags	@""
	.align	4


	//----- nvinfo : EIATTR_CUDA_API_VERSION
	.align		4
        /*0000*/ 	.byte	0x04, 0x37
        /*0002*/ 	.short	(.L_1769 - .L_1768)
.L_1768:
        /*0004*/ 	.word	0x00000082


	//----- nvinfo : EIATTR_KPARAM_INFO
	.align		4
.L_1769:
        /*0008*/ 	.byte	0x04, 0x17
        /*000a*/ 	.short	(.L_1771 - .L_1770)
.L_1770:
        /*000c*/ 	.word	0x00000000
        /*0010*/ 	.short	0x0004
        /*0012*/ 	.short	0x0c58
        /*0014*/ 	.byte	0x00, 0xf0, 0x11, 0x00


	//----- nvinfo : EIATTR_KPARAM_INFO
	.align		4
.L_1771:
        /*0018*/ 	.byte	0x04, 0x17
        /*001a*/ 	.short	(.L_1773 - .L_1772)
.L_1772:
        /*001c*/ 	.word	0x00000000
        /*0020*/ 	.short	0x0003
        /*0022*/ 	.short	0x0c50
        /*0024*/ 	.byte	0x00, 0xf5, 0x21, 0x00


	//----- nvinfo : EIATTR_KPARAM_INFO
	.align		4
.L_1773:
        /*0028*/ 	.byte	0x04, 0x17
        /*002a*/ 	.short	(.L_1775 - .L_1774)
.L_1774:
        /*002c*/ 	.word	0x00000000
        /*0030*/ 	.short	0x0002
        /*0032*/ 	.short	0x0c49
        /*0034*/ 	.byte	0x00, 0xf0, 0x05, 0x00


	//----- nvinfo : EIATTR_KPARAM_INFO
	.align		4
.L_1775:
        /*0038*/ 	.byte	0x04, 0x17
        /*003a*/ 	.short	(.L_1777 - .L_1776)
.L_1776:
        /*003c*/ 	.word	0x00000000
        /*0040*/ 	.short	0x0001
        /*0042*/ 	.short	0x0c48
        /*0044*/ 	.byte	0x00, 0xf0, 0x05, 0x00


	//----- nvinfo : EIATTR_KPARAM_INFO
	.align		4
.L_1777:
        /*0048*/ 	.byte	0x04, 0x17
        /*004a*/ 	.short	(.L_1779 - .L_1778)
.L_1778:
        /*004c*/ 	.word	0x00000000
        /*0050*/ 	.short	0x0000
        /*0052*/ 	.short	0x0000
        /*0054*/ 	.byte	0x00, 0xf0, 0x21, 0x31


	//----- nvinfo : EIATTR_SPARSE_MMA_MASK
	.align		4
.L_1779:
        /*0058*/ 	.byte	0x03, 0x50
        /*005a*/ 	.short	0x0000


	//----- nvinfo : EIATTR_MAXREG_COUNT
	.align		4
        /*005c*/ 	.byte	0x03, 0x1b
        /*005e*/ 	.short	0x0080


	//----- nvinfo : EIATTR_MERCURY_ISA_VERSION
	.align		4
        /*0060*/ 	.byte	0x03, 0x5f
        /*0062*/ 	.short	0x0101


	//----- nvinfo : EIATTR_VRC_CTA_INIT_COUNT
	.align		4
        /*0064*/ 	.byte	0x02, 0x4a
	.zero		1
	.zero		1


	//----- nvinfo : EIATTR_EXIT_INSTR_OFFSETS
	.align		4
        /*0068*/ 	.byte	0x04, 0x1c
        /*006a*/ 	.short	(.L_1781 - .L_1780)


	//   ....[0]....
.L_1780:
        /*006c*/ 	.word	0x00000160


	//   ....[1]....
        /*0070*/ 	.word	0x00000a10


	//   ....[2]....
        /*0074*/ 	.word	0x00000d30


	//   ....[3]....
        /*0078*/ 	.word	0x00000d70


	//   ....[4]....
        /*007c*/ 	.word	0x00000dc0


	//   ....[5]....
        /*0080*/ 	.word	0x00000f70


	//----- nvinfo : EIATTR_MAX_THREADS
	.align		4
.L_1781:
        /*0084*/ 	.byte	0x04, 0x05
        /*0086*/ 	.short	(.L_1783 - .L_1782)
.L_1782:
        /*0088*/ 	.word	0x00000200
        /*008c*/ 	.word	0x00000001
        /*0090*/ 	.word	0x00000001


	//----- nvinfo : EIATTR_CRS_STACK_SIZE
	.align		4
.L_1783:
        /*0094*/ 	.byte	0x04, 0x1e
        /*0096*/ 	.short	(.L_1785 - .L_1784)
.L_1784:
        /*0098*/ 	.word	0x00000000


	//----- nvinfo : EIATTR_CBANK_PARAM_SIZE
	.align		4
.L_1785:
        /*009c*/ 	.byte	0x03, 0x19
        /*009e*/ 	.short	0x0c5c


	//----- nvinfo : EIATTR_PARAM_CBANK
	.align		4
        /*00a0*/ 	.byte	0x04, 0x0a
        /*00a2*/ 	.short	(.L_1787 - .L_1786)
	.align		4
.L_1786:
        /*00a4*/ 	.word	index@(.nv.constant0._ZN2at6native63_GLOBAL__N__862fb238_30_ForeachBinaryOpScalarTensor_cu_64fe0ca525multi_tensor_apply_kernelINS1_18TensorListMetadataILi2EEENS1_27BinaryOpScalarTensorFunctorIfLi2ELi1ELi1EEEJSt4plusIfEPffEEEvT_T0_DpT1_)
        /*00a8*/ 	.short	0x0380
        /*00aa*/ 	.short	0x0c5c


	//----- nvinfo : EIATTR_SW_WAR
	.align		4
.L_1787:
        /*00ac*/ 	.byte	0x04, 0x36
        /*00ae*/ 	.short	(.L_1789 - .L_1788)
.L_1788:
        /*00b0*/ 	.word	0x00000008
.L_1789:


//--------------------- .nv.info._ZN2at6native63_GLOBAL__N__862fb238_30_ForeachBinaryOpScalarTensor_cu_64fe0ca525multi_tensor_apply_kernelINS1_18TensorListMetadataILi2EEENS1_27BinaryOpScalarTensorFunctorIdLi2ELi1ELi1EEEJSt4plusIdEPddEEEvT_T0_DpT1_ --------------------------
	.section	.nv.info._ZN2at6native63_GLOBAL__N__862fb238_30_ForeachBinaryOpScalarTensor_cu_64fe0ca525multi_tensor_apply_kernelINS1_18TensorListMetadataILi2EEENS1_27BinaryOpScalarTensorFunctorIdLi2ELi1ELi1EEEJSt4plusIdEPddEEEvT_T0_DpT1_,"",@"SHT_CUDA_INFO"
	.sectionflags	@""
	.align	4


	//----- nvinfo : EIATTR_CUDA_API_VERSION
	.align		4
        /*0000*/ 	.byte	0x04, 0x37
        /*0002*/ 	.short	(.L_1791 - .L_1790)
.L_1790:
        /*0004*/ 	.word	0x00000082


	//----- nvinfo : EIATTR_KPARAM_INFO
	.align		4
.L_1791:
        /*0008*/ 	.byte	0x04, 0x17
        /*000a*/ 	.short	(.L_1793 - .L_1792)
.L_1792:
        /*000c*/ 	.word	0x00000000
        /*0010*/ 	.short	0x0004
        /*0012*/ 	.short	0x0c58
        /*0014*/ 	.byte	0x00, 0xf0, 0x21, 0x00


	//----- nvinfo : EIATTR_KPARAM_INFO
	.align		4
.L_1793:
        /*0018*/ 	.byte	0x04, 0x17
        /*001a*/ 	.short	(.L_1795 - .L_1794)
.L_1794:
        /*001c*/ 	.word	0x00000000
        /*0020*/ 	.short	0x0003
        /*0022*/ 	.short	0x0c50
        /*0024*/ 	.byte	0x00, 0xf5, 0x21, 0x00


	//----- nvinfo : EIATTR_KPARAM_INFO
	.align		4
.L_1795:
        /*0028*/ 	.byte	0x04, 0x17
        /*002a*/ 	.short	(.L_1797 - .L_1796)
.L_1796:
        /*002c*/ 	.word	0x00000000
        /*0030*/ 	.short	0x0002
        /*0032*/ 	.short	0x0c49
        /*0034*/ 	.byte	0x00, 0xf0, 0x05, 0x00


	//----- nvinfo : EIATTR_KPARAM_INFO
	.align		4
.L_1797:
        /*0038*/ 	.byte	0x04, 0x17
        /*003a*/ 	.short	(.L_1799 - .L_1798)
.L_1798:
        /*003c*/ 	.word	0x00000000
        /*0040*/ 	.short	0x0001
        /*0042*/ 	.short	0x0c48
        /*0044*/ 	.byte	0x00, 0xf0, 0x05, 0x00


	//----- nvinfo : EIATTR_KPARAM_INFO
	.align		4
.L_1799:
        /*0048*/ 	.byte	0x04, 0x17
        /*004a*/ 	.short	(.L_1801 - .L_1800)
.L_1800:
        /*004c*/ 	.word	0x00000000
        /*0050*/ 	.short	0x0000
        /*0052*/ 	.short	0x0000
        /*0054*/ 	.byte	0x00, 0xf0, 0x21, 0x31


	//----- nvinfo : EIATTR_SPARSE_MMA_MASK
	.align		4
.L_1801:
        /*0058*/ 	.byte	0x03, 0x50
        /*005a*/ 	.short	0x0000


	//----- nvinfo : EIATTR_MAXREG_COUNT
	.align		4
        /*005c*/ 	.byte	0x03, 0x1b
        /*005e*/ 	.short	0x0080


	//----- nvinfo : EIATTR_MERCURY_ISA_VERSION
	.align		4
        /*0060*/ 	.byte	0x03, 0x5f
        /*0062*/ 	.short	0x0101


	//----- nvinfo : EIATTR_VRC_CTA_INIT_COUNT
	.align		4
        /*0064*/ 	.byte	0x02, 0x4a
	.zero		1
	.zero		1


	//----- nvinfo : EIATTR_EXIT_INSTR_OFFSETS
	.align		4
        /*0068*/ 	.byte	0x04, 0x1c
        /*006a*/ 	.short	(.L_1803 - .L_1802)


	//   ....[0]....
.L_1802:
        /*006c*/ 	.word	0x00000170


	//   ....[1]....
        /*0070*/ 	.word	0x00000a30


	//   ....[2]....
        /*0074*/ 	.word	0x00000d40


	//   ....[3]....
        /*0078*/ 	.word	0x00000d80


	//   ....[4]....
        /*007c*/ 	.word	0x00000dd0


	//   ....[5]....
        /*0080*/ 	.word	0x00000f80


	//----- nvinfo : EIATTR_MAX_THREADS
	.align		4
.L_1803:
        /*0084*/ 	.byte	0x04, 0x05
        /*0086*/ 	.short	(.L_1805 - .L_1804)
.L_1804:
        /*0088*/ 	.word	0x00000200
        /*008c*/ 	.word	0x00000001
        /*0090*/ 	.word	0x00000001


	//----- nvinfo : EIATTR_CRS_STACK_SIZE
	.align		4
.L_1805:
        /*0094*/ 	.byte	0x04, 0x1e
        /*0096*/ 	.short	(.L_1807 - .L_1806)
.L_1806:
        /*0098*/ 	.word	0x00000000


	//----- nvinfo : EIATTR_CBANK_PARAM_SIZE
	.align		4
.L_1807:
        /*009c*/ 	.byte	0x03, 0x19
        /*009e*/ 	.short	0x0c60


	//----- nvinfo : EIATTR_PARAM_CBANK
	.align		4
        /*00a0*/ 	.byte	0x04, 0x0a
        /*00a2*/ 	.short	(.L_1809 - .L_1808)
	.align		4
.L_1808:
        /*00a4*/ 	.word	index@(.nv.constant0._ZN2at6native63_GLOBAL__N__862fb238_30_ForeachBinaryOpScalarTensor_cu_64fe0ca525multi_tensor_apply_kernelINS1_18TensorListMetadataILi2EEENS1_27BinaryOpScalarTensorFunctorIdLi2ELi1ELi1EEEJSt4plusIdEPddEEEvT_T0_DpT1_)
        /*00a8*/ 	.short	0x0380
        /*00aa*/ 	.short	0x0c60


	//----- nvinfo : EIATTR_SW_WAR
	.align		4
.L_1809:
        /*00ac*/ 	.byte	0x04, 0x36
        /*00ae*/ 	.short	(.L_1811 - .L_1810)
.L_1810:
        /*00b0*/ 	.word	0x00000008
.L_1811:


//--------------------- .nv.info._ZN2at6native63_GLOBAL__N__862fb238_30_ForeachBinaryOpScalarTensor_cu_64fe0ca525multi_tensor_apply_kernelINS1_18TensorListMetadataILi2EEENS1_27BinaryOpScalarTensorFunctorIsLi2ELi1ELi1EEEJSt4plusIsEPssEEEvT_T0_DpT1_ --------------------------
	.section	.nv.info._ZN2at6native63_GLOBAL__N__862fb238_30_ForeachBinaryOpScalarTensor_cu_64fe0ca525multi_tensor_apply_kernelINS1_18TensorListMetadataILi2EEENS1_27BinaryOpScalarTensorFunctorIsLi2ELi1ELi1EEEJSt4plusIsEPssEEEvT_T0_DpT1_,"",@"SHT_CUDA_INFO"
	.sectionflags	@""
	.align	4


	//----- nvinfo : EIATTR_CUDA_API_VERSION
	.align		4
        /*0000*/ 	.byte	0x04, 0x37
        /*0002*/ 	.short	(.L_1813 - .L_1812)
.L_1812:
        /*0004*/ 	.word	0x00000082


	//----- nvinfo : EIATTR_KPARAM_INFO
	.align		4
.L_1813:
        /*0008*/ 	.byte	0x04, 0x17
        /*000a*/ 	.short	(.L_1815 - .L_1814)
.L_1814:
        /*000c*/ 	.word	0x00000000
        /*0010*/ 	.short	0x0004
        /*0012*/ 	.short	0x0c58
        /*0014*/ 	.byte	0x00, 0xf0, 0x09, 0x00


	//----- nvinfo : EIATTR_KPARAM_INFO
	.align		4
.L_1815:
        /*0018*/ 	.byte	0x04, 0x17
        /*001a*/ 	.short	(.L_1817 - .L_1816)
.L_1816:
        /*001c*/ 	.word	0x00000000
        /*0020*/ 	.short	0x0003
        /*0022*/ 	.short	0x0c50
        /*0024*/ 	.byte	0x00, 0xf5, 0x21, 0x00


	//----- nvinfo : EIATTR_KPARAM_INFO
	.align		4
.L_1817:
        /*0028*/ 	.byte	0x04, 0x17
        /*002a*/ 	.short	(.L_1819 - .L_1818)
.L_1818:
        /*002c*/ 	.word	0x00000000
        /*0030*/ 	.short	0x0002
        /*0032*/ 	.short	0x0c49
        /*0034*/ 	.byte	0x00, 0xf0, 0x05, 0x00


	//----- nvinfo : EIATTR_KPARAM_INFO
	.align		4
.L_1819:
        /*0038*/ 	.byte	0x04, 0x17
        /*003a*/ 	.short	(.L_1821 - .L_1820)
.L_1820:
        /*003c*/ 	.word	0x00000000
        /*0040*/ 	.short	0x0001
        /*0042*/ 	.short	0x0c48
        /*0044*/ 	.byte	0x00, 0xf0, 0x05, 0x00


	//----- nvinfo : EIATTR_KPARAM_INFO
	.align		4
.L_1821:
        /*0048*/ 	.byte	0x04, 0x17
        /*004a*/ 	.short	(.L_1823 - .L_1822)
.L_1822:
        /*004c*/ 	.word	0x00000000
        /*0050*/ 	.short	0x0000
        /*0052*/ 	.short	0x0000
        /*0054*/ 	.byte	0x00, 0xf0, 0x21, 0x31


	//----- nvinfo : EIATTR_SPARSE_MMA_MASK
	.align		4
.L_1823:
        /*0058*/ 	.byte	0x03, 0x50
        /*005a*/ 	.short	0x0000


	//----- nvinfo : EIATTR_MAXREG_COUNT
	.align		4
        /*005c*/ 	.byte	0x03, 0x1b
        /*005e*/ 	.short	0x0080


	//----- nvinfo : EIATTR_MERCURY_ISA_VERSION
	.align		4
        /*0060*/ 	.byte	0x03, 0x5f
        /*0062*/ 	.short	0x0101


	//----- nvinfo : EIATTR_VRC_CTA_INIT_COUNT
	.align		4
        /*0064*/ 	.byte	0x02, 0x4a
	.zero		1
	.zero		1


	//----- nvinfo : EIATTR_EXIT_INSTR_OFFSETS
	.align		4
        /*0068*/ 	.byte	0x04, 0x1c
        /*006a*/ 	.short	(.L_1825 - .L_1824)


	//   ....[0]....
.L_1824:
        /*006c*/ 	.word	0x00000160


	//   ....[1]....
        /*0070*/ 	.word	0x00000a50


	//   ....[2]....
        /*0074*/ 	.word	0x00000d90


	//   ....[3]....
        /*0078*/ 	.word	0x00000dd0


	//   ....[4]....
        /*007c*/ 	.word	0x00000e20


	//   ....[5]....
        /*0080*/ 	.word	0x00001030


	//----- nvinfo : EIATTR_MAX_THREADS
	.align		4
.L_1825:
        /*0084*/ 	.byte	0x04, 0x05
        /*0086*/ 	.short	(.L_1827 - .L_1826)
.L_1826:
        /*0088*/ 	.word	0x00000200
        /*008c*/ 	.word	0x00000001
        /*0090*/ 	.word	0x00000001


	//----- nvinfo : EIATTR_CRS_STACK_SIZE
	.align		4
.L_1827:
        /*0094*/ 	.byte	0x04, 0x1e
        /*0096*/ 	.short	(.L_1829 - .L_1828)
.L_1828:
        /*0098*/ 	.word	0x00000000


	//----- nvinfo : EIATTR_CBANK_PARAM_SIZE
	.align		4
.L_1829:
        /*009c*/ 	.byte	0x03, 0x19
        /*009e*/ 	.short	0x0c5a


	//----- nvinfo : EIATTR_PARAM_CBANK
	.align		4
        /*00a0*/ 	.byte	0x04, 0x0a
        /*00a2*/ 	.short	(.L_1831 - .L_1830)
	.align		4
.L_1830:
        /*00a4*/ 	.word	index@(.nv.constant0._ZN2at6native63_GLOBAL__N__862fb238_30_ForeachBinaryOpScalarTensor_cu_64fe0ca525multi_tensor_apply_kernelINS1_18TensorListMetadataILi2EEENS1_27BinaryOpScalarTensorFunctorIsLi2ELi1ELi1EEEJSt4plusIsEPssEEEvT_T0_DpT1_)
        /*00a8*/ 	.short	0x0380
        /*00aa*/ 	.short	0x0c5a


	//----- nvinfo : EIATTR_SW_WAR
	.align		4
.L_1831:
        /*00ac*/ 	.byte	0x04, 0x36
        /*00ae*/ 	.short	(.L_1833 - .L_1832)
.L_1832:
        /*00b0*/ 	.word	0x00000008
.L_1833:


//--------------------- .nv.info._ZN2at6native63_GLOBAL__N__862fb238_30_ForeachBinaryOpScalarTensor_cu_64fe0ca525multi_tensor_apply_kernelINS1_18TensorListMetadataILi2EEENS1_27BinaryOpScalarTensorFunctorIlLi2ELi1ELi1EEEJSt4plusIlEPllEEEvT_T0_DpT1_ --------------------------
	.section	.nv.info._ZN2at6native63_GLOBAL__N__862fb238_30_ForeachBinaryOpScalarTensor_cu_64fe0ca525multi_tensor_apply_kernelINS1_18TensorListMetadataILi2EEENS1_27BinaryOpScalarTensorFunctorIlLi2ELi1ELi1EEEJSt4plusIlEPllEEEvT_T0_DpT1_,"",@"SHT_CUDA_INFO"
	.sectionflags	@""
	.align	4


	//----- nvinfo : EIATTR_CUDA_API_VERSION
	.align		4
        /*0000*/ 	.byte	0x04, 0x37
        /*0002*/ 	.short	(.L_1835 - .L_1834)
.L_1834:
        /*0004*/ 	.word	0x00000082


	//----- nvinfo : EIATTR_KPARAM_INFO
	.align		4
.L_1835:
        /*0008*/ 	.byte	0x04, 0x17
        /*000a*/ 	.short	(.L_1837 - .L_1836)
.L_1836:
        /*000c*/ 	.word	0x00000000
        /*0010*/ 	.short	0x0004
        /*0012*/ 	.short	0x0c58
        /*0014*/ 	.byte	0x00, 0xf0, 0x21, 0x00


	//----- nvinfo : EIATTR_KPARAM_INFO
	.align		4
.L_1837:
        /*0018*/ 	.byte	0x04, 0x17
        /*001a*/ 	.short	(.L_1839 - .L_1838)
.L_1838:
        /*001c*/ 	.word	0x00000000
        /*0020*/ 	.short	0x0003
        /*0022*/ 	.short	0x0c50
        /*0024*/ 	.byte	0x00, 0xf5, 0x21, 0x00


	//----- nvinfo : EIATTR_KPARAM_INFO
	.align		4
.L_1839:
        /*0028*/ 	.byte	0x04, 0x17
        /*002a*/ 	.short	(.L_1841 - .L_1840)
.L_1840:
        /*002c*/ 	.word	0x00000000
        /*0030*/ 	.short	0x0002
        /*0032*/ 	.short	0x0c49
        /*0034*/ 	.byte	0x00, 0xf0, 0x05, 0x00


	//----- nvinfo : EIATTR_KPARAM_INFO
	.align		4
.L_1841:
        /*0038*/ 	.byte	0x04, 0x17
        /*003a*/ 	.short	(.L_1843 - .L_1842)
.L_1842:
        /*003c*/ 	.word	0x00000000
        /*0040*/ 	.short	0x0001
        /*0042*/ 	.short	0x0c48
        /*0044*/ 	.byte	0x00, 0xf0, 0x05, 0x00


	//----- nvinfo : EIATTR_KPARAM_INFO
	.align		4
.L_1843:
        /*0048*/ 	.byte	0x04, 0x17
        /*004a*/ 	.short	(.L_1845 - .L_1844)
.L_1844:
        /*004c*/ 	.word	0x00000000
        /*0050*/ 	.short	0x0000
        /*0052*/ 	.short	0x0000
        /*0054*/ 	.byte	0x00, 0xf0, 0x21, 0x31


	//----- nvinfo : EIATTR_SPARSE_MMA_MASK
	.align		4
.L_1845:
        /*0058*/ 	.byte	0x03, 0x50
        /*005a*/ 	.short	0x0000


	//----- nvinfo : EIATTR_MAXREG_COUNT
	.align		4
        /*005c*/ 	.byte	0x03, 0x1b
        /*005e*/ 	.short	0x0080


	//----- nvinfo : EIATTR_MERCURY_ISA_VERSION
	.align		4
        /*0060*/ 	.byte	0x03, 0x5f
        /*0062*/ 	.short	0x0101


	//----- nvinfo : EIATTR_VRC_CTA_INIT_COUNT
	.align		4
        /*0064*/ 	.byte	0x02, 0x4a
	.zero		1
	.zero		1


	//----- nvinfo : EIATTR_EXIT_INSTR_OFFSETS
	.align		4
        /*0068*/ 	.byte	0x04, 0x1c
        /*006a*/ 	.short	(.L_1847 - .L_1846)


	//   ....[0]....
.L_1846:
        /*006c*/ 	.word	0x00000170


	//   ....[1]....
        /*0070*/ 	.word	0x00000af0


	//   ....[2]....
        /*0074*/ 	.word	0x00000e90


	//   ....[3]....
        /*0078*/ 	.word	0x00000ef0


	//   ....[4]....
        /*007c*/ 	.word	0x00000f40


	//   ....[5]....
        /*0080*/ 	.word	0x00001180


	//----- nvinfo : EIATTR_MAX_THREADS
	.align		4
.L_1847:
        /*0084*/ 	.byte	0x04, 0x05
        /*0086*/ 	.short	(.L_1849 - .L_1848)
.L_1848:
        /*0088*/ 	.word	0x00000200
        /*008c*/ 	.word	0x00000001
        /*0090*/ 	.word	0x00000001


	//----- nvinfo : EIATTR_CRS_STACK_SIZE
	.align		4
.L_1849:
        /*0094*/ 	.byte	0x04, 0x1e
        /*0096*/ 	.short	(.L_1851 - .L_1850)
.L_1850:
        /*0098*/ 	.word	0x00000000


	//----- nvinfo : EIATTR_CBANK_PARAM_SIZE
	.align		4
.L_1851:
        /*009c*/ 	.byte	0x03, 0x19
        /*009e*/ 	.short	0x0c60


	//----- nvinfo : EIATTR_PARAM_CBANK
	.align		4
        /*00a0*/ 	.byte	0x04, 0x0a
        /*00a2*/ 	.short	(.L_1853 - .L_1852)
	.align		4
.L_1852:
        /*00a4*/ 	.word	index@(.nv.constant0._ZN2at6native63_GLOBAL__N__862fb238_30_ForeachBinaryOpScalarTensor_cu_64fe0ca525multi_tensor_apply_kernelINS1_18TensorListMetadataILi2EEENS1_27BinaryOpScalarTensorFunctorIlLi2ELi1ELi1EEEJSt4plusIlEPllEEEvT_T0_DpT1_)
        /*00a8*/ 	.short	0x0380
        /*00aa*/ 	.short	0x0c60


	//----- nvinfo : EIATTR_SW_WAR
	.align		4
.L_1853:
        /*00ac*/ 	.byte	0x04, 0x36
        /*00ae*/ 	.short	(.L_1855 - .L_1854)
.L_1854:
        /*00b0*/ 	.word	0x00000008
.L_1855:


//--------------------- .nv.info._ZN2at6native63_GLOBAL__N__862fb238_30_ForeachBinaryOpScalarTensor_cu_64fe0ca525multi_tensor_apply_kernelINS1_18TensorListMetadataILi2EEENS1_27BinaryOpScalarTensorFunctorIiLi2ELi1ELi1EEEJSt4plusIiEPiiEEEvT_T0_DpT1_ --------------------------
	.section	.nv.info._ZN2at6native63_GLOBAL__N__862fb238_30_ForeachBinaryOpScalarTensor_cu_64fe0ca525multi_tensor_apply_kernelINS1_18TensorListMetadataILi2EEENS1_27BinaryOpScalarTensorFunctorIiLi2ELi1ELi1EEEJSt4plusIiEPiiEEEvT_T0_DpT1_,"",@"SHT_CUDA_INFO"
	.sectionflags	@""
	.align	4


	//----- nvinfo : EIATTR_CUDA_API_VERSION
	.align		4
        /*0000*/ 	.byte	0x04, 0x37
        /*0002*/ 	.short	(.L_1857 - .L_1856)
.L_1856:
        /*0004*/ 	.word	0x00000082


	//----- nvinfo : EIATTR_KPARAM_INFO
	.align		4
.L_1857:
        /*0008*/ 	.byte	0x04, 0x17
        /*000a*/ 	.short	(.L_1859 - .L_1858)
.L_1858:
        /*000c*/ 	.word	0x00000000
        /*0010*/ 	.short	0x0004
        /*0012*/ 	.short	0x0c58
        /*0014*/ 	.byte	0x00, 0xf0, 0x11, 0x00


	//----- nvinfo : EIATTR_KPARAM_INFO
	.align		4
.L_1859:
        /*0018*/ 	.byte	0x04, 0x17
        /*001a*/ 	.short	(.L_1861 - .L_1860)
.L_1860:
        /*001c*/ 	.word	0x00000000
        /*0020*/ 	.short	0x0003
        /*0022*/ 	.short	0x0c50
        /*0024*/ 	.byte	0x00, 0xf5, 0x21, 0x00


	//----- nvinfo : EIATTR_KPARAM_INFO
	.align		4
.L_1861:
        /*0028*/ 	.byte	0x04, 0x17
        /*002a*/ 	.short	(.L_1863 - .L_1862)
.L_1862:
        /*002c*/ 	.word	0x00000000
        /*0030*/ 	.short	0x0002
        /*0032*/ 	.short	0x0c49
        /*0034*/ 	.byte	0x00, 0xf0, 0x05, 0x00


	//----- nvinfo : EIATTR_KPARAM_INFO
	.align		4
.L_1863:
        /*0038*/ 	.byte	0x04, 0x17
        /*003a*/ 	.short	(.L_1865 - .L_1864)
.L_1864:
        /*003c*/ 	.word	0x00000000
        /*0040*/ 	.short	0x0001
        /*0042*/ 	.short	0x0c48
        /*0044*/ 	.byte	0x00, 0xf0, 0x05, 0x00


	//----- nvinfo : EIATTR_KPARAM_INFO
	.align		4
.L_1865:
        /*0048*/ 	.byte	0x04, 0x17
        /*004a*/ 	.short	(.L_1867 - .L_1866)
.L_1866:
        /*004c*/ 	.word	0x00000000
        /*0050*/ 	.short	0x0000
        /*0052*/ 	.short	0x0000
        /*0054*/ 	.byte	0x00, 0xf0, 0x21, 0x31


	//----- nvinfo : EIATTR_SPARSE_MMA_MASK
	.align		4
.L_1867:
        /*0058*/ 	.byte	0x03, 0x50
        /*005a*/ 	.short	0x0000


	//----- nvinfo : EIATTR_MAXREG_COUNT
	.align		4
        /*005c*/ 	.byte	0x03, 0x1b
        /*005e*/ 	.short	0x0080


	//----- nvinfo : EIATTR_MERCURY_ISA_VERSION
	.align		4
        /*0060*/ 	.byte	0x03, 0x5f
        /*0062*/ 	.short	0x0101


	//----- nvinfo : EIATTR_VRC_CTA_INIT_COUNT
	.align		4
        /*0064*/ 	.byte	0x02, 0x4a
	.zero		1
	.zero		1


	//----- nvinfo : EIATTR_EXIT_INSTR_OFFSETS
	.align		4
        /*0068*/ 	.byte	0x04, 0x1c
        /*006a*/ 	.short	(.L_1869 - .L_1868)


	//   ....[0]....
.L_1868:
        /*006c*/ 	.word	0x00000160


	//   ....[1]....
        /*0070*/ 	.word	0x00000a10


	//   ....[2]....
        /*0074*/ 	.word	0x00000d30


	//   ....[3]....
        /*0078*/ 	.word	0x00000d70


	//   ....[4]....
        /*007c*/ 	.word	0x00000dc0


	//   ....[5]....
        /*0080*/ 	.word	0x00000f70


	//----- nvinfo : EIATTR_MAX_THREADS
	.align		4
.L_1869:
        /*0084*/ 	.byte	0x04, 0x05
        /*0086*/ 	.short	(.L_1871 - .L_1870)
.L_1870:
        /*0088*/ 	.word	0x00000200
        /*008c*/ 	.word	0x00000001
        /*0090*/ 	.word	0x00000001


	//----- nvinfo : EIATTR_CRS_STACK_SIZE
	.align		4
.L_1871:
        /*0094*/ 	.byte	0x04, 0x1e
        /*0096*/ 	.short	(.L_1873 - .L_1872)
.L_1872:
        /*0098*/ 	.word	0x00000000


	//----- nvinfo : EIATTR_CBANK_PARAM_SIZE
	.align		4
.L_1873:
        /*009c*/ 	.byte	0x03, 0x19
        /*009e*/ 	.short	0x0c5c


	//----- nvinfo : EIATTR_PARAM_CBANK
	.align		4
        /*00a0*/ 	.byte	0x04, 0x0a
        /*00a2*/ 	.short	(.L_1875 - .L_1874)
	.align		4
.L_1874:
        /*00a4*/ 	.word	index@(.nv.constant0._ZN2at6native63_GLOBAL__N__862fb238_30_ForeachBinaryOpScalarTensor_cu_64fe0ca525multi_tensor_apply_kernelINS1_18TensorListMetadataILi2EEENS1_27BinaryOpScalarTensorFunctorIiLi2ELi1ELi1EEEJSt4plusIiEPiiEEEvT_T0_DpT1_)
        /*00a8*/ 	.short	0x0380
        /*00aa*/ 	.short	0x0c5c


	//----- nvinfo : EIATTR_SW_WAR
	.align		4
.L_1875:
        /*00ac*/ 	.byte	0x04, 0x36
        /*00ae*/ 	.short	(.L_1877 - .L_1876)
.L_1876:
        /*00b0*/ 	.word	0x00000008
.L_1877:


//--------------------- .nv.info._ZN2at6native63_GLOBAL__N__862fb238_30_ForeachBinaryOpScalarTensor_cu_64fe0ca525multi_tensor_apply_kernelINS1_18TensorListMetadataILi2EEENS1_27BinaryOpScalarTensorFunctorIaLi2ELi1ELi1EEEJSt4plusIaEPaaEEEvT_T0_DpT1_ --------------------------
	.section	.nv.info._ZN2at6native63_GLOBAL__N__862fb238_30_ForeachBinaryOpScalarTensor_cu_64fe0ca525multi_tensor_apply_kernelINS1_18TensorListMetadataILi2EEENS1_27BinaryOpScalarTensorFunctorIaLi2ELi1ELi1EEEJSt4plusIaEPaaEEEvT_T0_DpT1_,"",@"SHT_CUDA_INFO"
	.sectionflags	@""
	.align	4


	//----- nvinfo : EIATTR_CUDA_API_VERSION
	.align		4
        /*0000*/ 	.byte	0x04, 0x37
        /*0002*/ 	.short	(.L_1879 - .L_1878)
.L_1878:
        /*0004*/ 	.word	0x00000082


	//----- nvinfo : EIATTR_KPARAM_INFO
	.align		4
.L_1879:
        /*0008*/ 	.byte	0x04, 0x17
        /*000a*/ 	.short	(.L_1881 - .L_1880)
.L_1880:
        /*000c*/ 	.word	0x00000000
        /*0010*/ 	.short	0x0004
        /*0012*/ 	.short	0x0c58
        /*0014*/ 	.byte	0x00, 0xf0, 0x05, 0x00


	//----- nvinfo : EIATTR_KPARAM_INFO
	.align		4
.L_1881:
        /*0018*/ 	.byte	0x04, 0x17
        /*001a*/ 	.short	(.L_1883 - .L_1882)
.L_1882:
        /*001c*/ 	.word	0x00000000
        /*0020*/ 	.short	0x0003
        /*0022*/ 	.short	0x0c50
        /*0024*/ 	.byte	0x00, 0xf5, 0x21, 0x00


	//----- nvinfo : EIATTR_KPARAM_INFO
	.align		4
.L_1883:
        /*0028*/ 	.byte	0x04, 0x17
        /*002a*/ 	.short	(.L_1885 - .L_1884)
.L_1884:
        /*002c*/ 	.word	0x00000000
        /*0030*/ 	.short	0x0002
        /*0032*/ 	.short	0x0c49
        /*0034*/ 	.byte	0x00, 0xf0, 0x05, 0x00


	//----- nvinfo : EIATTR_KPARAM_INFO
	.align		4
.L_1885:
        /*0038*/ 	.byte	0x04, 0x17
        /*003a*/ 	.short	(.L_1887 - .L_1886)
.L_1886:
        /*003c*/ 	.word	0x00000000
        /*0040*/ 	.short	0x0001
        /*0042*/ 	.short	0x0c48
        /*0044*/ 	.byte	0x00, 0xf0, 0x05, 0x00


	//----- nvinfo : EIATTR_KPARAM_INFO
	.align		4
.L_1887:
        /*0048*/ 	.byte	0x04, 0x17
        /*004a*/ 	.short	(.L_1889 - .L_1888)
.L_1888:
        /*004c*/ 	.word	0x00000000
        /*0050*/ 	.short	0x0000
        /*0052*/ 	.short	0x0000
        /*0054*/ 	.byte	0x00, 0xf0, 0x21, 0x31


	//----- nvinfo : EIATTR_SPARSE_MMA_MASK
	.align		4
.L_1889:
        /*0058*/ 	.byte	0x03, 0x50
        /*005a*/ 	.short	0x0000


	//----- nvinfo : EIATTR_MAXREG_COUNT
	.align		4
        /*005c*/ 	.byte	0x03, 0x1b
        /*005e*/ 	.short	0x0080


	//----- nvinfo : EIATTR_MERCURY_ISA_VERSION
	.align		4
        /*0060*/ 	.byte	0x03, 0x5f
        /*0062*/ 	.short	0x0101


	//----- nvinfo : EIATTR_VRC_CTA_INIT_COUNT
	.align		4
        /*0064*/ 	.byte	0x02, 0x4a
	.zero		1
	.zero		1


	//----- nvinfo : EIATTR_EXIT_INSTR_OFFSETS
	.align		4
        /*0068*/ 	.byte	0x04, 0x1c
        /*006a*/ 	.short	(.L_1891 - .L_1890)


	//   ....[0]....
.L_1890:
        /*006c*/ 	.word	0x00000170


	//   ....[1]....
        /*0070*/ 	.word	0x00000cc0


	//   ....[2]....
        /*0074*/ 	.word	0x00000fe0


	//   ....[3]....
        /*0078*/ 	.word	0x00001020


	//   ....[4]....
        /*007c*/ 	.word	0x00001070


	//   ....[5]....
        /*0080*/ 	.word	0x000012e0


	//----- nvinfo : EIATTR_MAX_THREADS
	.align		4
.L_1891:
        /*0084*/ 	.byte	0x04, 0x05
        /*0086*/ 	.short	(.L_1893 - .L_1892)
.L_1892:
        /*0088*/ 	.word	0x00000200
        /*008c*/ 	.word	0x00000001
        /*0090*/ 	.word	0x00000001


	//----- nvinfo : EIATTR_CRS_STACK_SIZE
	.align		4
.L_1893:
        /*0094*/ 	.byte	0x04, 0x1e
        /*0096*/ 	.short	(.L_1895 - .L_1894)
.L_1894:
        /*0098*/ 	.word	0x00000000


	//----- nvinfo : EIATTR_CBANK_PARAM_SIZE
	.align		4
.L_1895:
        /*009c*/ 	.byte	0x03, 0x19
        /*009e*/ 	.short	0x0c59


	//----- nvinfo : EIATTR_PARAM_CBANK
	.align		4
        /*00a0*/ 	.byte	0x04, 0x0a
        /*00a2*/ 	.short	(.L_1897 - .L_1896)
	.align		4
.L_1896:
        /*00a4*/ 	.word	index@(.nv.constant0._ZN2at6native63_GLOBAL__N__862fb238_30_ForeachBinaryOpScalarTensor_cu_64fe0ca525multi_tensor_apply_kernelINS1_18TensorListMetadataILi2EEENS1_27BinaryOpScalarTensorFunctorIaLi2ELi1ELi1EEEJSt4plusIaEPaaEEEvT_T0_DpT1_)
        /*00a8*/ 	.short	0x0380
        /*00aa*/ 	.short	0x0c59


	//----- nvinfo : EIATTR_SW_WAR
	.align		4
.L_1897:
        /*00ac*/ 	.byte	0x04, 0x36
        /*00ae*/ 	.short	(.L_1899 - .L_1898)
.L_1898:
        /*00b0*/ 	.word	0x00000008
.L_1899:


//--------------------- .nv.info._ZN2at6native63_GLOBAL__N__862fb238_30_ForeachBinaryOpScalarTensor_cu_64fe0ca525multi_tensor_apply_kernelINS1_18TensorListMetadataILi2EEENS1_27BinaryOpScalarTensorFunctorIhLi2ELi1ELi1EEEJSt4plusIhEPhhEEEvT_T0_DpT1_ --------------------------
	.section	.nv.info._ZN2at6native63_GLOBAL__N__862fb238_30_ForeachBinaryOpScalarTensor_cu_64fe0ca525multi_tensor_apply_kernelINS1_18TensorListMetadataILi2EEENS1_27BinaryOpScalarTensorFunctorIhLi2ELi1ELi1EEEJSt4plusIhEPhhEEEvT_T0_DpT1_,"",@"SHT_CUDA_INFO"
	.sectionflags	@""
	.align	4


	//----- nvinfo : EIATTR_CUDA_API_VERSION
	.align		4
        /*0000*/ 	.byte	0x04, 0x37
        /*0002*/ 	.short	(.L_1901 - .L_1900)
.L_1900:
        /*0004*/ 	.word	0x00000082


	//----- nvinfo : EIATTR_KPARAM_INFO
	.align		4
.L_1901:
        /*0008*/ 	.byte	0x04, 0x17
        /*000a*/ 	.short	(.L_1903 - .L_1902)
.L_1902:
        /*000c*/ 	.word	0x00000000
        /*0010*/ 	.short	0x0004
        /*0012*/ 	.short	0x0c58
        /*0014*/ 	.byte	0x00, 0xf0, 0x05, 0x00


	//----- nvinfo : EIATTR_KPARAM_INFO
	.align		4
.L_1903:
        /*0018*/ 	.byte	0x04, 0x17
        /*001a*/ 	.short	(.L_1905 - .L_1904)
.L_1904:
        /*001c*/ 	.word	0x00000000
        /*0020*/ 	.short	0x0003
        /*0022*/ 	.short	0x0c50
        /*0024*/ 	.byte	0x00, 0xf5, 0x21, 0x00


	//----- nvinfo : EIATTR_KPARAM_INFO
	.align		4
.L_1905:
        /*0028*/ 	.byte	0x04, 0x17
        /*002a*/ 	.short	(.L_1907 - .L_1906)
.L_1906:
        /*002c*/ 	.word	0x00000000
        /*0030*/ 	.short	0x0002
        /*0032*/ 	.short	0x0c49
        /*0034*/ 	.byte	0x00, 0xf0, 0x05, 0x00


	//----- nvinfo : EIATTR_KPARAM_INFO
	.align		4
.L_1907:
        /*0038*/ 	.byte	0x04, 0x17
        /*003a*/ 	.short	(.L_1909 - .L_1908)
.L_1908:
        /*003c*/ 	.word	0x00000000
        /*0040*/ 	.short	0x0001
        /*0042*/ 	.short	0x0c48
        /*0044*/ 	.byte	0x00, 0xf0, 0x05, 0x00


	//----- nvinfo : EIATTR_KPARAM_INFO
	.align		4
.L_1909:
        /*0048*/ 	.byte	0x04, 0x17
        /*004a*/ 	.short	(.L_1911 - .L_1910)
.L_1910:
        /*004c*/ 	.word	0x00000000
        /*0050*/ 	.short	0x0000
        /*0052*/ 	.short	0x0000
        /*0054*/ 	.byte	0x00, 0xf0, 0x21, 0x31


	//----- nvinfo : EIATTR_SPARSE_MMA_MASK
	.align		4
.L_1911:
        /*0058*/ 	.byte	0x03, 0x50
        /*005a*/ 	.short	0x0000


	//----- nvinfo : EIATTR_MAXREG_COUNT
	.align		4
        /*005c*/ 	.byte	0x03, 0x1b
        /*005e*/ 	.short	0x0080


	//----- nvinfo : EIATTR_MERCURY_ISA_VERSION
	.align		4
        /*0060*/ 	.byte	0x03, 0x5f
        /*0062*/ 	.short	0x0101


	//----- nvinfo : EIATTR_VRC_CTA_INIT_COUNT
	.align		4
        /*0064*/ 	.byte	0x02, 0x4a
	.zero		1
	.zero		1


	//----- nvinfo : EIATTR_EXIT_INSTR_OFFSETS
	.align		4
        /*0068*/ 	.byte	0x04, 0x1c
        /*006a*/ 	.short	(.L_1913 - .L_1912)


	//   ....[0]....
.L_1912:
        /*006c*/ 	.word	0x00000180


	//   ....[1]....
        /*0070*/ 	.word	0x00000cb0


	//   ....[2]....
        /*0074*/ 	.word	0x00000fd0


	//   ....[3]....
        /*0078*/ 	.word	0x00001010


	//   ....[4]....
        /*007c*/ 	.word	0x00001060


	//   ....[5]....
        /*0080*/ 	.word	0x000012c0


	//----- nvinfo : EIATTR_MAX_THREADS
	.align		4
.L_1913:
        /*0084*/ 	.byte	0x04, 0x05
        /*0086*/ 	.short	(.L_1915 - .L_1914)
.L_1914:
        /*0088*/ 	.word	0x00000200
        /*008c*/ 	.word	0x00000001
        /*0090*/ 	.word	0x00000001


	//----- nvinfo : EIATTR_CRS_STACK_SIZE
	.align		4
.L_1915:
        /*0094*/ 	.byte	0x04, 0x1e
        /*0096*/ 	.short	(.L_1917 - .L_1916)
.L_1916:
        /*0098*/ 	.word	0x00000000


	//----- nvinfo : EIATTR_CBANK_PARAM_SIZE
	.align		4
.L_1917:
        /*009c*/ 	.byte	0x03, 0x19
        /*009e*/ 	.short	0x0c59


	//----- nvinfo : EIATTR_PARAM_CBANK
	.align		4
        /*00a0*/ 	.byte	0x04, 0x0a
        /*00a2*/ 	.short	(.L_1919 - .L_1918)
	.align		4
.L_1918:
        /*00a4*/ 	.word	index@(.nv.constant0._ZN2at6native63_GLOBAL__N__862fb238_30_ForeachBinaryOpScalarTensor_cu_64fe0ca525multi_tensor_apply_kernelINS1_18TensorListMetadataILi2EEENS1_27BinaryOpScalarTensorFunctorIhLi2ELi1ELi1EEEJSt4plusIhEPhhEEEvT_T0_DpT1_)
        /*00a8*/ 	.short	0x0380
        /*00aa*/ 	.short	0x0c59


	//----- nvinfo : EIATTR_SW_WAR
	.align		4
.L_1919:
        /*00ac*/ 	.byte	0x04, 0x36
        /*00ae*/ 	.short	(.L_1921 - .L_1920)
.L_1920:
        /*00b0*/ 	.word	0x00000008
.L_1921:


//--------------------- .nv.info._ZN2at6native63_GLOBAL__N__862fb238_30_ForeachBinaryOpScalarTensor_cu_64fe0ca525multi_tensor_apply_kernelINS1_18TensorListMetadataILi1EEENS1_27BinaryOpScalarTensorFunctorIN3c108BFloat16ELi1ELi1ELi0EEEJSt4plusIfEPS7_fEEEvT_T0_DpT1_ --------------------------
	.section	.nv.info._ZN2at6native63_GLOBAL__N__862fb238_30_ForeachBinaryOpScalarTensor_cu_64fe0ca525multi_tensor_apply_kernelINS1_18TensorListMetadataILi1EEENS1_27BinaryOpScalarTensorFunctorIN3c108BFloat16ELi1ELi1ELi0EEEJSt4plusIfEPS7_fEEEvT_T0_DpT1_,"",@"SHT_CUDA_INFO"
	.sectionflags	@""
	.align	4


	//----- nvinfo : EIATTR_CUDA_API_VERSION
	.align		4
        /*0000*/ 	.byte	0x04, 0x37
        /*0002*/ 	.short	(.L_1923 - .L_1922)
.L_1922:
        /*0004*/ 	.word	0x00000082


	//----- nvinfo : EIATTR_KPARAM_INFO
	.align		4
.L_1923:
        /*0008*/ 	.byte	0x04, 0x17
        /*000a*/ 	.short	(.L_1925 - .L_1924)
.L_1924:
        /*000c*/ 	.word	0x00000000
        /*0010*/ 	.short	0x0004
        /*0012*/ 	.short	0x0d38
        /*0014*/ 	.byte	0x00, 0xf0, 0x11, 0x00


	//----- nvinfo : EIATTR_KPARAM_INFO
	.align		4
.L_1925:
        /*0018*/ 	.byte	0x04, 0x17
        /*001a*/ 	.short	(.L_1927 - .L_1926)
.L_1926:
        /*001c*/ 	.word	0x00000000
        /*0020*/ 	.short	0x0003
        /*0022*/ 	.short	0x0d30
        /*0024*/ 	.byte	0x00, 0xf5, 0x21, 0x00


	//----- nvinfo : EIATTR_KPARAM_INFO
	.align		4
.L_1927:
        /*0028*/ 	.byte	0x04, 0x17
        /*002a*/ 	.short	(.L_1929 - .L_1928)
.L_1928:
        /*002c*/ 	.word	0x00000000
        /*0030*/ 	.short	0x0002
        /*0032*/ 	.short	0x0d29
        /*0034*/ 	.byte	0x00, 0xf0, 0x05, 0x00


	//----- nvinfo : EIATTR_KPARAM_INFO
	.align		4
.L_1929:
        /*0038*/ 	.byte	0x04, 0x17
        /*003a*/ 	.short	(.L_1931 - .L_1930)
.L_1930:
        /*003c*/ 	.word	0x00000000
        /*0040*/ 	.short	0x0001
        /*0042*/ 	.short	0x0d28
        /*0044*/ 	.byte	0x00, 0xf0, 0x05, 0x00


	//----- nvinfo : EIATTR_KPARAM_INFO
	.align		4
.L_1931:
        /*0048*/ 	.byte	0x04, 0x17
        /*004a*/ 	.short	(.L_1933 - .L_1932)
.L_1932:
        /*004c*/ 	.word	0x00000000
        /*0050*/ 	.short	0x0000
        /*0052*/ 	.short	0x0000
        /*0054*/ 	.byte	0x00, 0xf0, 0xa1, 0x34


	//----- nvinfo : EIATTR_SPARSE_MMA_MASK
	.align		4
.L_1933:
        /*0058*/ 	.byte	0x03, 0x50
        /*005a*/ 	.short	0x0000


	//----- nvinfo : EIATTR_MAXREG_COUNT
	.align		4
        /*005c*/ 	.byte	0x03, 0x1b
        /*005e*/ 	.short	0x0080


	//----- nvinfo : EIATTR_MERCURY_ISA_VERSION
	.align		4
        /*0060*/ 	.byte	0x03, 0x5f
        /*0062*/ 	.short	0x0101


	//----- nvinfo : EIATTR_VRC_CTA_INIT_COUNT
	.align		4
        /*0064*/ 	.byte	0x02, 0x4a
	.zero		1
	.zero		1


	//----- nvinfo : EIATTR_EXIT_INSTR_OFFSETS
	.align		4
        /*0068*/ 	.byte	0x04, 0x1c
        /*006a*/ 	.short	(.L_1935 - .L_1934)


	//   ....[0]....
.L_1934:
        /*006c*/ 	.word	0x00000130


	//   ....[1]....
        /*0070*/ 	.word	0x00000b00


	//   ....[2]....
        /*0074*/ 	.word	0x00000e40


	//   ....[3]....
        /*0078*/ 	.word	0x00000e70


	//   ....[4]....
        /*007c*/ 	.word	0x00000ec0


	//   ....[5]....
        /*0080*/ 	.word	0x000010c0


	//----- nvinfo : EIATTR_MAX_THREADS
	.align		4
.L_1935:
        /*0084*/ 	.byte	0x04, 0x05
        /*0086*/ 	.short	(.L_1937 - .L_1936)
.L_1936:
        /*0088*/ 	.word	0x00000200
        /*008c*/ 	.word	0x00000001
        /*0090*/ 	.word	0x00000001


	//----- nvinfo : EIATTR_CRS_STACK_SIZE
	.align		4
.L_1937:
        /*0094*/ 	.byte	0x04, 0x1e
        /*0096*/ 	.short	(.L_1939 - .L_1938)
.L_1938:
        /*0098*/ 	.word	0x00000000


	//----- nvinfo : EIATTR_CBANK_PARAM_SIZE
	.align		4
.L_1939:
        /*009c*/ 	.byte	0x03, 0x19
        /*009e*/ 	.short	0x0d3c


	//----- nvinfo : EIATTR_PARAM_CBANK
	.align		4
        /*00a0*/ 	.byte	0x04, 0x0a
        /*00a2*/ 	.short	(.L_1941 - .L_1940)
	.align		4
.L_1940:
        /*00a4*/ 	.word	index@(.nv.constant0._ZN2at6native63_GLOBAL__N__862fb238_30_ForeachBinaryOpScalarTensor_cu_64fe0ca525multi_tensor_apply_kernelINS1_18TensorListMetadataILi1EEENS1_27BinaryOpScalarTensorFunctorIN3c108BFloat16ELi1ELi1ELi0EEEJSt4plusIfEPS7_fEEEvT_T0_DpT1_)
        /*00a8*/ 	.short	0x0380
        /*00aa*/ 	.short	0x0d3c


	//----- nvinfo : EIATTR_SW_WAR
	.align		4
.L_1941:
        /*00ac*/ 	.byte	0x04, 0x36
        /*00ae*/ 	.short	(.L_1943 - .L_1942)
.L_1942:
        /*00b0*/ 	.word	0x00000008
.L_1943:


//--------------------- .nv.info._ZN2at6native63_GLOBAL__N__862fb238_30_ForeachBinaryOpScalarTensor_cu_64fe0ca525multi_tensor_apply_kernelINS1_18TensorListMetadataILi1EEENS1_27BinaryOpScalarTensorFunctorIN3c104HalfELi1ELi1ELi0EEEJSt4plusIfEPS7_fEEEvT_T0_DpT1_ --------------------------
	.section	.nv.info._ZN2at6native63_GLOBAL__N__862fb238_30_ForeachBinaryOpScalarTensor_cu_64fe0ca525multi_tensor_apply_kernelINS1_18TensorListMetadataILi1EEENS1_27BinaryOpScalarTensorFunctorIN3c104HalfELi1ELi1ELi0EEEJSt4plusIfEPS7_fEEEvT_T0_DpT1_,"",@"SHT_CUDA_INFO"
	.sectionflags	@""
	.align	4


	//----- nvinfo : EIATTR_CUDA_API_VERSION
	.align		4
        /*0000*/ 	.byte	0x04, 0x37
        /*0002*/ 	.short	(.L_1945 - .L_1944)
.L_1944:
        /*0004*/ 	.word	0x00000082


	//----- nvinfo : EIATTR_KPARAM_INFO
	.align		4
.L_1945:
        /*0008*/ 	.byte	0x04, 0x17
        /*000a*/ 	.short	(.L_1947 - .L_1946)
.L_1946:
        /*000c*/ 	.word	0x00000000
        /*0010*/ 	.short	0x0004
        /*0012*/ 	.short	0x0d38
        /*0014*/ 	.byte	0x00, 0xf0, 0x11, 0x00


	//----- nvinfo : EIATTR_KPARAM_INFO
	.align		4
.L_1947:
        /*0018*/ 	.byte	0x04, 0x17
        /*001a*/ 	.short	(.L_1949 - .L_1948)
.L_1948:
        /*001c*/ 	.word	0x00000000
        /*0020*/ 	.short	0x0003
        /*0022*/ 	.short	0x0d30
        /*0024*/ 	.byte	0x00, 0xf5, 0x21, 0x00


	//----- nvinfo : EIATTR_KPARAM_INFO
	.align		4
.L_1949:
        /*0028*/ 	.byte	0x04, 0x17
        /*002a*/ 	.short	(.L_1951 - .L_1950)
.L_1950:
        /*002c*/ 	.word	0x00000000
        /*0030*/ 	.short	0x0002
        /*0032*/ 	.short	0x0d29
        /*0034*/ 	.byte	0x00, 0xf0, 0x05, 0x00


	//----- nvinfo : EIATTR_KPARAM_INFO
	.align		4
.L_1951:
        /*0038*/ 	.byte	0x04, 0x17
        /*003a*/ 	.short	(.L_1953 - .L_1952)
.L_1952:
        /*003c*/ 	.word	0x00000000
        /*0040*/ 	.short	0x0001
        /*0042*/ 	.short	0x0d28
        /*0044*/ 	.byte	0x00, 0xf0, 0x05, 0x00


	//----- nvinfo : EIATTR_KPARAM_INFO
	.align		4
.L_1953:
        /*0048*/ 	.byte	0x04, 0x17
        /*004a*/ 	.short	(.L_1955 - .L_1954)
.L_1954:
        /*004c*/ 	.word	0x00000000
        /*0050*/ 	.short	0x0000
        /*0052*/ 	.short	0x0000
        /*0054*/ 	.byte	0x00, 0xf0, 0xa1, 0x34


	//----- nvinfo : EIATTR_SPARSE_MMA_MASK
	.align		4
.L_1955:
        /*0058*/ 	.byte	0x03, 0x50
        /*005a*/ 	.short	0x0000


	//----- nvinfo : EIATTR_MAXREG_COUNT
	.align		4
        /*005c*/ 	.byte	0x03, 0x1b
        /*005e*/ 	.short	0x0080


	//----- nvinfo : EIATTR_MERCURY_ISA_VERSION
	.align		4
        /*0060*/ 	.byte	0x03, 0x5f
        /*0062*/ 	.short	0x0101


	//----- nvinfo : EIATTR_VRC_CTA_INIT_COUNT
	.align		4
        /*0064*/ 	.byte	0x02, 0x4a
	.zero		1
	.zero		1


	//----- nvinfo : EIATTR_EXIT_INSTR_OFFSETS
	.align		4
        /*0068*/ 	.byte	0x04, 0x1c
        /*006a*/ 	.short	(.L_1957 - .L_1956)


	//   ....[0]....
.L_1956:
        /*006c*/ 	.word	0x00000130


	//   ....[1]....
        /*0070*/ 	.word	0x00000b00


	//   ....[2]....
        /*0074*/ 	.word	0x00000e40


	//   ....[3]....
        /*0078*/ 	.word	0x00000e70


	//   ....[4]....
        /*007c*/ 	.word	0x00000ec0


	//   ....[5]....
        /*0080*/ 	.word	0x000010a0


	//----- nvinfo : EIATTR_MAX_THREADS
	.align		4
.L_1957:
        /*0084*/ 	.byte	0x04, 0x05
        /*0086*/ 	.short	(.L_1959 - .L_1958)
.L_1958:
        /*0088*/ 	.word	0x00000200
        /*008c*/ 	.word	0x00000001
        /*0090*/ 	.word	0x00000001


	//----- nvinfo : EIATTR_CRS_STACK_SIZE
	.align		4
.L_1959:
        /*0094*/ 	.byte	0x04, 0x1e
        /*0096*/ 	.short	(.L_1961 - .L_1960)
.L_1960:
        /*0098*/ 	.word	0x00000000


	//----- nvinfo : EIATTR_CBANK_PARAM_SIZE
	.align		4
.L_1961:
        /*009c*/ 	.byte	0x03, 0x19
        /*009e*/ 	.short	0x0d3c


	//----- nvinfo : EIATTR_PARAM_CBANK
	.align		4
        /*00a0*/ 	.byte	0x04, 0x0a
        /*00a2*/ 	.short	(.L_1963 - .L_1962)
	.align		4
.L_1962:
        /*00a4*/ 	.word	index@(.nv.constant0._ZN2at6native63_GLOBAL__N__862fb238_30_ForeachBinaryOpScalarTensor_cu_64fe0ca525multi_tensor_apply_kernelINS1_18TensorListMetadataILi1EEENS1_27BinaryOpScalarTensorFunctorIN3c104HalfELi1ELi1ELi0EEEJSt4plusIfEPS7_fEEEvT_T0_DpT1_)
        /*00a8*/ 	.short	0x0380
        /*00aa*/ 	.short	0x0d3c


	//----- nvinfo : EIATTR_SW_WAR
	.align		4
.L_1963:
        /*00ac*/ 	.byte	0x04, 0x36
        /*00ae*/ 	.short	(.L_1965 - .L_1964)
.L_1964:
        /*00b0*/ 	.word	0x00000008
.L_1965:


//--------------------- .nv.info._ZN2at6native63_GLOBAL__N__862fb238_30_ForeachBinaryOpScalarTensor_cu_64fe0ca525multi_tensor_apply_kernelINS1_18TensorListMetadataILi1EEENS1_27BinaryOpScalarTensorFunctorIbLi1ELi1ELi0EEEJSt4plusIbEPbbEEEvT_T0_DpT1_ --------------------------
	.section	.nv.info._ZN2at6native63_GLOBAL__N__862fb238_30_ForeachBinaryOpScalarTensor_cu_64fe0ca525multi_tensor_apply_kernelINS1_18TensorListMetadataILi1EEENS1_27BinaryOpScalarTensorFunctorIbLi1ELi1ELi0EEEJSt4plusIbEPbbEEEvT_T0_DpT1_,"",@"SHT_CUDA_INFO"
	.sectionflags	@""
	.align	4


	//----- nvinfo : EIATTR_CUDA_API_VERSION
	.align		4
        /*0000*/ 	.byte	0x04, 0x37
        /*0002*/ 	.short	(.L_1967 - .L_1966)
.L_1966:
        /*0004*/ 	.word	0x00000082


	//----- nvinfo : EIATTR_KPARAM_INFO
	.align		4
.L_1967:
        /*0008*/ 	.byte	0x04, 0x17
        /*000a*/ 	.short	(.L_1969 - .L_1968)
.L_1968:
        /*000c*/ 	.word	0x00000000
        /*0010*/ 	.short	0x0004
        /*0012*/ 	.short	0x0d38
        /*0014*/ 	.byte	0x00, 0xf0, 0x05, 0x00


	//----- nvinfo : EIATTR_KPARAM_INFO
	.align		4
.L_1969:
        /*0018*/ 	.byte	0x04, 0x17
        /*001a*/ 	.short	(.L_1971 - .L_1970)
.L_1970:
        /*001c*/ 	.word	0x00000000
        /*0020*/ 	.short	0x0003
        /*0022*/ 	.short	0x0d30
        /*0024*/ 	.byte	0x00, 0xf5, 0x21, 0x00


	//----- nvinfo : EIATTR_KPARAM_INFO
	.align		4
.L_1971:
        /*0028*/ 	.byte	0x04, 0x17
        /*002a*/ 	.short	(.L_1973 - .L_1972)
.L_1972:
        /*002c*/ 	.word	0x00000000
        /*0030*/ 	.short	0x0002
        /*0032*/ 	.short	0x0d29
        /*0034*/ 	.byte	0x00, 0xf0, 0x05, 0x00


	//----- nvinfo : EIATTR_KPARAM_INFO
	.align		4
.L_1973:
        /*0038*/ 	.byte	0x04, 0x17
        /*003a*/ 	.short	(.L_1975 - .L_1974)
.L_1974:
        /*003c*/ 	.word	0x00000000
        /*0040*/ 	.short	0x0001
        /*0042*/ 	.short	0x0d28
        /*0044*/ 	.byte	0x00, 0xf0, 0x05, 0x00


	//----- nvinfo : EIATTR_KPARAM_INFO
	.align		4
.L_1975:
        /*0048*/ 	.byte	0x04, 0x17
        /*004a*/ 	.short	(.L_1977 - .L_1976)
.L_1976:
        /*004c*/ 	.word	0x00000000
        /*0050*/ 	.short	0x0000
        /*0052*/ 	.short	0x0000
        /*0054*/ 	.byte	0x00, 0xf0, 0xa1, 0x34


	//----- nvinfo : EIATTR_SPARSE_MMA_MASK
	.align		4
.L_1977:
        /*0058*/ 	.byte	0x03, 0x50
        /*005a*/ 	.short	0x0000


	//----- nvinfo : EIATTR_MAXREG_COUNT
	.align		4
        /*005c*/ 	.byte	0x03, 0x1b
        /*005e*/ 	.short	0x0080


	//----- nvinfo : EIATTR_MERCURY_ISA_VERSION
	.align		4
        /*0060*/ 	.byte	0x03, 0x5f
        /*0062*/ 	.short	0x0101


	//----- nvinfo : EIATTR_VRC_CTA_INIT_COUNT
	.align		4
        /*0064*/ 	.byte	0x02, 0x4a
	.zero		1
	.zero		1


	//----- nvinfo : EIATTR_EXIT_INSTR_OFFSETS
	.align		4
        /*0068*/ 	.byte	0x04, 0x1c
        /*006a*/ 	.short	(.L_1979 - .L_1978)


	//   ....[0]....
.L_1978:
        /*006c*/ 	.word	0x00000130


	//   ....[1]....
        /*0070*/ 	.word	0x00000c10


	//   ....[2]....
        /*0074*/ 	.word	0x00000f40


	//   ....[3]....
        /*0078*/ 	.word	0x00000f60


	//   ....[4]....
        /*007c*/ 	.word	0x00000fb0


	//   ....[5]....
        /*0080*/ 	.word	0x00001200


	//----- nvinfo : EIATTR_MAX_THREADS
	.align		4
.L_1979:
        /*0084*/ 	.byte	0x04, 0x05
        /*0086*/ 	.short	(.L_1981 - .L_1980)
.L_1980:
        /*0088*/ 	.word	0x00000200
        /*008c*/ 	.word	0x00000001
        /*0090*/ 	.word	0x00000001


	//----- nvinfo : EIATTR_CRS_STACK_SIZE
	.align		4
.L_1981:
        /*0094*/ 	.byte	0x04, 0x1e
        /*0096*/ 	.short	(.L_1983 - .L_1982)
.L_1982:
        /*0098*/ 	.word	0x00000000


	//----- nvinfo : EIATTR_CBANK_PARAM_SIZE
	.align		4
.L_1983:
        /*009c*/ 	.byte	0x03, 0x19
        /*009e*/ 	.short	0x0d39


	//----- nvinfo : EIATTR_PARAM_CBANK
	.align		4
        /*00a0*/ 	.byte	0x04, 0x0a
        /*00a2*/ 	.short	(.L_1985 - .L_1984)
	.align		4
.L_1984:
        /*00a4*/ 	.word	index@(.nv.constant0._ZN2at6native63_GLOBAL__N__862fb238_30_ForeachBinaryOpScalarTensor_cu_64fe0ca525multi_tensor_apply_kernelINS1_18TensorListMetadataILi1EEENS1_27BinaryOpScalarTensorFunctorIbLi1ELi1ELi0EEEJSt4plusIbEPbbEEEvT_T0_DpT1_)
        /*00a8*/ 	.short	0x0380
        /*00aa*/ 	.short	0x0d39


	//----- nvinfo : EIATTR_SW_WAR
	.align		4
.L_1985:
        /*00ac*/ 	.byte	0x04, 0x36
        /*00ae*/ 	.short	(.L_1987 - .L_1986)
.L_1986:
        /*00b0*/ 	.word	0x00000008
.L_1987:


//--------------------- .nv.info._ZN2at6native63_GLOBAL__N__862fb238_30_ForeachBinaryOpScalarTensor_cu_64fe0ca525multi_tensor_apply_kernelINS1_18TensorListMetadataILi1EEENS1_27BinaryOpScalarTensorFunctorIN3c107complexIfEELi1ELi1ELi0EEEJSt4plusIS8_EPS8_S8_EEEvT_T0_DpT1_ --------------------------
	.section	.nv.info._ZN2at6native63_GLOBAL__N__862fb238_30_ForeachBinaryOpScalarTensor_cu_64fe0ca525multi_tensor_apply_kernelINS1_18TensorListMetadataILi1EEENS1_27BinaryOpScalarTensorFunctorIN3c107complexIfEELi1ELi1ELi0EEEJSt4plusIS8_EPS8_S8_EEEvT_T0_DpT1_,"",@"SHT_CUDA_INFO"
	.sectionflags	@""
	.align	4


	//----- nvinfo : EIATTR_CUDA_API_VERSION
	.align		4
        /*0000*/ 	.byte	0x04, 0x37
        /*0002*/ 	.short	(.L_1989 - .L_1988)
.L_1988:
        /*0004*/ 	.word	0x00000082


	//----- nvinfo : EIATTR_KPARAM_INFO
	.align		4
.L_1989:
        /*0008*/ 	.byte	0x04, 0x17
        /*000a*/ 	.short	(.L_1991 - .L_1990)
.L_1990:
        /*000c*/ 	.word	0x00000000
        /*0010*/ 	.short	0x0004
        /*0012*/ 	.short	0x0d38
        /*0014*/ 	.byte	0x00, 0xf0, 0x21, 0x00


	//----- nvinfo : EIATTR_KPARAM_INFO
	.align		4
.L_1991:
        /*0018*/ 	.byte	0x04, 0x17
        /*001a*/ 	.short	(.L_1993 - .L_1992)
.L_1992:
        /*001c*/ 	.word	0x00000000
        /*0020*/ 	.short	0x0003
        /*0022*/ 	.short	0x0d30
        /*0024*/ 	.byte	0x00, 0xf5, 0x21, 0x00


	//----- nvinfo : EIATTR_KPARAM_INFO
	.align		4
.L_1993:
        /*0028*/ 	.byte	0x04, 0x17
        /*002a*/ 	.short	(.L_1995 - .L_1994)
.L_1994:
        /*002c*/ 	.word	0x00000000
        /*0030*/ 	.short	0x0002
        /*0032*/ 	.short	0x0d29
        /*0034*/ 	.byte	0x00, 0xf0, 0x05, 0x00


	//----- nvinfo : EIATTR_KPARAM_INFO
	.align		4
.L_1995:
        /*0038*/ 	.byte	0x04, 0x17
        /*003a*/ 	.short	(.L_1997 - .L_1996)
.L_1996:
        /*003c*/ 	.word	0x00000000
        /*0040*/ 	.short	0x0001
        /*0042*/ 	.short	0x0d28
        /*0044*/ 	.byte	0x00, 0xf0, 0x05, 0x00


	//----- nvinfo : EIATTR_KPARAM_INFO
	.align		4
.L_1997:
        /*0048*/ 	.byte	0x04, 0x17
        /*004a*/ 	.short	(.L_1999 - .L_1998)
.L_1998:
        /*004c*/ 	.word	0x00000000
        /*0050*/ 	.short	0x0000
        /*0052*/ 	.short	0x0000
        /*0054*/ 	.byte	0x00, 0xf0, 0xa1, 0x34


	//----- nvinfo : EIATTR_SPARSE_MMA_MASK
	.align		4
.L_1999:
        /*0058*/ 	.byte	0x03, 0x50
        /*005a*/ 	.short	0x0000


	//----- nvinfo : EIATTR_MAXREG_COUNT
	.align		4
        /*005c*/ 	.byte	0x03, 0x1b
        /*005e*/ 	.short	0x0080


	//----- nvinfo : EIATTR_MERCURY_ISA_VERSION
	.align		4
        /*0060*/ 	.byte	0x03, 0x5f
        /*0062*/ 	.short	0x0101


	//----- nvinfo : EIATTR_VRC_CTA_INIT_COUNT
	.align		4
        /*0064*/ 	.byte	0x02, 0x4a
	.zero		1
	.zero		1


	//----- nvinfo : EIATTR_EXIT_INSTR_OFFSETS
	.align		4
        /*0068*/ 	.byte	0x04, 0x1c
        /*006a*/ 	.short	(.L_2001 - .L_2000)


	//   ....[0]....
.L_2000:
        /*006c*/ 	.word	0x00000130


	//   ....[1]....
        /*0070*/ 	.word	0x00000560


	//   ....[2]....
        /*0074*/ 	.word	0x000005b0


	//   ....[3]....
        /*0078*/ 	.word	0x000007a0


	//----- nvinfo : EIATTR_MAX_THREADS
	.align		4
.L_2001:
        /*007c*/ 	.byte	0x04, 0x05
        /*007e*/ 	.short	(.L_2003 - .L_2002)
.L_2002:
        /*0080*/ 	.word	0x00000200
        /*0084*/ 	.word	0x00000001
        /*0088*/ 	.word	0x00000001


	//----- nvinfo : EIATTR_CRS_STACK_SIZE
	.align		4
.L_2003:
        /*008c*/ 	.byte	0x04, 0x1e
        /*008e*/ 	.short	(.L_2005 - .L_2004)
.L_2004:
        /*0090*/ 	.word	0x00000000


	//----- nvinfo : EIATTR_CBANK_PARAM_SIZE
	.align		4
.L_2005:
        /*0094*/ 	.byte	0x03, 0x19
        /*0096*/ 	.short	0x0d40


	//----- nvinfo : EIATTR_PARAM_CBANK
	.align		4
        /*0098*/ 	.byte	0x04, 0x0a
        /*009a*/ 	.short	(.L_2007 - .L_2006)
	.align		4
.L_2006:
        /*009c*/ 	.word	index@(.nv.constant0._ZN2at6native63_GLOBAL__N__862fb238_30_ForeachBinaryOpScalarTensor_cu_64fe0ca525multi_tensor_apply_kernelINS1_18TensorListMetadataILi1EEENS1_27BinaryOpScalarTensorFunctorIN3c107complexIfEELi1ELi1ELi0EEEJSt4plusIS8_EPS8_S8_EEEvT_T0_DpT1_)
        /*00a0*/ 	.short	0x0380
        /*00a2*/ 	.short	0x0d40


	//----- nvinfo : EIATTR_SW_WAR
	.align		4
.L_2007:
        /*00a4*/ 	.byte	0x04, 0x36
        /*00a6*/ 	.short	(.L_2009 - .L_2008)
.L_2008:
        /*00a8*/ 	.word	0x00000008
.L_2009:


//--------------------- .nv.info._ZN2at6native63_GLOBAL__N__862fb238_30_ForeachBinaryOpScalarTensor_cu_64fe0ca525multi_tensor_apply_kernelINS1_18TensorListMetadataILi1EEENS1_27BinaryOpScalarTensorFunctorIN3c107complexIdEELi1ELi1ELi0EEEJSt4plusIS8_EPS8_S8_EEEvT_T0_DpT1_ --------------------------
	.section	.nv.info._ZN2at6native63_GLOBAL__N__862fb238_30_ForeachBinaryOpScalarTensor_cu_64fe0ca525multi_tensor_apply_kernelINS1_18TensorListMetadataILi1EEENS1_27BinaryOpScalarTensorFunctorIN3c107complexIdEELi1ELi1ELi0EEEJSt4plusIS8_EPS8_S8_EEEvT_T0_DpT1_,"",@"SHT_CUDA_INFO"
	.sectionflags	@""
	.align	4


	//----- nvinfo : EIATTR_CUDA_API_VERSION
	.align		4
        /*0000*/ 	.byte	0x04, 0x37
        /*0002*/ 	.short	(.L_2011 - .L_2010)
.L_2010:
        /*0004*/ 	.word	0x00000082


	//----- nvinfo : EIATTR_KPARAM_INFO
	.align		4
.L_2011:
        /*0008*/ 	.byte	0x04, 0x17
        /*000a*/ 	.short	(.L_2013 - .L_2012)
.L_2012:
        /*000c*/ 	.word	0x00000000
        /*0010*/ 	.short	0x0004
        /*0012*/ 	.short	0x0d40
        /*0014*/ 	.byte	0x00, 0xf0, 0x41, 0x00


	//----- nvinfo : EIATTR_KPARAM_INFO
	.align		4
.L_2013:
        /*0018*/ 	.byte	0x04, 0x17
        /*001a*/ 	.short	(.L_2015 - .L_2014)
.L_2014:
        /*001c*/ 	.word	0x00000000
        /*0020*/ 	.short	0x0003
        /*0022*/ 	.short	0x0d30
        /*0024*/ 	.byte	0x00, 0xf5, 0x21, 0x00


	//----- nvinfo : EIATTR_KPARAM_INFO
	.align		4
.L_2015:
        /*0028*/ 	.byte	0x04, 0x17
        /*002a*/ 	.short	(.L_2017 - .L_2016)
.L_2016:
        /*002c*/ 	.word	0x00000000
        /*0030*/ 	.short	0x0002
        /*0032*/ 	.short	0x0d29
        /*0034*/ 	.byte	0x00, 0xf0, 0x05, 0x00


	//----- nvinfo : EIATTR_KPARAM_INFO
	.align		4
.L_2017:
        /*0038*/ 	.byte	0x04, 0x17
        /*003a*/ 	.short	(.L_2019 - .L_2018)
.L_2018:
        /*003c*/ 	.word	0x00000000
        /*0040*/ 	.short	0x0001
        /*0042*/ 	.short	0x0d28
        /*0044*/ 	.byte	0x00, 0xf0, 0x05, 0x00


	//----- nvinfo : EIATTR_KPARAM_INFO
	.align		4
.L_2019:
        /*0048*/ 	.byte	0x04, 0x17
        /*004a*/ 	.short	(.L_2021 - .L_2020)
.L_2020:
        /*004c*/ 	.word	0x00000000
        /*0050*/ 	.short	0x0000
        /*0052*/ 	.short	0x0000
        /*0054*/ 	.byte	0x00, 0xf0, 0xa1, 0x34


	//----- nvinfo : EIATTR_SPARSE_MMA_MASK
	.align		4
.L_2021:
        /*0058*/ 	.byte	0x03, 0x50
        /*005a*/ 	.short	0x0000


	//----- nvinfo : EIATTR_MAXREG_COUNT
	.align		4
        /*005c*/ 	.byte	0x03, 0x1b
        /*005e*/ 	.short	0x0080


	//----- nvinfo : EIATTR_MERCURY_ISA_VERSION
	.align		4
        /*0060*/ 	.byte	0x03, 0x5f
        /*0062*/ 	.short	0x0101


	//----- nvinfo : EIATTR_VRC_CTA_INIT_COUNT
	.align		4
        /*0064*/ 	.byte	0x02, 0x4a
	.zero		1
	.zero		1


	//----- nvinfo : EIATTR_EXIT_INSTR_OFFSETS
	.align		4
        /*0068*/ 	.byte	0x04, 0x1c
        /*006a*/ 	.short	(.L_2023 - .L_2022)


	//   ....[0]....
.L_2022:
        /*006c*/ 	.word	0x00000140


	//   ....[1]....
        /*0070*/ 	.word	0x000006d0


	//   ....[2]....
        /*0074*/ 	.word	0x00000720


	//   ....[3]....
        /*0078*/ 	.word	0x00000930


	//----- nvinfo : EIATTR_MAX_THREADS
	.align		4
.L_2023:
        /*007c*/ 	.byte	0x04, 0x05
        /*007e*/ 	.short	(.L_2025 - .L_2024)
.L_2024:
        /*0080*/ 	.word	0x00000200
        /*0084*/ 	.word	0x00000001
        /*0088*/ 	.word	0x00000001


	//----- nvinfo : EIATTR_CRS_STACK_SIZE
	.align		4
.L_2025:
        /*008c*/ 	.byte	0x04, 0x1e
        /*008e*/ 	.short	(.L_2027 - .L_2026)
.L_2026:
        /*0090*/ 	.word	0x00000000


	//----- nvinfo : EIATTR_CBANK_PARAM_SIZE
	.align		4
.L_2027:
        /*0094*/ 	.byte	0x03, 0x19
        /*0096*/ 	.short	0x0d50


	//----- nvinfo : EIATTR_PARAM_CBANK
	.align		4
        /*0098*/ 	.byte	0x04, 0x0a
        /*009a*/ 	.short	(.L_2029 - .L_2028)
	.align		4
.L_2028:
        /*009c*/ 	.word	index@(.nv.constant0._ZN2at6native63_GLOBAL__N__862fb238_30_ForeachBinaryOpScalarTensor_cu_64fe0ca525multi_tensor_apply_kernelINS1_18TensorListMetadataILi1EEENS1_27BinaryOpScalarTensorFunctorIN3c107complexIdEELi1ELi1ELi0EEEJSt4plusIS8_EPS8_S8_EEEvT_T0_DpT1_)
        /*00a0*/ 	.short	0x0380
        /*00a2*/ 	.short	0x0d50


	//----- nvinfo : EIATTR_SW_WAR
	.align		4
.L_2029:
        /*00a4*/ 	.byte	0x04, 0x36
        /*00a6*/ 	.short	(.L_2031 - .L_2030)
.L_2030:
        /*00a8*/ 	.word	0x00000008
.L_2031:


//--------------------- .nv.info._ZN2at6native63_GLOBAL__N__862fb238_30_ForeachBinaryOpScalarTensor_cu_64fe0ca525multi_tensor_apply_kernelINS1_18TensorListMetadataILi1EEENS1_27BinaryOpScalarTensorFunctorIfLi1ELi1ELi0EEEJSt4plusIfEPffEEEvT_T0_DpT1_ --------------------------
	.section	.nv.info._ZN2at6native63_GLOBAL__N__862fb238_30_ForeachBinaryOpScalarTensor_cu_64fe0ca525multi_tensor_apply_kernelINS1_18TensorListMetadataILi1EEENS1_27BinaryOpScalarTensorFunctorIfLi1ELi1ELi0EEEJSt4plusIfEPffEEEvT_T0_DpT1_,"",@"SHT_CUDA_INFO"
	.sectionflags	@""
	.align	4


	//----- nvinfo : EIATTR_CUDA_API_VERSION
	.align		4
        /*0000*/ 	.byte	0x04, 0x37
        /*0002*/ 	.short	(.L_2033 - .L_2032)
.L_2032:
        /*0004*/ 	.word	0x00000082


	//----- nvinfo : EIATTR_KPARAM_INFO
	.align		4
.L_2033:
        /*0008*/ 	.byte	0x04, 0x17
        /*000a*/ 	.short	(.L_2035 - .L_2034)
.L_2034:
        /*000c*/ 	.word	0x00000000
        /*0010*/ 	.short	0x0004
        /*0012*/ 	.short	0x0d38
        /*0014*/ 	.byte	0x00, 0xf0, 0x11, 0x00


	//----- nvinfo : EIATTR_KPARAM_INFO
	.align		4
.L_2035:
        /*0018*/ 	.byte	0x04, 0x17
        /*001a*/ 	.short	(.L_2037 - .L_2036)
.L_2036:
        /*001c*/ 	.word	0x00000000
        /*0020*/ 	.short	0x0003
        /*0022*/ 	.short	0x0d30
        /*0024*/ 	.byte	0x00, 0xf5, 0x21, 0x00


	//----- nvinfo : EIATTR_KPARAM_INFO
	.align		4
.L_2037:
        /*0028*/ 	.byte	0x04, 0x17
        /*002a*/ 	.short	(.L_2039 - .L_2038)
.L_2038:
        /*002c*/ 	.word	0x00000000
        /*0030*/ 	.short	0x0002
        /*0032*/ 	.short	0x0d29
        /*0034*/ 	.byte	0x00, 0xf0, 0x05, 0x00


	//----- nvinfo : EIATTR_KPARAM_INFO
	.align		4
.L_2039:
        /*0038*/ 	.byte	0x04, 0x17
        /*003a*/ 	.short	(.L_2041 - .L_2040)
.L_2040:
        /*003c*/ 	.word	0x00000000
        /*0040*/ 	.short	0x0001
        /*0042*/ 	.short	0x0d28
        /*0044*/ 	.byte	0x00, 0xf0, 0x05, 0x00


	//----- nvinfo : EIATTR_KPARAM_INFO
	.align		4
.L_2041:
        /*0048*/ 	.byte	0x04, 0x17
        /*004a*/ 	.short	(.L_2043 - .L_2042)
.L_2042:
        /*004c*/ 	.word	0x00000000
        /*0050*/ 	.short	0x0000
        /*0052*/ 	.short	0x0000
        /*0054*/ 	.byte	0x00, 0xf0, 0xa1, 0x34


	//----- nvinfo : EIATTR_SPARSE_MMA_MASK
	.align		4
.L_2043:
        /*0058*/ 	.byte	0x03, 0x50
        /*005a*/ 	.short	0x0000


	//----- nvinfo : EIATTR_MAXREG_COUNT
	.align		4
        /*005c*/ 	.byte	0x03, 0x1b
        /*005e*/ 	.short	0x0080


	//----- nvinfo : EIATTR_MERCURY_ISA_VERSION
	.align		4
        /*0060*/ 	.byte	0x03, 0x5f
        /*0062*/ 	.short	0x0101


	//----- nvinfo : EIATTR_VRC_CTA_INIT_COUNT
	.align		4
        /*0064*/ 	.byte	0x02, 0x4a
	.zero		1
	.zero		1


	//----- nvinfo : EIATTR_EXIT_INSTR_OFFSETS
	.align		4
        /*0068*/ 	.byte	0x04, 0x1c
        /*006a*/ 	.short	(.L_2045 - .L_2044)


	//   ....[0]....
.L_2044:
        /*006c*/ 	.word	0x00000130


	//   ....[1]....
        /*0070*/ 	.word	0x000009c0


	//   ....[2]....
        /*0074*/ 	.word	0x00000c80


	//   ....[3]....
        /*0078*/ 	.word	0x00000ca0


	//   ....[4]....
        /*007c*/ 	.word	0x00000cf0


	//   ....[5]....
        /*0080*/ 	.word	0x00000e60


	//----- nvinfo : EIATTR_MAX_THREADS
	.align		4
.L_2045:
        /*0084*/ 	.byte	0x04, 0x05
        /*0086*/ 	.short	(.L_2047 - .L_2046)
.L_2046:
        /*0088*/ 	.word	0x00000200
        /*008c*/ 	.word	0x00000001
        /*0090*/ 	.word	0x00000001


	//----- nvinfo : EIATTR_CRS_STACK_SIZE
	.align		4
.L_2047:
        /*0094*/ 	.byte	0x04, 0x1e
        /*0096*/ 	.short	(.L_2049 - .L_2048)
.L_2048:
        /*0098*/ 	.word	0x00000000


	//----- nvinfo : EIATTR_CBANK_PARAM_SIZE
	.align		4
.L_2049:
        /*009c*/ 	.byte	0x03, 0x19
        /*009e*/ 	.short	0x0d3c


	//----- nvinfo : EIATTR_PARAM_CBANK
	.align		4
        /*00a0*/ 	.byte	0x04, 0x0a
        /*00a2*/ 	.short	(.L_2051 - .L_2050)
	.align		4
.L_2050:
        /*00a4*/ 	.word	index@(.nv.constant0._ZN2at6native63_GLOBAL__N__862fb238_30_ForeachBinaryOpScalarTensor_cu_64fe0ca525multi_tensor_apply_kernelINS1_18TensorListMetadataILi1EEENS1_27BinaryOpScalarTensorFunctorIfLi1ELi1ELi0EEEJSt4plusIfEPffEEEvT_T0_DpT1_)
        /*00a8*/ 	.short	0x0380
        /*00aa*/ 	.short	0x0d3c


	//----- nvinfo : EIATTR_SW_WAR
	.align		4
.L_2051:
        /*00ac*/ 	.byte	0x04, 0x36
        /*00ae*/ 	.short	(.L_2053 - .L_2052)
.L_2052:
        /*00b0*/ 	.word	0x00000008
.L_2053:


//--------------------- .nv.info._ZN2at6native63_GLOBAL__N__862fb238_30_ForeachBinaryOpScalarTensor_cu_64fe0ca525multi_tensor_apply_kernelINS1_18TensorListMetadataILi1EEENS1_27BinaryOpScalarTensorFunctorIdLi1ELi1ELi0EEEJSt4plusIdEPddEEEvT_T0_DpT1_ --------------------------
	.section	.nv.info._ZN2at6native63_GLOBAL__N__862fb238_30_ForeachBinaryOpScalarTensor_cu_64fe0ca525multi_tensor_apply_kernelINS1_18TensorListMetadataILi1EEENS1_27BinaryOpScalarTensorFunctorIdLi1ELi1ELi0EEEJSt4plusIdEPddEEEvT_T0_DpT1_,"",@"SHT_CUDA_INFO"
	.sectionflags	@""
	.align	4


	//----- nvinfo : EIATTR_CUDA_API_VERSION
	.align		4
        /*0000*/ 	.byte	0x04, 0x37
        /*0002*/ 	.short	(.L_2055 - .L_2054)
.L_2054:
        /*0004*/ 	.word	0x00000082


	//----- nvinfo : EIATTR_KPARAM_INFO
	.align		4
.L_2055:
        /*0008*/ 	.byte	0x04, 0x17
        /*000a*/ 	.short	(.L_2057 - .L_2056)
.L_2056:
        /*000c*/ 	.word	0x00000000
        /*0010*/ 	.short	0x0004
        /*0012*/ 	.short	0x0d38
        /*0014*/ 	.byte	0x00, 0xf0, 0x21, 0x00


	//----- nvinfo : EIATTR_KPARAM_INFO
	.align		4
.L_2057:
        /*0018*/ 	.byte	0x04, 0x17
        /*001a*/ 	.short	(.L_2059 - .L_2058)
.L_2058:
        /*001c*/ 	.word	0x00000000
        /*0020*/ 	.short	0x0003
        /*0022*/ 	.short	0x0d30
        /*0024*/ 	.byte	0x00, 0xf5, 0x21, 0x00


	//----- nvinfo : EIATTR_KPARAM_INFO
	.align		4
.L_2059:
        /*0028*/ 	.byte	0x04, 0x17
        /*002a*/ 	.short	(.L_2061 - .L_2060)
.L_2060:
        /*002c*/ 	.word	0x00000000
        /*0030*/ 	.short	0x0002
        /*0032*/ 	.short	0x0d29
        /*0034*/ 	.byte	0x00, 0xf0, 0x05, 0x00


	//----- nvinfo : EIATTR_KPARAM_INFO
	.align		4
.L_2061:
        /*0038*/ 	.byte	0x04, 0x17
        /*003a*/ 	.short	(.L_2063 - .L_2062)
.L_2062:
        /*003c*/ 	.word	0x00000000
        /*0040*/ 	.short	0x0001
        /*0042*/ 	.short	0x0d28
        /*0044*/ 	.byte	0x00, 0xf0, 0x05, 0x00


	//----- nvinfo : EIATTR_KPARAM_INFO
	.align		4
.L_2063:
        /*0048*/ 	.byte	0x04, 0x17
        /*004a*/ 	.short	(.L_2065 - .L_2064)
.L_2064:
        /*004c*/ 	.word	0x00000000
        /*0050*/ 	.short	0x0000
        /*0052*/ 	.short	0x0000
        /*0054*/ 	.byte	0x00, 0xf0, 0xa1, 0x34


	//----- nvinfo : EIATTR_SPARSE_MMA_MASK
	.align		4
.L_2065:
        /*0058*/ 	.byte	0x03, 0x50
        /*005a*/ 	.short	0x0000


	//----- nvinfo : EIATTR_MAXREG_COUNT
	.align		4
        /*005c*/ 	.byte	0x03, 0x1b
        /*005e*/ 	.short	0x0080


	//----- nvinfo : EIATTR_MERCURY_ISA_VERSION
	.align		4
        /*0060*/ 	.byte	0x03, 0x5f
        /*0062*/ 	.short	0x0101


	//----- nvinfo : EIATTR_VRC_CTA_INIT_COUNT
	.align		4
        /*0064*/ 	.byte	0x02, 0x4a
	.zero		1
	.zero		1


	//----- nvinfo : EIATTR_EXIT_INSTR_OFFSETS
	.align		4
        /*0068*/ 	.byte	0x04, 0x1c
        /*006a*/ 	.short	(.L_2067 - .L_2066)


	//   ....[0]....
.L_2066:
        /*006c*/ 	.word	0x00000130


	//   ....[1]....
        /*0070*/ 	.word	0x00000a40


	//   ....[2]....
        /*0074*/ 	.word	0x00000d00


	//   ....[3]....
        /*0078*/ 	.word	0x00000d20


	//   ....[4]....
        /*007c*/ 	.word	0x00000d70


	//   ....[5]....
        /*0080*/ 	.word	0x00000ee0


	//----- nvinfo : EIATTR_MAX_THREADS
	.align		4
.L_2067:
        /*0084*/ 	.byte	0x04, 0x05
        /*0086*/ 	.short	(.L_2069 - .L_2068)
.L_2068:
        /*0088*/ 	.word	0x00000200
        /*008c*/ 	.word	0x00000001
        /*0090*/ 	.word	0x00000001


	//----- nvinfo : EIATTR_CRS_STACK_SIZE
	.align		4
.L_2069:
        /*0094*/ 	.byte	0x04, 0x1e
        /*0096*/ 	.short	(.L_2071 - .L_2070)
.L_2070:
        /*0098*/ 	.word	0x00000000


	//----- nvinfo : EIATTR_CBANK_PARAM_SIZE
	.align		4
.L_2071:
        /*009c*/ 	.byte	0x03, 0x19
        /*009e*/ 	.short	0x0d40


	//----- nvinfo : EIATTR_PARAM_CBANK
	.align		4
        /*00a0*/ 	.byte	0x04, 0x0a
        /*00a2*/ 	.short	(.L_2073 - .L_2072)
	.align		4
.L_2072:
        /*00a4*/ 	.word	index@(.nv.constant0._ZN2at6native63_GLOBAL__N__862fb238_30_ForeachBinaryOpScalarTensor_cu_64fe0ca525multi_tensor_apply_kernelINS1_18TensorListMetadataILi1EEENS1_27BinaryOpScalarTensorFunctorIdLi1ELi1ELi0EEEJSt4plusIdEPddEEEvT_T0_DpT1_)
        /*00a8*/ 	.short	0x0380
        /*00aa*/ 	.short	0x0d40


	//----- nvinfo : EIATTR_SW_WAR
	.align		4
.L_2073:
        /*00ac*/ 	.byte	0x04, 0x36
        /*00ae*/ 	.short	(.L_2075 - .L_2074)
.L_2074:
        /*00b0*/ 	.word	0x00000008
.L_2075:


//--------------------- .nv.info._ZN2at6native63_GLOBAL__N__862fb238_30_ForeachBinaryOpScalarTensor_cu_64fe0ca525multi_tensor_apply_kernelINS1_18TensorListMetadataILi1EEENS1_27BinaryOpScalarTensorFunctorIsLi1ELi1ELi0EEEJSt4plusIsEPssEEEvT_T0_DpT1_ --------------------------
	.section	.nv.info._ZN2at6native63_GLOBAL__N__862fb238_30_ForeachBinaryOpScalarTensor_cu_64fe0ca525multi_tensor_apply_kernelINS1_18TensorListMetadataILi1EEENS1_27BinaryOpScalarTensorFunctorIsLi1ELi1ELi0EEEJSt4plusIsEPssEEEvT_T0_DpT1_,"",@"SHT_CUDA_INFO"
	.sectionflags	@""
	.align	4


	//----- nvinfo : EIATTR_CUDA_API_VERSION
	.align		4
        /*0000*/ 	.byte	0x04, 0x37
        /*0002*/ 	.short	(.L_2077 - .L_2076)
.L_2076:
        /*0004*/ 	.word	0x00000082


	//----- nvinfo : EIATTR_KPARAM_INFO
	.align		4
.L_2077:
        /*0008*/ 	.byte	0x04, 0x17
        /*000a*/ 	.short	(.L_2079 - .L_2078)
.L_2078:
        /*000c*/ 	.word	0x00000000
        /*0010*/ 	.short	0x0004
        /*0012*/ 	.short	0x0d38
        /*0014*/ 	.byte	0x00, 0xf0, 0x09, 0x00


	//----- nvinfo : EIATTR_KPARAM_INFO
	.align		4
.L_2079:
        /*0018*/ 	.byte	0x04, 0x17
        /*001a*/ 	.short	(.L_2081 - .L_2080)
.L_2080:
        /*001c*/ 	.word	0x00000000
        /*0020*/ 	.short	0x0003
        /*0022*/ 	.short	0x0d30
        /*0024*/ 	.byte	0x00, 0xf5, 0x21, 0x00


	//----- nvinfo : EIATTR_KPARAM_INFO
	.align		4
.L_2081:
        /*0028*/ 	.byte	0x04, 0x17
        /*002a*/ 	.short	(.L_2083 - .L_2082)
.L_2082:
        /*002c*/ 	.word	0x00000000
        /*0030*/ 	.short	0x0002
        /*0032*/ 	.short	0x0d29
        /*0034*/ 	.byte	0x00, 0xf0, 0x05, 0x00


	//----- nvinfo : EIATTR_KPARAM_INFO
	.align		4
.L_2083:
        /*0038*/ 	.byte	0x04, 0x17
        /*003a*/ 	.short	(.L_2085 - .L_2084)
.L_2084:
        /*003c*/ 	.word	0x00000000
        /*0040*/ 	.short	0x0001
        /*0042*/ 	.short	0x0d28
        /*0044*/ 	.byte	0x00, 0xf0, 0x05, 0x00


	//----- nvinfo : EIATTR_KPARAM_INFO
	.align		4
.L_2085:
        /*0048*/ 	.byte	0x04, 0x17
        /*004a*/ 	.short	(.L_2087 - .L_2086)
.L_2086:
        /*004c*/ 	.word	0x00000000
        /*0050*/ 	.short	0x0000
        /*0052*/ 	.short	0x0000
        /*0054*/ 	.byte	0x00, 0xf0, 0xa1, 0x34


	//----- nvinfo : EIATTR_SPARSE_MMA_MASK
	.align		4
.L_2087:
        /*0058*/ 	.byte	0x03, 0x50
        /*005a*/ 	.short	0x0000


	//----- nvinfo : EIATTR_MAXREG_COUNT
	.align		4
        /*005c*/ 	.byte	0x03, 0x1b
        /*005e*/ 	.short	0x0080


	//----- nvinfo : EIATTR_MERCURY_ISA_VERSION
	.align		4
        /*0060*/ 	.byte	0x03, 0x5f
        /*0062*/ 	.short	0x0101


	//----- nvinfo : EIATTR_VRC_CTA_INIT_COUNT
	.align		4
        /*0064*/ 	.byte	0x02, 0x4a
	.zero		1
	.zero		1


	//----- nvinfo : EIATTR_EXIT_INSTR_OFFSETS
	.align		4
        /*0068*/ 	.byte	0x04, 0x1c
        /*006a*/ 	.short	(.L_2089 - .L_2088)


	//   ....[0]....
.L_2088:
        /*006c*/ 	.word	0x00000130


	//   ....[1]....
        /*0070*/ 	.word	0x00000a00


	//   ....[2]....
        /*0074*/ 	.word	0x00000cf0


	//   ....[3]....
        /*0078*/ 	.word	0x00000d10


	//   ....[4]....
        /*007c*/ 	.word	0x00000d60


	//   ....[5]....
        /*0080*/ 	.word	0x00000f30


	//----- nvinfo : EIATTR_MAX_THREADS
	.align		4
.L_2089:
        /*0084*/ 	.byte	0x04, 0x05
        /*0086*/ 	.short	(.L_2091 - .L_2090)
.L_2090:
        /*0088*/ 	.word	0x00000200
        /*008c*/ 	.word	0x00000001
        /*0090*/ 	.word	0x00000001


	//----- nvinfo : EIATTR_CRS_STACK_SIZE
	.align		4
.L_2091:
        /*0094*/ 	.byte	0x04, 0x1e
        /*0096*/ 	.short	(.L_2093 - .L_2092)
.L_2092:
        /*0098*/ 	.word	0x00000000


	//----- nvinfo : EIATTR_CBANK_PARAM_SIZE
	.align		4
.L_2093:
        /*009c*/ 	.byte	0x03, 0x19
        /*009e*/ 	.short	0x0d3a


	//----- nvinfo : EIATTR_PARAM_CBANK
	.align		4
        /*00a0*/ 	.byte	0x04, 0x0a
        /*00a2*/ 	.short	(.L_2095 - .L_2094)
	.align		4
.L_2094:
        /*00a4*/ 	.word	index@(.nv.constant0._ZN2at6native63_GLOBAL__N__862fb238_30_ForeachBinaryOpScalarTensor_cu_64fe0ca525multi_tensor_apply_kernelINS1_18TensorListMetadataILi1EEENS1_27BinaryOpScalarTensorFunctorIsLi1ELi1ELi0EEEJSt4plusIsEPssEEEvT_T0_DpT1_)
        /*00a8*/ 	.short	0x0380
        /*00aa*/ 	.short	0x0d3a


	//----- nvinfo : EIATTR_SW_WAR
	.align		4
.L_2095:
        /*00ac*/ 	.byte	0x04, 0x36
        /*00ae*/ 	.short	(.L_2097 - .L_2096)
.L_2096:
        /*00b0*/ 	.word	0x00000008
.L_2097:


//--------------------- .nv.info._ZN2at6native63_GLOBAL__N__862fb238_30_ForeachBinaryOpScalarTensor_cu_64fe0ca525multi_tensor_apply_kernelINS1_18TensorListMetadataILi1EEENS1_27BinaryOpScalarTensorFunctorIlLi1ELi1ELi0EEEJSt4plusIlEPllEEEvT_T0_DpT1_ --------------------------
	.section	.nv.info._ZN2at6native63_GLOBAL__N__862fb238_30_ForeachBinaryOpScalarTensor_cu_64fe0ca525multi_tensor_apply_kernelINS1_18TensorListMetadataILi1EEENS1_27BinaryOpScalarTensorFunctorIlLi1ELi1ELi0EEEJSt4plusIlEPllEEEvT_T0_DpT1_,"",@"SHT_CUDA_INFO"
	.sectionflags	@""
	.align	4


	//----- nvinfo : EIATTR_CUDA_API_VERSION
	.align		4
        /*0000*/ 	.byte	0x04, 0x37
        /*0002*/ 	.short	(.L_2099 - .L_2098)
.L_2098:
        /*0004*/ 	.word	0x00000082


	//----- nvinfo : EIATTR_KPARAM_INFO
	.align		4
.L_2099:
        /*0008*/ 	.byte	0x04, 0x17
        /*000a*/ 	.short	(.L_2101 - .L_2100)
.L_2100:
        /*000c*/ 	.word	0x00000000
        /*0010*/ 	.short	0x0004
        /*0012*/ 	.short	0x0d38
        /*0014*/ 	.byte	0x00, 0xf0, 0x21, 0x00


	//----- nvinfo : EIATTR_KPARAM_INFO
	.align		4
.L_2101:
        /*0018*/ 	.byte	0x04, 0x17
        /*001a*/ 	.short	(.L_2103 - .L_2102)
.L_2102:
        /*001c*/ 	.word	0x00000000
        /*0020*/ 	.short	0x0003
        /*0022*/ 	.short	0x0d30
        /*0024*/ 	.byte	0x00, 0xf5, 0x21, 0x00


	//----- nvinfo : EIATTR_KPARAM_INFO
	.align		4
.L_2103:
        /*0028*/ 	.byte	0x04, 0x17
        /*002a*/ 	.short	(.L_2105 - .L_2104)
.L_2104:
        /*002c*/ 	.word	0x00000000
        /*0030*/ 	.short	0x0002
        /*0032*/ 	.short	0x0d29
        /*0034*/ 	.byte	0x00, 0xf0, 0x05, 0x00


	//----- nvinfo : EIATTR_KPARAM_INFO
	.align		4
.L_2105:
        /*0038*/ 	.byte	0x04, 0x17
        /*003a*/ 	.short	(.L_2107 - .L_2106)
.L_2106:
        /*003c*/ 	.word	0x00000000
        /*0040*/ 	.short	0x0001
        /*0042*/ 	.short	0x0d28
        /*0044*/ 	.byte	0x00, 0xf0, 0x05, 0x00


	//----- nvinfo : EIATTR_KPARAM_INFO
	.align		4
.L_2107:
        /*0048*/ 	.byte	0x04, 0x17
        /*004a*/ 	.short	(.L_2109 - .L_2108)
.L_2108:
        /*004c*/ 	.word	0x00000000
        /*0050*/ 	.short	0x0000
        /*0052*/ 	.short	0x0000
        /*0054*/ 	.byte	0x00, 0xf0, 0xa1, 0x34


	//----- nvinfo : EIATTR_SPARSE_MMA_MASK
	.align		4
.L_2109:
        /*0058*/ 	.byte	0x03, 0x50
        /*005a*/ 	.short	0x0000


	//----- nvinfo : EIATTR_MAXREG_COUNT
	.align		4
        /*005c*/ 	.byte	0x03, 0x1b
        /*005e*/ 	.short	0x0080


	//----- nvinfo : EIATTR_MERCURY_ISA_VERSION
	.align		4
        /*0060*/ 	.byte	0x03, 0x5f
        /*0062*/ 	.short	0x0101


	//----- nvinfo : EIATTR_VRC_CTA_INIT_COUNT
	.align		4
        /*0064*/ 	.byte	0x02, 0x4a
	.zero		1
	.zero		1


	//----- nvinfo : EIATTR_EXIT_INSTR_OFFSETS
	.align		4
        /*0068*/ 	.byte	0x04, 0x1c
        /*006a*/ 	.short	(.L_2111 - .L_2110)


	//   ....[0]....
.L_2110:
        /*006c*/ 	.word	0x00000140


	//   ....[1]....
        /*0070*/ 	.word	0x00000c80


	//   ....[2]....
        /*0074*/ 	.word	0x00000fa0


	//   ....[3]....
        /*0078*/ 	.word	0x00000fe0


	//   ....[4]....
        /*007c*/ 	.word	0x00001030


	//   ....[5]....
        /*0080*/ 	.word	0x00001230


	//----- nvinfo : EIATTR_MAX_THREADS
	.align		4
.L_2111:
        /*0084*/ 	.byte	0x04, 0x05
        /*0086*/ 	.short	(.L_2113 - .L_2112)
.L_2112:
        /*0088*/ 	.word	0x00000200
        /*008c*/ 	.word	0x00000001
        /*0090*/ 	.word	0x00000001


	//----- nvinfo : EIATTR_CRS_STACK_SIZE
	.align		4
.L_2113:
        /*0094*/ 	.byte	0x04, 0x1e
        /*0096*/ 	.short	(.L_2115 - .L_2114)
.L_2114:
        /*0098*/ 	.word	0x00000000


	//----- nvinfo : EIATTR_CBANK_PARAM_SIZE
	.align		4
.L_2115:
        /*009c*/ 	.byte	0x03, 0x19
        /*009e*/ 	.short	0x0d40


	//----- nvinfo : EIATTR_PARAM_CBANK
	.align		4
        /*00a0*/ 	.byte	0x04, 0x0a
        /*00a2*/ 	.short	(.L_2117 - .L_2116)
	.align		4
.L_2116:
        /*00a4*/ 	.word	index@(.nv.constant0._ZN2at6native63_GLOBAL__N__862fb238_30_ForeachBinaryOpScalarTensor_cu_64fe0ca525multi_tensor_apply_kernelINS1_18TensorListMetadataILi1EEENS1_27BinaryOpScalarTensorFunctorIlLi1ELi1ELi0EEEJSt4plusIlEPllEEEvT_T0_DpT1_)
        /*00a8*/ 	.short	0x0380
        /*00aa*/ 	.short	0x0d40


	//----- nvinfo : EIATTR_SW_WAR
	.align		4
.L_2117:
        /*00ac*/ 	.byte	0x04, 0x36
        /*00ae*/ 	.short	(.L_2119 - .L_2118)
.L_2118:
        /*00b0*/ 	.word	0x00000008
.L_2119:


//--------------------- .nv.info._ZN2at6native63_GLOBAL__N__862fb238_30_ForeachBinaryOpScalarTensor_cu_64fe0ca525multi_tensor_apply_kernelINS1_18TensorListMetadataILi1EEENS1_27BinaryOpScalarTensorFunctorIiLi1ELi1ELi0EEEJSt4plusIiEPiiEEEvT_T0_DpT1_ --------------------------
	.section	.nv.info._ZN2at6native63_GLOBAL__N__862fb238_30_ForeachBinaryOpScalarTensor_cu_64fe0ca525multi_tensor_apply_kernelINS1_18TensorListMetadataILi1EEENS1_27BinaryOpScalarTensorFunctorIiLi1ELi1ELi0EEEJSt4plusIiEPiiEEEvT_T0_DpT1_,"",@"SHT_CUDA_INFO"
	.sectionflags	@""
	.align	4


	//----- nvinfo : EIATTR_CUDA_API_VERSION
	.align		4
        /*0000*/ 	.byte	0x04, 0x37
        /*0002*/ 	.short	(.L_2121 - .L_2120)
.L_2120:
        /*0004*/ 	.word	0x00000082


	//----- nvinfo : EIATTR_KPARAM_INFO
	.align		4
.L_2121:
        /*0008*/ 	.byte	0x04, 0x17
        /*000a*/ 	.short	(.L_2123 - .L_2122)
.L_2122:
        /*000c*/ 	.word	0x00000000
        /*0010*/ 	.short	0x0004
        /*0012*/ 	.short	0x0d38
        /*0014*/ 	.byte	0x00, 0xf0, 0x11, 0x00


	//----- nvinfo : EIATTR_KPARAM_INFO
	.align		4
.L_2123:
        /*0018*/ 	.byte	0x04, 0x17
        /*001a*/ 	.short	(.L_2125 - .L_2124)
.L_2124:
        /*001c*/ 	.word	0x00000000
        /*0020*/ 	.short	0x0003
        /*0022*/ 	.short	0x0d30
        /*0024*/ 	.byte	0x00, 0xf5, 0x21, 0x00


	//----- nvinfo : EIATTR_KPARAM_INFO
	.align		4
.L_2125:
        /*0028*/ 	.byte	0x04, 0x17
        /*002a*/ 	.short	(.L_2127 - .L_2126)
.L_2126:
        /*002c*/ 	.word	0x00000000
        /*0030*/ 	.short	0x0002
        /*0032*/ 	.short	0x0d29
        /*0034*/ 	.byte	0x00, 0xf0, 0x05, 0x00


	//----- nvinfo : EIATTR_KPARAM_INFO
	.align		4
.L_2127:
        /*0038*/ 	.byte	0x04, 0x17
        /*003a*/ 	.short	(.L_2129 - .L_2128)
.L_2128:
        /*003c*/ 	.word	0x00000000
        /*0040*/ 	.short	0x0001
        /*0042*/ 	.short	0x0d28
        /*0044*/ 	.byte	0x00, 0xf0, 0x05, 0x00


	//----- nvinfo : EIATTR_KPARAM_INFO
	.align		4
.L_2129:
        /*0048*/ 	.byte	0x04, 0x17
        /*004a*/ 	.short	(.L_2131 - .L_2130)
.L_2130:
        /*004c*/ 	.word	0x00000000
        /*0050*/ 	.short	0x0000
        /*0052*/ 	.short	0x0000
        /*0054*/ 	.byte	0x00, 0xf0, 0xa1, 0x34


	//----- nvinfo : EIATTR_SPARSE_MMA_MASK
	.align		4
.L_2131:
        /*0058*/ 	.byte	0x03, 0x50
        /*005a*/ 	.short	0x0000


	//----- nvinfo : EIATTR_MAXREG_COUNT
	.align		4
        /*005c*/ 	.byte	0x03, 0x1b
        /*005e*/ 	.short	0x0080


	//----- nvinfo : EIATTR_MERCURY_ISA_VERSION
	.align		4
        /*0060*/ 	.byte	0x03, 0x5f
        /*0062*/ 	.short	0x0101


	//----- nvinfo : EIATTR_VRC_CTA_INIT_COUNT
	.align		4
        /*0064*/ 	.byte	0x02, 0x4a
	.zero		1
	.zero		1


	//----- nvinfo : EIATTR_EXIT_INSTR_OFFSETS
	.align		4
        /*0068*/ 	.byte	0x04, 0x1c
        /*006a*/ 	.short	(.L_2133 - .L_2132)


	//   ....[0]....
.L_2132:
        /*006c*/ 	.word	0x00000130


	//   ....[1]....
        /*0070*/ 	.word	0x000009c0


	//   ....[2]....
        /*0074*/ 	.word	0x00000c80


	//   ....[3]....
        /*0078*/ 	.word	0x00000ca0


	//   ....[4]....
        /*007c*/ 	.word	0x00000cf0


	//   ....[5]....
        /*0080*/ 	.word	0x00000e60


	//----- nvinfo : EIATTR_MAX_THREADS
	.align		4
.L_2133:
        /*0084*/ 	.byte	0x04, 0x05
        /*0086*/ 	.short	(.L_2135 - .L_2134)
.L_2134:
        /*0088*/ 	.word	0x00000200
        /*008c*/ 	.word	0x00000001
        /*0090*/ 	.word	0x00000001


	//----- nvinfo : EIATTR_CRS_STACK_SIZE
	.align		4
.L_2135:
        /*0094*/ 	.byte	0x04, 0x1e
        /*0096*/ 	.short	(.L_2137 - .L_2136)
.L_2136:
        /*0098*/ 	.word	0x00000000


	//----- nvinfo : EIATTR_CBANK_PARAM_SIZE
	.align		4
.L_2137:
        /*009c*/ 	.byte	0x03, 0x19
        /*009e*/ 	.short	0x0d3c


	//----- nvinfo : EIATTR_PARAM_CBANK
	.align		4
        /*00a0*/ 	.byte	0x04, 0x0a
        /*00a2*/ 	.short	(.L_2139 - .L_2138)
	.align		4
.L_2138:
        /*00a4*/ 	.word	index@(.nv.constant0._ZN2at6native63_GLOBAL__N__862fb238_30_ForeachBinaryOpScalarTensor_cu_64fe0ca525multi_tensor_apply_kernelINS1_18TensorListMetadataILi1EEENS1_27BinaryOpScalarTensorFunctorIiLi1ELi1ELi0EEEJSt4plusIiEPiiEEEvT_T0_DpT1_)
        /*00a8*/ 	.short	0x0380
        /*00aa*/ 	.short	0x0d3c


	//----- nvinfo : EIATTR_SW_WAR
	.align		4
.L_2139:
        /*00ac*/ 	.byte	0x04, 0x36
        /*00ae*/ 	.short	(.L_2141 - .L_2140)
.L_2140:
        /*00b0*/ 	.word	0x00000008
.L_2141:


//--------------------- .nv.info._ZN2at6native63_GLOBAL__N__862fb238_30_ForeachBinaryOpScalarTensor_cu_64fe0ca525multi_tensor_apply_kernelINS1_18TensorListMetadataILi1EEENS1_27BinaryOpScalarTensorFunctorIaLi1ELi1ELi0EEEJSt4plusIaEPaaEEEvT_T0_DpT1_ --------------------------
	.section	.nv.info._ZN2at6native63_GLOBAL__N__862fb238_30_ForeachBinaryOpScalarTensor_cu_64fe0ca525multi_tensor_apply_kernelINS1_18TensorListMetadataILi1EEENS1_27BinaryOpScalarTensorFunctorIaLi1ELi1ELi0EEEJSt4plusIaEPaaEEEvT_T0_DpT1_,"",@"SHT_CUDA_INFO"
	.sectionflags	@""
	.align	4


	//----- nvinfo : EIATTR_CUDA_API_VERSION
	.align		4
        /*0000*/ 	.byte	0x04, 0x37
        /*0002*/ 	.short	(.L_2143 - .L_2142)
.L_2142:
        /*0004*/ 	.word	0x00000082


	//----- nvinfo : EIATTR_KPARAM_INFO
	.align		4
.L_2143:
        /*0008*/ 	.byte	0x04, 0x17
        /*000a*/ 	.short	(.L_2145 - .L_2144)
.L_2144:
        /*000c*/ 	.word	0x00000000
        /*0010*/ 	.short	0x0004
        /*0012*/ 	.short	0x0d38
        /*0014*/ 	.byte	0x00, 0xf0, 0x05, 0x00


	//----- nvinfo : EIATTR_KPARAM_INFO
	.align		4
.L_2145:
        /*0018*/ 	.byte	0x04, 0x17
        /*001a*/ 	.short	(.L_2147 - .L_2146)
.L_2146:
        /*001c*/ 	.word	0x00000000
        /*0020*/ 	.short	0x0003
        /*0022*/ 	.short	0x0d30
        /*0024*/ 	.byte	0x00, 0xf5, 0x21, 0x00


	//----- nvinfo : EIATTR_KPARAM_INFO
	.align		4
.L_2147:
        /*0028*/ 	.byte	0x04, 0x17
        /*002a*/ 	.short	(.L_2149 - .L_2148)
.L_2148:
        /*002c*/ 	.word	0x00000000
        /*0030*/ 	.short	0x0002
        /*0032*/ 	.short	0x0d29
        /*0034*/ 	.byte	0x00, 0xf0, 0x05, 0x00


	//----- nvinfo : EIATTR_KPARAM_INFO
	.align		4
.L_2149:
        /*0038*/ 	.byte	0x04, 0x17
        /*003a*/ 	.short	(.L_2151 - .L_2150)
.L_2150:
        /*003c*/ 	.word	0x00000000
        /*0040*/ 	.short	0x0001
        /*0042*/ 	.short	0x0d28
        /*0044*/ 	.byte	0x00, 0xf0, 0x05, 0x00


	//----- nvinfo : EIATTR_KPARAM_INFO
	.align		4
.L_2151:
        /*0048*/ 	.byte	0x04, 0x17
        /*004a*/ 	.short	(.L_2153 - .L_2152)
.L_2152:
        /*004c*/ 	.word	0x00000000
        /*0050*/ 	.short	0x0000
        /*0052*/ 	.short	0x0000
        /*0054*/ 	.byte	0x00, 0xf0, 0xa1, 0x34


	//----- nvinfo : EIATTR_SPARSE_MMA_MASK
	.align		4
.L_2153:
        /*0058*/ 	.byte	0x03, 0x50
        /*005a*/ 	.short	0x0000


	//----- nvinfo : EIATTR_MAXREG_COUNT
	.align		4
        /*005c*/ 	.byte	0x03, 0x1b
        /*005e*/ 	.short	0x0080


	//----- nvinfo : EIATTR_MERCURY_ISA_VERSION
	.align		4
        /*0060*/ 	.byte	0x03, 0x5f
        /*0062*/ 	.short	0x0101


	//----- nvinfo : EIATTR_VRC_CTA_INIT_COUNT
	.align		4
        /*0064*/ 	.byte	0x02, 0x4a
	.zero		1
	.zero		1


	//----- nvinfo : EIATTR_EXIT_INSTR_OFFSETS
	.align		4
        /*0068*/ 	.byte	0x04, 0x1c
        /*006a*/ 	.short	(.L_2155 - .L_2154)


	//   ....[0]....
.L_2154:
        /*006c*/ 	.word	0x00000130


	//   ....[1]....
        /*0070*/ 	.word	0x00000c50


	//   ....[2]....
        /*0074*/ 	.word	0x00000f30


	//   ....[3]....
        /*0078*/ 	.word	0x00000f50


	//   ....[4]....
        /*007c*/ 	.word	0x00000fa0


	//   ....[5]....
        /*0080*/ 	.word	0x000011d0


	//----- nvinfo : EIATTR_MAX_THREADS
	.align		4
.L_2155:
        /*0084*/ 	.byte	0x04, 0x05
        /*0086*/ 	.short	(.L_2157 - .L_2156)
.L_2156:
        /*0088*/ 	.word	0x00000200
        /*008c*/ 	.word	0x00000001
        /*0090*/ 	.word	0x00000001


	//----- nvinfo : EIATTR_CRS_STACK_SIZE
	.align		4
.L_2157:
        /*0094*/ 	.byte	0x04, 0x1e
        /*0096*/ 	.short	(.L_2159 - .L_2158)
.L_2158:
        /*0098*/ 	.word	0x00000000


	//----- nvinfo : EIATTR_CBANK_PARAM_SIZE
	.align		4
.L_2159:
        /*009c*/ 	.byte	0x03, 0x19
        /*009e*/ 	.short	0x0d39


	//----- nvinfo : EIATTR_PARAM_CBANK
	.align		4
        /*00a0*/ 	.byte	0x04, 0x0a
        /*00a2*/ 	.short	(.L_2161 - .L_2160)
	.align		4
.L_2160:
        /*00a4*/ 	.word	index@(.nv.constant0._ZN2at6native63_GLOBAL__N__862fb238_30_ForeachBinaryOpScalarTensor_cu_64fe0ca525multi_tensor_apply_kernelINS1_18TensorListMetadataILi1EEENS1_27BinaryOpScalarTensorFunctorIaLi1ELi1ELi0EEEJSt4plusIaEPaaEEEvT_T0_DpT1_)
        /*00a8*/ 	.short	0x0380
        /*00aa*/ 	.short	0x0d39


	//----- nvinfo : EIATTR_SW_WAR
	.align		4
.L_2161:
        /*00ac*/ 	.byte	0x04, 0x36
        /*00ae*/ 	.short	(.L_2163 - .L_2162)
.L_2162:
        /*00b0*/ 	.word	0x00000008
.L_2163:


//--------------------- .nv.info._ZN2at6native63_GLOBAL__N__862fb238_30_ForeachBinaryOpScalarTensor_cu_64fe0ca525multi_tensor_apply_kernelINS1_18TensorListMetadataILi1EEENS1_27BinaryOpScalarTensorFunctorIhLi1ELi1ELi0EEEJSt4plusIhEPhhEEEvT_T0_DpT1_ --------------------------
	.section	.nv.info._ZN2at6native63_GLOBAL__N__862fb238_30_ForeachBinaryOpScalarTensor_cu_64fe0ca525multi_tensor_apply_kernelINS1_18TensorListMetadataILi1EEENS1_27BinaryOpScalarTensorFunctorIhLi1ELi1ELi0EEEJSt4plusIhEPhhEEEvT_T0_DpT1_,"",@"SHT_CUDA_INFO"
	.sectionflags	@""
	.align	4


	//----- nvinfo : EIATTR_CUDA_API_VERSION
	.align		4
        /*0000*/ 	.byte	0x04, 0x37
        /*0002*/ 	.short	(.L_2165 - .L_2164)
.L_2164:
        /*0004*/ 	.word	0x00000082


	//----- nvinfo : EIATTR_KPARAM_INFO
	.align		4
.L_2165:
        /*0008*/ 	.byte	0x04, 0x17
        /*000a*/ 	.short	(.L_2167 - .L_2166)
.L_2166:
        /*000c*/ 	.word	0x00000000
        /*0010*/ 	.short	0x0004
        /*0012*/ 	.short	0x0d38
        /*0014*/ 	.byte	0x00, 0xf0, 0x05, 0x00


	//----- nvinfo : EIATTR_KPARAM_INFO
	.align		4
.L_2167:
        /*0018*/ 	.byte	0x04, 0x17
        /*001a*/ 	.short	(.L_2169 - .L_2168)
.L_2168:
        /*001c*/ 	.word	0x00000000
        /*0020*/ 	.short	0x0003
        /*0022*/ 	.short	0x0d30
        /*0024*/ 	.byte	0x00, 0xf5, 0x21, 0x00


	//----- nvinfo : EIATTR_KPARAM_INFO
	.align		4
.L_2169:
        /*0028*/ 	.byte	0x04, 0x17
        /*002a*/ 	.short	(.L_2171 - .L_2170)
.L_2170:
        /*002c*/ 	.word	0x00000000
        /*0030*/ 	.short	0x0002
        /*0032*/ 	.short	0x0d29
        /*0034*/ 	.byte	0x00, 0xf0, 0x05, 0x00


	//----- nvinfo : EIATTR_KPARAM_INFO
	.align		4
.L_2171:
        /*0038*/ 	.byte	0x04, 0x17
        /*003a*/ 	.short	(.L_2173 - .L_2172)
.L_2172:
        /*003c*/ 	.word	0x00000000
        /*0040*/ 	.short	0x0001
        /*0042*/ 	.short	0x0d28
        /*0044*/ 	.byte	0x00, 0xf0, 0x05, 0x00


	//----- nvinfo : EIATTR_KPARAM_INFO
	.align		4
.L_2173:
        /*0048*/ 	.byte	0x04, 0x17
        /*004a*/ 	.short	(.L_2175 - .L_2174)
.L_2174:
        /*004c*/ 	.word	0x00000000
        /*0050*/ 	.short	0x0000
        /*0052*/ 	.short	0x0000
        /*0054*/ 	.byte	0x00, 0xf0, 0xa1, 0x34


	//----- nvinfo : EIATTR_SPARSE_MMA_MASK
	.align		4
.L_2175:
        /*0058*/ 	.byte	0x03, 0x50
        /*005a*/ 	.short	0x0000


	//----- nvinfo : EIATTR_MAXREG_COUNT
	.align		4
        /*005c*/ 	.byte	0x03, 0x1b
        /*005e*/ 	.short	0x0080


	//----- nvinfo : EIATTR_MERCURY_ISA_VERSION
	.align		4
        /*0060*/ 	.byte	0x03, 0x5f
        /*0062*/ 	.short	0x0101


	//----- nvinfo : EIATTR_VRC_CTA_INIT_COUNT
	.align		4
        /*0064*/ 	.byte	0x02, 0x4a
	.zero		1
	.zero		1


	//----- nvinfo : EIATTR_EXIT_INSTR_OFFSETS
	.align		4
        /*0068*/ 	.byte	0x04, 0x1c
        /*006a*/ 	.short	(.L_2177 - .L_2176)


	//   ....[0]....
.L_2176:
        /*006c*/ 	.word	0x00000130


	//   ....[1]....
        /*0070*/ 	.word	0x00000c50


	//   ....[2]....
        /*0074*/ 	.word	0x00000f30


	//   ....[3]....
        /*0078*/ 	.word	0x00000f50


	//   ....[4]....
        /*007c*/ 	.word	0x00000fa0


	//   ....[5]....
        /*0080*/ 	.word	0x000011d0


	//----- nvinfo : EIATTR_MAX_THREADS
	.align		4
.L_2177:
        /*0084*/ 	.byte	0x04, 0x05
        /*0086*/ 	.short	(.L_2179 - .L_2178)
.L_2178:
        /*0088*/ 	.word	0x00000200
        /*008c*/ 	.word	0x00000001
        /*0090*/ 	.word	0x00000001


	//----- nvinfo : EIATTR_CRS_STACK_SIZE
	.align		4
.L_2179:
        /*0094*/ 	.byte	0x04, 0x1e
        /*0096*/ 	.short	(.L_2181 - .L_2180)
.L_2180:
        /*0098*/ 	.word	0x00000000


	//----- nvinfo : EIATTR_CBANK_PARAM_SIZE
	.align		4
.L_2181:
        /*009c*/ 	.byte	0x03, 0x19
        /*009e*/ 	.short	0x0d39


	//----- nvinfo : EIATTR_PARAM_CBANK
	.align		4
        /*00a0*/ 	.byte	0x04, 0x0a
        /*00a2*/ 	.short	(.L_2183 - .L_2182)
	.align		4
.L_2182:
        /*00a4*/ 	.word	index@(.nv.constant0._ZN2at6native63_GLOBAL__N__862fb238_30_ForeachBinaryOpScalarTensor_cu_64fe0ca525multi_tensor_apply_kernelINS1_18TensorListMetadataILi1EEENS1_27BinaryOpScalarTensorFunctorIhLi1ELi1ELi0EEEJSt4plusIhEPhhEEEvT_T0_DpT1_)
        /*00a8*/ 	.short	0x0380
        /*00aa*/ 	.short	0x0d39


	//----- nvinfo : EIATTR_SW_WAR
	.align		4
.L_2183:
        /*00ac*/ 	.byte	0x04, 0x36
        /*00ae*/ 	.short	(.L_2185 - .L_2184)
.L_2184:
        /*00b0*/ 	.word	0x00000008
.L_2185:


//--------------------- .nv.callgraph             --------------------------
	.section	.nv.callgraph,"",@"SHT_CUDA_CALLGRAPH"
	.align	4
	.sectionentsize	8
	.align		4
        /*0000*/ 	.word	0x00000000
	.align		4
        /*0004*/ 	.word	0xffffffff
	.align		4
        /*0008*/ 	.word	0x00000000
	.align		4
        /*000c*/ 	.word	0xfffffffe
	.align		4
        /*0010*/ 	.word	0x00000000
	.align		4
        /*0014*/ 	.word	0xfffffffd
	.align		4
        /*0018*/ 	.word	0x00000000
	.align		4
        /*001c*/ 	.word	0xfffffffc


//--------------------- .nv.constant4             --------------------------
	.section	.nv.constant4,"a",@progbits
	.align	8
	.align		8
.nv.constant4:
        /*0000*/ 	.dword	_ZN61_INTERNAL_862fb238_30_ForeachBinaryOpScalarTensor_cu_64fe0ca54cuda3std3__45__cpo5beginE
	.align		8
        /*0008*/ 	.dword	_ZN61_INTERNAL_862fb238_30_ForeachBinaryOpScalarTensor_cu_64fe0ca54cuda3std3__45__cpo3endE
	.align		8
        /*0010*/ 	.dword	_ZN61_INTERNAL_862fb238_30_ForeachBinaryOpScalarTensor_cu_64fe0ca54cuda3std3__45__cpo6cbeginE
	.align		8
        /*0018*/ 	.dword	_ZN61_INTERNAL_862fb238_30_ForeachBinaryOpScalarTensor_cu_64fe0ca54cuda3std3__45__cpo4cendE
	.align		8
        /*0020*/ 	.dword	_ZN61_INTERNAL_862fb238_30_ForeachBinaryOpScalarTensor_cu_64fe0ca54cuda3std3__45__cpo6rbeginE
	.align		8
        /*0028*/ 	.dword	_ZN61_INTERNAL_862fb238_30_ForeachBinaryOpScalarTensor_cu_64fe0ca54cuda3std3__45__cpo4rendE
	.align		8
        /*0030*/ 	.dword	_ZN61_INTERNAL_862fb238_30_ForeachBinaryOpScalarTensor_cu_64fe0ca54cuda3std3__45__cpo7crbeginE
	.align		8
        /*0038*/ 	.dword	_ZN61_INTERNAL_862fb238_30_ForeachBinaryOpScalarTensor_cu_64fe0ca54cuda3std3__45__cpo5crendE
	.align		8
        /*0040*/ 	.dword	_ZN61_INTERNAL_862fb238_30_ForeachBinaryOpScalarTensor_cu_64fe0ca54cuda3std3__463_GLOBAL__N__862fb238_30_ForeachBinaryOpScalarTensor_cu_64fe0ca56ignoreE
	.align		8
        /*0048*/ 	.dword	_ZN61_INTERNAL_862fb238_30_ForeachBinaryOpScalarTensor_cu_64fe0ca54cuda3std3__419piecewise_constructE
	.align		8
        /*0050*/ 	.dword	_ZN61_INTERNAL_862fb238_30_ForeachBinaryOpScalarTensor_cu_64fe0ca54cuda3std3__48in_placeE
	.align		8
        /*0058*/ 	.dword	_ZN61_INTERNAL_862fb238_30_ForeachBinaryOpScalarTensor_cu_64fe0ca54cuda3std3__420unreachable_sentinelE
	.align		8
        /*0060*/ 	.dword	_ZN61_INTERNAL_862fb238_30_ForeachBinaryOpScalarTensor_cu_64fe0ca54cuda3std6ranges3__45__cpo4swapE
	.align		8
        /*0068*/ 	.dword	_ZN61_INTERNAL_862fb238_30_ForeachBinaryOpScalarTensor_cu_64fe0ca54cuda3std6ranges3__45__cpo9iter_moveE
	.align		8
        /*0070*/ 	.dword	_ZN61_INTERNAL_862fb238_30_ForeachBinaryOpScalarTensor_cu_64fe0ca54cuda3std6ranges3__45__cpo5beginE
	.align		8
        /*0078*/ 	.dword	_ZN61_INTERNAL_862fb238_30_ForeachBinaryOpScalarTensor_cu_64fe0ca54cuda3std6ranges3__45__cpo3endE
	.align		8
        /*0080*/ 	.dword	_ZN61_INTERNAL_862fb238_30_ForeachBinaryOpScalarTensor_cu_64fe0ca54cuda3std6ranges3__45__cpo6cbeginE
	.align		8
        /*0088*/ 	.dword	_ZN61_INTERNAL_862fb238_30_ForeachBinaryOpScalarTensor_cu_64fe0ca54cuda3std6ranges3__45__cpo4cendE
	.align		8
        /*0090*/ 	.dword	_ZN61_INTERNAL_862fb238_30_ForeachBinaryOpScalarTensor_cu_64fe0ca54cuda3std6ranges3__45__cpo7advanceE
	.align		8
        /*0098*/ 	.dword	_ZN61_INTERNAL_862fb238_30_ForeachBinaryOpScalarTensor_cu_64fe0ca54cuda3std6ranges3__45__cpo9iter_swapE
	.align		8
        /*00a0*/ 	.dword	_ZN61_INTERNAL_862fb238_30_ForeachBinaryOpScalarTensor_cu_64fe0ca54cuda3std6ranges3__45__cpo4nextE
	.align		8
        /*00a8*/ 	.dword	_ZN61_INTERNAL_862fb238_30_ForeachBinaryOpScalarTensor_cu_64fe0ca54cuda3std6ranges3__45__cpo4prevE
	.align		8
        /*00b0*/ 	.dword	_ZN61_INTERNAL_862fb238_30_ForeachBinaryOpScalarTensor_cu_64fe0ca54cuda3std6ranges3__45__cpo4dataE
	.align		8
        /*00b8*/ 	.dword	_ZN61_INTERNAL_862fb238_30_ForeachBinaryOpScalarTensor_cu_64fe0ca54cuda3std6ranges3__45__cpo5cdataE
	.align		8
        /*00c0*/ 	.dword	_ZN61_INTERNAL_862fb238_30_ForeachBinaryOpScalarTensor_cu_64fe0ca54cuda3std6ranges3__45__cpo4sizeE
	.align		8
        /*00c8*/ 	.dword	_ZN61_INTERNAL_862fb238_30_ForeachBinaryOpScalarTensor_cu_64fe0ca54cuda3std6ranges3__45__cpo5ssizeE
	.align		8
        /*00d0*/ 	.dword	_ZN61_INTERNAL_862fb238_30_ForeachBinaryOpScalarTensor_cu_64fe0ca54cuda3std6ranges3__45__cpo8distanceE
	.align		8
        /*00d8*/ 	.dword	_ZN61_INTERNAL_862fb238_30_ForeachBinaryOpScalarTensor_cu_64fe0ca56thrust24THRUST_300001_SM_1000_NS6system6detail10sequential3seqE


//--------------------- .text._ZN2at6native63_GLOBAL__N__862fb238_30_ForeachBinaryOpScalarTensor_cu_64fe0ca525multi_tensor_apply_kernelINS1_18TensorListMetadataILi2EEENS1_27BinaryOpScalarTensorFunctorIN3c108BFloat16ELi2ELi1ELi1EEEJSt7dividesIfEPS7_fEEEvT_T0_DpT1_ --------------------------
	.section	.text._ZN2at6native63_GLOBAL__N__862fb238_30_ForeachBinaryOpScalarTensor_cu_64fe0ca525multi_tensor_apply_kernelINS1_18TensorListMetadataILi2EEENS1_27BinaryOpScalarTensorFunctorIN3c108BFloat16ELi2ELi1ELi1EEEJSt7dividesIfEPS7_fEEEvT_T0_DpT1_,"ax",@progbits
	.align	128
.text._ZN2at6native63_GLOBAL__N__862fb238_30_ForeachBinaryOpScalarTensor_cu_64fe0ca525multi_tensor_apply_kernelINS1_18TensorListMetadataILi2EEENS1_27BinaryOpScalarTensorFunctorIN3c108BFloat16ELi2ELi1ELi1EEEJSt7dividesIfEPS7_fEEEvT_T0_DpT1_:
        .type           _ZN2at6native63_GLOBAL__N__862fb238_30_ForeachBinaryOpScalarTensor_cu_64fe0ca525multi_tensor_apply_kernelINS1_18TensorListMetadataILi2EEENS1_27BinaryOpScalarTensorFunctorIN3c108BFloat16ELi2ELi1ELi1EEEJSt7dividesIfEPS7_fEEEvT_T0_DpT1_,@function
        .size           _ZN2at6native63_GLOBAL__N__862fb238_30_ForeachBinaryOpScalarTensor_cu_64fe0ca525multi_tensor_apply_kernelINS1_18TensorListMetadataILi2EEENS1_27BinaryOpScalarTensorFunctorIN3c108BFloat16ELi2ELi1ELi1EEEJSt7dividesIfEPS7_fEEEvT_T0_DpT1_,(.L_x_714 - _ZN2at6native63_GLOBAL__N__862fb238_30_ForeachBinaryOpScalarTensor_cu_64fe0ca525multi_tensor_apply_kernelINS1_18TensorListMetadataILi2EEENS1_27BinaryOpScalarTensorFunctorIN3c108BFloat16ELi2ELi1ELi1EEEJSt7dividesIfEPS7_fEEEvT_T0_DpT1_)
        .other          _ZN2at6native63_GLOBAL__N__862fb238_30_ForeachBinaryOpScalarTensor_cu_64fe0ca525multi_tensor_apply_kernelINS1_18TensorListMetadataILi2EEENS1_27BinaryOpScalarTensorFunctorIN3c108BFloat16ELi2ELi1ELi1EEEJSt7dividesIfEPS7_fEEEvT_T0_DpT1_,@"STO_CUDA_ENTRY STV_DEFAULT"
_ZN2at6native63_GLOBAL__N__862fb238_30_ForeachBinaryOpScalarTensor_cu_64fe0ca525multi_tensor_apply_kernelINS1_18TensorListMetadataILi2EEENS1_27BinaryOpScalarTensorFunctorIN3c108BFloat16ELi2ELi1ELi1EEEJSt7dividesIfEPS7_fEEEvT_T0_DpT1_:
[----:B------:R-:W-:Y:S01]  /*0000*/  LDC R1, c[0x0][0x37c] ;  /* 0x0000df00ff017b82 */ /* 0x000fe20000000800 */
[----:B------:R-:W0:Y:S01]  /*0010*/  S2R R2, SR_CTAID.X ;  /* 0x0000000000027919 */ /* 0x000e220000002500 */
[----:B------:R-:W1:Y:S06]  /*0020*/  LDCU.64 UR12, c[0x0][0x358] ;  /* 0x00006b00ff0c77ac */ /* 0x000e6c0008000a00 */
[----:B0-----:R-:W0:Y:S01]  /*0030*/  LDC.U8 R0, c[0x0][R2+0x980] ;  /* 0x0002600002007b82 */ /* 0x001e220000000000 */
[----:B------:R-:W-:-:S07]  /*0040*/  IMAD R4, R2, 0x3, R2 ;  /* 0x0000000302047824 */ /* 0x000fce00078e0202 */
[----:B------:R-:W2:Y:S01]  /*0050*/  LDC R3, c[0x0][R4+0xac0] ;  /* 0x0002b00004037b82 */ /* 0x000ea20000000800 */
[----:B0-----:R-:W-:-:S07]  /*0060*/  IMAD.SHL.U32 R5, R0, 0x8, RZ ;  /* 0x0000000800057824 */ /* 0x001fce00078e00ff */
[----:B------:R-:W2:Y:S08]  /*0070*/  LDC.64 R12, c[0x0][R5+0x580] ;  /* 0x00016000050c7b82 */ /* 0x000eb00000000a00 */
[----:B------:R-:W0:Y:S08]  /*0080*/  LDC.64 R6, c[0x0][R5+0x780] ;  /* 0x0001e00005067b82 */ /* 0x000e300000000a00 */
[----:B------:R-:W3:Y:S01]  /*0090*/  LDC.64 R14, c[0x0][R5+0x380] ;  /* 0x0000e000050e7b82 */ /* 0x000ee20000000a00 */
[----:B--2---:R-:W-:Y:S01]  /*00a0*/  IMAD.WIDE R12, R3, 0x20000, R12 ;  /* 0x00020000030c7825 */ /* 0x004fe200078e020c */
[----:B0-----:R-:W-:-:S04]  /*00b0*/  LOP3.LUT R9, R6, 0x3, RZ, 0xc0, !PT ;  /* 0x0000000306097812 */ /* 0x001fc800078ec0ff */
[----:B------:R-:W-:Y:S01]  /*00c0*/  LOP3.LUT R9, R9, 0x7, R12, 0xf8, !PT ;  /* 0x0000000709097812 */ /* 0x000fe200078ef80c */
[----:B---3--:R-:W-:-:S04]  /*00d0*/  IMAD.WIDE R14, R3, 0x20000, R14 ;  /* 0x00020000030e7825 */ /* 0x008fc800078e020e */
[----:B------:R-:W-:Y:S01]  /*00e0*/  IMAD.WIDE R2, R3, 0x10000, RZ ;  /* 0x0001000003027825 */ /* 0x000fe200078e02ff */
[----:B------:R-:W-:-:S04]  /*00f0*/  LOP3.LUT P0, RZ, R9, 0x7, R14, 0xf8, !PT ;  /* 0x0000000709ff7812 */ /* 0x000fc8000780f80e */
[----:B------:R-:W-:Y:S02]  /*0100*/  LOP3.LUT P0, RZ, RZ, RZ, RZ, 0xfc, P0 ;  /* 0x000000ffffff7212 */ /* 0x000fe4000000fcff */
[----:B------:R-:W-:-:S05]  /*0110*/  IADD3 R0, P1, PT, R6, -R2, RZ ;  /* 0x8000000206007210 */ /* 0x000fca0007f3e0ff */
[----:B------:R-:W-:-:S06]  /*0120*/  IMAD.X R6, R7, 0x1, ~R3, P1 ;  /* 0x0000000107067824 */ /* 0x000fcc00008e0e03 */
[----:B-1----:R-:W-:Y:S05]  /*0130*/  @!P0 BRA `(.L_x_0) ;  /* 0x0000000c00a08947 */ /* 0x002fea0003800000 */
[----:B------:R-:W-:-:S04]  /*0140*/  ISETP.GE.U32.AND P0, PT, R0, 0x1, PT ;  /* 0x000000010000780c */ /* 0x000fc80003f06070 */
[----:B------:R-:W-:-:S13]  /*0150*/  ISETP.GE.AND.EX P0, PT, R6, RZ, PT, P0 ;  /* 0x000000ff0600720c */ /* 0x000fda0003f06300 */
[----:B------:R-:W-:Y:S05]  /*0160*/  @!P0 EXIT ;  /* 0x000000000000894d */ /* 0x000fea0003800000 */
[----:B------:R-:W0:Y:S01]  /*0170*/  LDCU UR11, c[0x0][0x360] ;  /* 0x00006c00ff0b77ac */ /* 0x000e220008000800 */
[----:B------:R-:W-:Y:S02]  /*0180*/  ISETP.LT.U32.AND P0, PT, R0, 0x10000, PT ;  /* 0x000100000000780c */ /* 0x000fe40003f01070 */
[----:B------:R-:W-:Y:S02]  /*0190*/  PRMT R3, RZ, 0x7610, R3 ;  /* 0x00007610ff037816 */ /* 0x000fe40000000003 */
[----:B------:R-:W-:Y:S02]  /*01a0*/  ISETP.LT.U32.AND.EX P0, PT, R6, RZ, PT, P0 ;  /* 0x000000ff0600720c */ /* 0x000fe40003f01100 */
[----:B------:R-:W-:Y:S02]  /*01b0*/  MOV R8, 0x280 ;  /* 0x0000028000087802 */ /* 0x000fe40000000f00 */
[----:B------:R-:W-:Y:S02]  /*01c0*/  SEL R0, R0, 0x10000, P0 ;  /* 0x0001000000007807 */ /* 0x000fe40000000000 */
[----:B------:R-:W-:Y:S01]  /*01d0*/  SEL R2, R6, RZ, P0 ;  /* 0x000000ff06027207 */ /* 0x000fe20000000000 */
[----:B0-----:R-:W-:-:S04]  /*01e0*/  USHF.L.U32 UR10, UR11, 0x2, URZ ;  /* 0x000000020b0a7899 */ /* 0x001fc800080006ff */
[----:B------:R-:W-:Y:S02]  /*01f0*/  ULOP3.LUT UR5, UR10, 0xffff, URZ, 0xc0, !UPT ;  /* 0x0000ffff0a057892 */ /* 0x000fe4000f8ec0ff */
[----:B------:R-:W-:-:S04]  /*0200*/  ISETP.GT.U32.AND P0, PT, R0, UR10, PT ;  /* 0x0000000a00007c0c */ /* 0x000fc8000bf04070 */
[----:B------:R-:W-:-:S04]  /*0210*/  ISETP.GT.U32.AND.EX P0, PT, R2, RZ, PT, P0 ;  /* 0x000000ff0200720c */ /* 0x000fc80003f04100 */
[----:B------:R-:W-:Y:S02]  /*0220*/  SEL R9, R0, UR10, P0 ;  /* 0x0000000a00097c07 */ /* 0x000fe40008000000 */
[----:B------:R-:W-:Y:S02]  /*0230*/  SEL R10, R2, RZ, P0 ;  /* 0x000000ff020a7207 */ /* 0x000fe40000000000 */
[----:B------:R-:W-:-:S04]  /*0240*/  IADD3 R9, P1, PT, R9, -0x1, RZ ;  /* 0xffffffff09097810 */ /* 0x000fc80007f3e0ff */
[----:B------:R-:W-:Y:S02]  /*0250*/  IADD3.X R10, PT, PT, R10, -0x1, RZ, P1, !PT ;  /* 0xffffffff0a0a7810 */ /* 0x000fe40000ffe4ff */
[----:B------:R-:W-:-:S07]  /*0260*/  LOP3.LUT R4, R9, 0xffff, RZ, 0xc0, !PT ;  /* 0x0000ffff09047812 */ /* 0x000fce00078ec0ff */
[----:B------:R-:W-:Y:S05]  /*0270*/  CALL.REL.NOINC `($__internal_0_$__cuda_sm20_div_u16) ;  /* 0x0000000c00fc7944 */ /* 0x000fea0003c00000 */
[----:B------:R-:W-:Y:S01]  /*0280*/  ISETP.GE.U32.AND P0, PT, R9, UR10, PT ;  /* 0x0000000a09007c0c */ /* 0x000fe2000bf06070 */
[----:B------:R-:W-:Y:S01]  /*0290*/  UMOV UR6, URZ ;  /* 0x000000ff00067c82 */ /* 0x000fe20008000000 */
[----:B------:R-:W-:Y:S02]  /*02a0*/  UMOV UR7, URZ ;  /* 0x000000ff00077c82 */ /* 0x000fe40008000000 */
[----:B------:R-:W-:-:S13]  /*02b0*/  ISETP.GE.U32.AND.EX P0, PT, R10, RZ, PT, P0 ;  /* 0x000000ff0a00720c */ /* 0x000fda0003f06100 */
[----:B------:R-:W-:Y:S05]  /*02c0*/  @!P0 BRA `(.L_x_1) ;  /* 0x00000008002c8947 */ /* 0x000fea0003800000 */
[----:B------:R-:W0:Y:S01]  /*02d0*/  S2R R4, SR_TID.X ;  /* 0x0000000000047919 */ /* 0x000e220000002100 */
[----:B------:R-:W-:Y:S01]  /*02e0*/  ULOP3.LUT UR4, UR8, 0xffff, URZ, 0xc0, !UPT ;  /* 0x0000ffff08047892 */ /* 0x000fe2000f8ec0ff */
[----:B------:R-:W1:Y:S03]  /*02f0*/  LDCU UR14, c[0x0][0xfd8] ;  /* 0x0001fb00ff0e77ac */ /* 0x000e660008000800 */
[----:B------:R-:W-:Y:S01]  /*0300*/  UIADD3 UR4, UPT, UPT, UR4, 0x1, URZ ;  /* 0x0000000104047890 */ /* 0x000fe2000fffe0ff */
[----:B------:R-:W-:Y:S01]  /*0310*/  UMOV UR6, URZ ;  /* 0x000000ff00067c82 */ /* 0x000fe20008000000 */
[----:B------:R-:W-:Y:S02]  /*0320*/  UMOV UR7, URZ ;  /* 0x000000ff00077c82 */ /* 0x000fe40008000000 */
[----:B------:R-:W-:Y:S01]  /*0330*/  ULOP3.LUT UR9, UR4, 0x1fffe, URZ, 0xc0, !UPT ;  /* 0x0001fffe04097892 */ /* 0x000fe2000f8ec0ff */
[----:B------:R-:W-:-:S02]  /*0340*/  UMOV UR5, URZ ;  /* 0x000000ff00057c82 */ /* 0x000fc40008000000 */
[----:B------:R-:W-:-:S09]  /*0350*/  UMOV UR4, URZ ;  /* 0x000000ff00047c82 */ /* 0x000fd20008000000 */
.L_x_2:
[----:B--2---:R-:W2:Y:S01]  /*0360*/  LDC.64 R16, c[0x0][0xfd0] ;  /* 0x0003f400ff107b82 */ /* 0x004ea20000000a00 */
[----:B0-----:R-:W-:-:S04]  /*0370*/  IADD3 R5, P0, PT, R4, UR6, RZ ;  /* 0x0000000604057c10 */ /* 0x001fc8000ff1e0ff */
[C---:B------:R-:W-:Y:S01]  /*0380*/  IADD3 R19, P2, PT, R5.reuse, UR11, RZ ;  /* 0x0000000b05137c10 */ /* 0x040fe2000ff5e0ff */
[----:B------:R-:W-:Y:S01]  /*0390*/  IMAD.X R7, RZ, RZ, UR7, P0 ;  /* 0x00000007ff077e24 */ /* 0x000fe200080e06ff */
[-C--:B------:R-:W-:Y:S02]  /*03a0*/  ISETP.GE.U32.AND P0, PT, R5, R0.reuse, PT ;  /* 0x000000000500720c */ /* 0x080fe40003f06070 */
[----:B------:R-:W-:Y:S01]  /*03b0*/  ISETP.GE.U32.AND P1, PT, R19, R0, PT ;  /* 0x000000001300720c */ /* 0x000fe20003f26070 */
[----:B------:R-:W-:Y:S01]  /*03c0*/  IMAD.X R9, RZ, RZ, R7, P2 ;  /* 0x000000ffff097224 */ /* 0x000fe200010e0607 */
[-C--:B------:R-:W-:Y:S02]  /*03d0*/  ISETP.GE.AND.EX P0, PT, R7, R2.reuse, PT, P0 ;  /* 0x000000020700720c */ /* 0x080fe40003f06300 */
[----:B------:R-:W-:Y:S02]  /*03e0*/  IADD3 R27, P3, PT, R19, UR11, RZ ;  /* 0x0000000b131b7c10 */ /* 0x000fe4000ff7e0ff */
[----:B------:R-:W-:Y:S01]  /*03f0*/  ISETP.GE.AND.EX P1, PT, R9, R2, PT, P1 ;  /* 0x000000020900720c */ /* 0x000fe20003f26310 */
[----:B--2---:R-:W2:Y:S02]  /*0400*/  LDG.E.U16 R8, desc[UR12][R16.64] ;  /* 0x0000000c10087981 */ /* 0x004ea4000c1e1500 */
[----:B------:R-:W-:Y:S01]  /*0410*/  IMAD.X R29, RZ, RZ, R9, P3 ;  /* 0x000000ffff1d7224 */ /* 0x000fe200018e0609 */
[----:B------:R-:W-:-:S05]  /*0420*/  ISETP.GE.U32.AND P2, PT, R27, R0, PT ;  /* 0x000000001b00720c */ /* 0x000fca0003f46070 */
[----:B------:R-:W-:Y:S02]  /*0430*/  @!P0 LEA R24, P3, R5, R14, 0x1 ;  /* 0x0000000e05188211 */ /* 0x000fe400078608ff */
[----:B------:R-:W-:Y:S02]  /*0440*/  ISETP.GE.AND.EX P2, PT, R29, R2, PT, P2 ;  /* 0x000000021d00720c */ /* 0x000fe40003f46320 */
[----:B------:R-:W-:Y:S02]  /*0450*/  PRMT R18, RZ, 0x7610, R18 ;  /* 0x00007610ff127816 */ /* 0x000fe40000000012 */
[----:B------:R-:W-:Y:S02]  /*0460*/  @!P0 LEA.HI.X R25, R5, R15, R7, 0x1, P3 ;  /* 0x0000000f05198211 */ /* 0x000fe400018f0c07 */
[----:B------:R-:W-:Y:S02]  /*0470*/  IADD3 R21, P4, PT, R27, UR11, RZ ;  /* 0x0000000b1b157c10 */ /* 0x000fe4000ff9e0ff */
[----:B------:R-:W-:Y:S01]  /*0480*/  @!P1 LEA R10, P5, R19, R14, 0x1 ;  /* 0x0000000e130a9211 */ /* 0x000fe200078a08ff */
[----:B------:R0:W3:Y:S01]  /*0490*/  @!P0 LDG.E.U16 R18, desc[UR12][R24.64] ;  /* 0x0000000c18128981 */ /* 0x0000e2000c1e1500 */
[----:B------:R-:W-:Y:S01]  /*04a0*/  ISETP.GE.U32.AND P3, PT, R21, R0, PT ;  /* 0x000000001500720c */ /* 0x000fe20003f66070 */
[----:B------:R-:W-:Y:S01]  /*04b0*/  IMAD.X R23, RZ, RZ, R29, P4 ;  /* 0x000000ffff177224 */ /* 0x000fe200020e061d */
[----:B------:R-:W-:-:S02]  /*04c0*/  PRMT R22, RZ, 0x7610, R22 ;  /* 0x00007610ff167816 */ /* 0x000fc40000000016 */
[-C--:B------:R-:W-:Y:S02]  /*04d0*/  @!P1 LEA.HI.X R11, R19, R15.reuse, R9, 0x1, P5 ;  /* 0x0000000f130b9211 */ /* 0x080fe400028f0c09 */
[----:B------:R-:W-:Y:S02]  /*04e0*/  ISETP.GE.AND.EX P3, PT, R23, R2, PT, P3 ;  /* 0x000000021700720c */ /* 0x000fe40003f66330 */
[C---:B0-----:R-:W-:Y:S01]  /*04f0*/  @!P2 LEA R24, P4, R27.reuse, R14, 0x1 ;  /* 0x0000000e1b18a211 */ /* 0x041fe200078808ff */
[----:B------:R0:W4:Y:S01]  /*0500*/  @!P1 LDG.E.U16 R22, desc[UR12][R10.64] ;  /* 0x0000000c0a169981 */ /* 0x000122000c1e1500 */
[----:B------:R-:W-:Y:S02]  /*0510*/  PRMT R20, RZ, 0x7610, R20 ;  /* 0x00007610ff147816 */ /* 0x000fe40000000014 */
[----:B------:R-:W-:-:S05]  /*0520*/  @!P2 LEA.HI.X R25, R27, R15, R29, 0x1, P4 ;  /* 0x0000000f1b19a211 */ /* 0x000fca00020f0c1d */
[----:B------:R5:W4:Y:S02]  /*0530*/  @!P2 LDG.E.U16 R20, desc[UR12][R24.64] ;  /* 0x0000000c1814a981 */ /* 0x000b24000c1e1500 */
[C---:B0-----:R-:W-:Y:S02]  /*0540*/  @!P3 LEA R10, P4, R21.reuse, R14, 0x1 ;  /* 0x0000000e150ab211 */ /* 0x041fe400078808ff */
[----:B------:R-:W-:Y:S02]  /*0550*/  PRMT R6, RZ, 0x7610, R6 ;  /* 0x00007610ff067816 */ /* 0x000fe40000000006 */
[----:B------:R-:W-:-:S05]  /*0560*/  @!P3 LEA.HI.X R11, R21, R15, R23, 0x1, P4 ;  /* 0x0000000f150bb211 */ /* 0x000fca00020f0c17 */
[----:B------:R0:W4:Y:S01]  /*0570*/  @!P3 LDG.E.U16 R6, desc[UR12][R10.64] ;  /* 0x0000000c0a06b981 */ /* 0x000122000c1e1500 */
[----:B-----5:R-:W-:-:S04]  /*0580*/  @!P0 LEA R24, P4, R5, R12, 0x1 ;  /* 0x0000000c05188211 */ /* 0x020fc800078808ff */
[----:B------:R-:W-:Y:S02]  /*0590*/  @!P0 LEA.HI.X R25, R5, R13, R7, 0x1, P4 ;  /* 0x0000000d05198211 */ /* 0x000fe400020f0c07 */
[----:B0-----:R-:W-:Y:S01]  /*05a0*/  @!P2 LEA R10, P4, R27, R12, 0x1 ;  /* 0x0000000c1b0aa211 */ /* 0x001fe200078808ff */
[----:B--2---:R-:W-:-:S04]  /*05b0*/  IMAD.U32 R8, R8, 0x10000, RZ ;  /* 0x0001000008087824 */ /* 0x004fc800078e00ff */
[----:B-1----:R-:W-:-:S06]  /*05c0*/  FMUL.FTZ R8, R8, UR14 ;  /* 0x0000000e08087c20 */ /* 0x002fcc0008410000 */
[----:B------:R-:W0:Y:S01]  /*05d0*/  MUFU.RCP R8, R8 ;  /* 0x0000000800087308 */ /* 0x000e220000001000 */
[----:B---3--:R-:W-:-:S04]  /*05e0*/  IMAD.U32 R18, R18, 0x10000, RZ ;  /* 0x0001000012127824 */ /* 0x008fc800078e00ff */
[----:B0-----:R-:W-:Y:S01]  /*05f0*/  FMUL.FTZ R18, R18, R8 ;  /* 0x0000000812127220 */ /* 0x001fe20000410000 */
[----:B----4-:R-:W-:-:S04]  /*0600*/  IMAD.U32 R22, R22, 0x10000, RZ ;  /* 0x0001000016167824 */ /* 0x010fc800078e00ff */
[----:B------:R-:W-:Y:S01]  /*0610*/  F2FP.BF16.F32.PACK_AB R11, RZ, R18 ;  /* 0x00000012ff0b723e */ /* 0x000fe200000010ff */
[----:B------:R-:W-:-:S03]  /*0620*/  FMUL.FTZ R22, R22, R8 ;  /* 0x0000000816167220 */ /* 0x000fc60000410000 */
[----:B------:R-:W-:Y:S02]  /*0630*/  PRMT R26, R11, 0x7610, R26 ;  /* 0x000076100b1a7816 */ /* 0x000fe4000000001a */
[-C--:B------:R-:W-:Y:S01]  /*0640*/  @!P2 LEA.HI.X R11, R27, R13.reuse, R29, 0x1, P4 ;  /* 0x0000000d1b0ba211 */ /* 0x080fe200020f0c1d */
[----:B------:R-:W-:Y:S01]  /*0650*/  IMAD.U32 R27, R20, 0x10000, RZ ;  /* 0x00010000141b7824 */ /* 0x000fe200078e00ff */
[----:B------:R-:W-:Y:S01]  /*0660*/  F2FP.BF16.F32.PACK_AB R18, RZ, R22 ;  /* 0x00000016ff12723e */ /* 0x000fe200000010ff */
[----:B------:R0:W-:Y:S01]  /*0670*/  @!P0 STG.E.U16 desc[UR12][R24.64], R26 ;  /* 0x0000001a18008986 */ /* 0x0001e2000c10150c */
[----:B------:R-:W-:Y:S01]  /*0680*/  @!P3 LEA R22, P4, R21, R12, 0x1 ;  /* 0x0000000c1516b211 */ /* 0x000fe200078808ff */
[----:B------:R-:W-:Y:S01]  /*0690*/  FMUL.FTZ R27, R27, R8 ;  /* 0x000000081b1b7220 */ /* 0x000fe20000410000 */
[----:B------:R-:W-:Y:S02]  /*06a0*/  @!P1 LEA R20, P0, R19, R12, 0x1 ;  /* 0x0000000c13149211 */ /* 0x000fe400078008ff */
[----:B------:R-:W-:-:S02]  /*06b0*/  @!P3 LEA.HI.X R23, R21, R13, R23, 0x1, P4 ;  /* 0x0000000d1517b211 */ /* 0x000fc400020f0c17 */
[----:B------:R-:W-:Y:S02]  /*06c0*/  @!P1 LEA.HI.X R21, R19, R13, R9, 0x1, P0 ;  /* 0x0000000d13159211 */ /* 0x000fe400000f0c09 */
[----:B------:R-:W-:Y:S02]  /*06d0*/  F2FP.BF16.F32.PACK_AB R27, RZ, R27 ;  /* 0x0000001bff1b723e */ /* 0x000fe400000010ff */
[----:B------:R-:W-:Y:S01]  /*06e0*/  IADD3 R5, P0, PT, R5, UR10, RZ ;  /* 0x0000000a05057c10 */ /* 0x000fe2000ff1e0ff */
[----:B------:R-:W-:Y:S01]  /*06f0*/  IMAD.U32 R29, R6, 0x10000, RZ ;  /* 0x00010000061d7824 */ /* 0x000fe200078e00ff */
[----:B0-----:R-:W-:Y:S01]  /*0700*/  PRMT R24, R27, 0x7610, R24 ;  /* 0x000076101b187816 */ /* 0x001fe20000000018 */
[----:B------:R0:W-:Y:S01]  /*0710*/  @!P1 STG.E.U16 desc[UR12][R20.64], R18 ;  /* 0x0000001214009986 */ /* 0x0001e2000c10150c */
[----:B------:R-:W-:Y:S01]  /*0720*/  IADD3 R19, P1, PT, R19, UR10, RZ ;  /* 0x0000000a13137c10 */ /* 0x000fe2000ff3e0ff */
[----:B------:R-:W-:Y:S02]  /*0730*/  IMAD.X R6, RZ, RZ, R7, P0 ;  /* 0x000000ffff067224 */ /* 0x000fe400000e0607 */
[----:B------:R-:W-:Y:S01]  /*0740*/  FMUL.FTZ R29, R29, R8 ;  /* 0x000000081d1d7220 */ /* 0x000fe20000410000 */
[----:B------:R-:W-:Y:S01]  /*0750*/  ISETP.GE.U32.AND P0, PT, R5, R0, PT ;  /* 0x000000000500720c */ /* 0x000fe20003f06070 */
[----:B------:R1:W-:Y:S01]  /*0760*/  @!P2 STG.E.U16 desc[UR12][R10.64], R24 ;  /* 0x000000180a00a986 */ /* 0x0003e2000c10150c */
[----:B------:R-:W-:Y:S01]  /*0770*/  IADD3 R25, P2, PT, R19, UR11, RZ ;  /* 0x0000000b13197c10 */ /* 0x000fe2000ff5e0ff */
[----:B------:R-:W-:Y:S01]  /*0780*/  IMAD.X R9, RZ, RZ, R9, P1 ;  /* 0x000000ffff097224 */ /* 0x000fe200008e0609 */
[----:B------:R-:W-:-:S02]  /*0790*/  ISETP.GE.AND.EX P0, PT, R6, R2, PT, P0 ;  /* 0x000000020600720c */ /* 0x000fc40003f06300 */
[----:B------:R-:W-:Y:S01]  /*07a0*/  F2FP.BF16.F32.PACK_AB R29, RZ, R29 ;  /* 0x0000001dff1d723e */ /* 0x000fe200000010ff */
[----:B------:R-:W-:Y:S01]  /*07b0*/  IMAD.X R27, RZ, RZ, R9, P2 ;  /* 0x000000ffff1b7224 */ /* 0x000fe200010e0609 */
[----:B0-----:R-:W-:Y:S02]  /*07c0*/  IADD3 R21, P4, PT, R25, UR11, RZ ;  /* 0x0000000b19157c10 */ /* 0x001fe4000ff9e0ff */
[-C--:B------:R-:W-:Y:S01]  /*07d0*/  ISETP.GE.U32.AND P1, PT, R19, R0.reuse, PT ;  /* 0x000000001300720c */ /* 0x080fe20003f26070 */
[----:B------:R0:W-:Y:S01]  /*07e0*/  @!P3 STG.E.U16 desc[UR12][R22.64], R29 ;  /* 0x0000001d1600b986 */ /* 0x0001e2000c10150c */
[----:B------:R-:W-:Y:S01]  /*07f0*/  ISETP.GE.U32.AND P2, PT, R25, R0, PT ;  /* 0x000000001900720c */ /* 0x000fe20003f46070 */
[----:B-1----:R-:W-:Y:S01]  /*0800*/  IMAD.X R11, RZ, RZ, R27, P4 ;  /* 0x000000ffff0b7224 */ /* 0x002fe200020e061b */
[----:B------:R-:W-:Y:S01]  /*0810*/  ISETP.GE.AND.EX P1, PT, R9, R2, PT, P1 ;  /* 0x000000020900720c */ /* 0x000fe20003f26310 */
[----:B------:R1:W2:Y:S01]  /*0820*/  LDG.E.U16 R8, desc[UR12][R16.64] ;  /* 0x0000000c10087981 */ /* 0x0002a2000c1e1500 */
[----:B------:R-:W-:-:S02]  /*0830*/  ISETP.GE.U32.AND P3, PT, R21, R0, PT ;  /* 0x000000001500720c */ /* 0x000fc40003f66070 */
[-C--:B------:R-:W-:Y:S02]  /*0840*/  ISETP.GE.AND.EX P2, PT, R27, R2.reuse, PT, P2 ;  /* 0x000000021b00720c */ /* 0x080fe40003f46320 */
[----:B------:R-:W-:Y:S02]  /*0850*/  ISETP.GE.AND.EX P3, PT, R11, R2, PT, P3 ;  /* 0x000000020b00720c */ /* 0x000fe40003f66330 */
[CC--:B------:R-:W-:Y:S02]  /*0860*/  @!P0 LEA R28, P4, R5.reuse, R14.reuse, 0x1 ;  /* 0x0000000e051c8211 */ /* 0x0c0fe400078808ff */
[----:B------:R-:W-:Y:S02]  /*0870*/  PRMT R7, RZ, 0x7610, R7 ;  /* 0x00007610ff077816 */ /* 0x000fe40000000007 */
[----:B0-----:R-:W-:Y:S02]  /*0880*/  @!P0 LEA.HI.X R29, R5, R15, R6, 0x1, P4 ;  /* 0x0000000f051d8211 */ /* 0x001fe400020f0c06 */
[----:B-1----:R-:W-:-:S03]  /*0890*/  @!P1 LEA R16, P5, R19, R14, 0x1 ;  /* 0x0000000e13109211 */ /* 0x002fc600078a08ff */
[----:B------:R0:W3:Y:S01]  /*08a0*/  @!P0 LDG.E.U16 R7, desc[UR12][R28.64] ;  /* 0x0000000c1c078981 */ /* 0x0000e2000c1e1500 */
[----:B------:R-:W-:Y:S02]  /*08b0*/  @!P1 LEA.HI.X R17, R19, R15, R9, 0x1, P5 ;  /* 0x0000000f13119211 */ /* 0x000fe400028f0c09 */
[-C--:B------:R-:W-:Y:S02]  /*08c0*/  @!P3 LEA R22, P5, R21, R14.reuse, 0x1 ;  /* 0x0000000e1516b211 */ /* 0x080fe400078a08ff */
[----:B------:R-:W-:Y:S02]  /*08d0*/  PRMT R10, RZ, 0x7610, R10 ;  /* 0x00007610ff0a7816 */ /* 0x000fe4000000000a */
[----:B------:R-:W-:Y:S02]  /*08e0*/  PRMT R20, RZ, 0x7610, R20 ;  /* 0x00007610ff147816 */ /* 0x000fe40000000014 */
[----:B0-----:R-:W-:Y:S02]  /*08f0*/  @!P2 LEA R28, P4, R25, R14, 0x1 ;  /* 0x0000000e191ca211 */ /* 0x001fe400078808ff */
[----:B------:R0:W4:Y:S01]  /*0900*/  @!P1 LDG.E.U16 R10, desc[UR12][R16.64] ;  /* 0x0000000c100a9981 */ /* 0x000122000c1e1500 */
[----:B------:R-:W-:-:S02]  /*0910*/  PRMT R24, RZ, 0x7610, R24 ;  /* 0x00007610ff187816 */ /* 0x000fc40000000018 */
[-C--:B------:R-:W-:Y:S02]  /*0920*/  @!P2 LEA.HI.X R29, R25, R15.reuse, R27, 0x1, P4 ;  /* 0x0000000f191da211 */ /* 0x080fe400020f0c1b */
[----:B------:R-:W-:-:S03]  /*0930*/  @!P3 LEA.HI.X R23, R21, R15, R11, 0x1, P5 ;  /* 0x0000000f1517b211 */ /* 0x000fc600028f0c0b */
[----:B------:R-:W5:Y:S04]  /*0940*/  @!P2 LDG.E.U16 R20, desc[UR12][R28.64] ;  /* 0x0000000c1c14a981 */ /* 0x000f68000c1e1500 */
[----:B------:R5:W5:Y:S01]  /*0950*/  @!P3 LDG.E.U16 R24, desc[UR12][R22.64] ;  /* 0x0000000c1618b981 */ /* 0x000b62000c1e1500 */
[-C--:B0-----:R-:W-:Y:S02]  /*0960*/  @!P0 LEA R16, P4, R5, R12.reuse, 0x1 ;  /* 0x0000000c05108211 */ /* 0x081fe400078808ff */
[-C--:B------:R-:W-:Y:S02]  /*0970*/  @!P2 LEA R18, P6, R25, R12.reuse, 0x1 ;  /* 0x0000000c1912a211 */ /* 0x080fe400078c08ff */
[----:B------:R-:W-:Y:S02]  /*0980*/  @!P0 LEA.HI.X R17, R5, R13, R6, 0x1, P4 ;  /* 0x0000000d05118211 */ /* 0x000fe400020f0c06 */
[----:B------:R-:W-:Y:S01]  /*0990*/  @!P3 LEA R6, P4, R21, R12, 0x1 ;  /* 0x0000000c1506b211 */ /* 0x000fe200078808ff */
[----:B------:R-:W-:-:S04]  /*09a0*/  UIADD3 UR4, UP0, UPT, UR4, 0x2, URZ ;  /* 0x0000000204047890 */ /* 0x000fc8000ff1e0ff */
[----:B------:R-:W-:Y:S02]  /*09b0*/  UIADD3.X UR5, UPT, UPT, URZ, UR5, URZ, UP0, !UPT ;  /* 0x00000005ff057290 */ /* 0x000fe400087fe4ff */
[----:B------:R-:W-:-:S04]  /*09c0*/  UISETP.NE.U32.AND UP0, UPT, UR4, UR9, UPT ;  /* 0x000000090400728c */ /* 0x000fc8000bf05070 */
[----:B------:R-:W-:Y:S02]  /*09d0*/  UISETP.NE.AND.EX UP0, UPT, UR5, URZ, UPT, UP0 ;  /* 0x000000ff0500728c */ /* 0x000fe4000bf05300 */
[----:B------:R-:W-:-:S04]  /*09e0*/  ULEA UR6, UP1, UR10, UR6, 0x1 ;  /* 0x000000060a067291 */ /* 0x000fc8000f8208ff */
[----:B------:R-:W-:Y:S01]  /*09f0*/  ULEA.HI.X UR7, UR10, UR7, URZ, 0x1, UP1 ;  /* 0x000000070a077291 */ /* 0x000fe200088f0cff */
[----:B--2---:R-:W-:-:S04]  /*0a00*/  IMAD.U32 R8, R8, 0x10000, RZ ;  /* 0x0001000008087824 */ /* 0x004fc800078e00ff */
[----:B------:R-:W-:-:S06]  /*0a10*/  FMUL.FTZ R26, R8, UR14 ;  /* 0x0000000e081a7c20 */ /* 0x000fcc0008410000 */
[----:B------:R-:W0:Y:S01]  /*0a20*/  MUFU.RCP R26, R26 ;  /* 0x0000001a001a7308 */ /* 0x000e220000001000 */
[----:B------:R-:W-:-:S04]  /*0a30*/  @!P1 LEA R8, P5, R19, R12, 0x1 ;  /* 0x0000000c13089211 */ /* 0x000fc800078a08ff */
[-C--:B------:R-:W-:Y:S01]  /*0a40*/  @!P1 LEA.HI.X R9, R19, R13.reuse, R9, 0x1, P5 ;  /* 0x0000000d13099211 */ /* 0x080fe200028f0c09 */
[----:B---3--:R-:W-:Y:S01]  /*0a50*/  IMAD.U32 R7, R7, 0x10000, RZ ;  /* 0x0001000007077824 */ /* 0x008fe200078e00ff */
[----:B------:R-:W-:Y:S01]  /*0a60*/  @!P2 LEA.HI.X R19, R25, R13, R27, 0x1, P6 ;  /* 0x0000000d1913a211 */ /* 0x000fe200030f0c1b */
[----:B----4-:R-:W-:Y:S02]  /*0a70*/  IMAD.U32 R5, R10, 0x10000, RZ ;  /* 0x000100000a057824 */ /* 0x010fe400078e00ff */
[-C--:B0-----:R-:W-:Y:S02]  /*0a80*/  FMUL.FTZ R7, R7, R26.reuse ;  /* 0x0000001a07077220 */ /* 0x081fe40000410000 */
[----:B------:R-:W-:Y:S01]  /*0a90*/  FMUL.FTZ R5, R5, R26 ;  /* 0x0000001a05057220 */ /* 0x000fe20000410000 */
[----:B-----5:R-:W-:Y:S02]  /*0aa0*/  IMAD.U32 R23, R20, 0x10000, RZ ;  /* 0x0001000014177824 */ /* 0x020fe400078e00ff */
[----:B------:R-:W-:-:S02]  /*0ab0*/  IMAD.U32 R25, R24, 0x10000, RZ ;  /* 0x0001000018197824 */ /* 0x000fc400078e00ff */
[-C--:B------:R-:W-:Y:S01]  /*0ac0*/  FMUL.FTZ R23, R23, R26.reuse ;  /* 0x0000001a17177220 */ /* 0x080fe20000410000 */
[----:B------:R-:W-:Y:S01]  /*0ad0*/  F2FP.BF16.F32.PACK_AB R10, RZ, R7 ;  /* 0x00000007ff0a723e */ /* 0x000fe200000010ff */
[----:B------:R-:W-:Y:S01]  /*0ae0*/  FMUL.FTZ R25, R25, R26 ;  /* 0x0000001a19197220 */ /* 0x000fe20000410000 */
[----:B------:R-:W-:Y:S02]  /*0af0*/  F2FP.BF16.F32.PACK_AB R5, RZ, R5 ;  /* 0x00000005ff05723e */ /* 0x000fe400000010ff */
[----:B------:R-:W-:Y:S02]  /*0b00*/  F2FP.BF16.F32.PACK_AB R23, RZ, R23 ;  /* 0x00000017ff17723e */ /* 0x000fe400000010ff */
[----:B------:R-:W-:Y:S02]  /*0b10*/  @!P3 LEA.HI.X R7, R21, R13, R11, 0x1, P4 ;  /* 0x0000000d1507b211 */ /* 0x000fe400020f0c0b */
[----:B------:R-:W-:Y:S01]  /*0b20*/  F2FP.BF16.F32.PACK_AB R25, RZ, R25 ;  /* 0x00000019ff19723e */ /* 0x000fe200000010ff */
[----:B------:R2:W-:Y:S04]  /*0b30*/  @!P0 STG.E.U16 desc[UR12][R16.64], R10 ;  /* 0x0000000a10008986 */ /* 0x0005e8000c10150c */
[----:B------:R2:W-:Y:S04]  /*0b40*/  @!P1 STG.E.U16 desc[UR12][R8.64], R5 ;  /* 0x0000000508009986 */ /* 0x0005e8000c10150c */
[----:B------:R2:W-:Y:S04]  /*0b50*/  @!P2 STG.E.U16 desc[UR12][R18.64], R23 ;  /* 0x000000171200a986 */ /* 0x0005e8000c10150c */
[----:B------:R2:W-:Y:S01]  /*0b60*/  @!P3 STG.E.U16 desc[UR12][R6.64], R25 ;  /* 0x000000190600b986 */ /* 0x0005e2000c10150c */
[----:B------:R-:W-:Y:S05]  /*0b70*/  BRA.U UP0, `(.L_x_2) ;  /* 0xfffffff500f87547 */ /* 0x000fea000b83ffff */
.L_x_1:
[----:B------:R-:W-:-:S04]  /*0b80*/  ULOP3.LUT UR4, UR8, 0x1, URZ, 0xc0, !UPT ;  /* 0x0000000108047892 */ /* 0x000fc8000f8ec0ff */
[----:B------:R-:W-:-:S06]  /*0b90*/  UISETP.NE.U32.AND UP0, UPT, UR4, 0x1, UPT ;  /* 0x000000010400788c */ /* 0x000fcc000bf05070 */
[----:B------:R-:W-:-:S13]  /*0ba0*/  PLOP3.LUT P0, PT, PT, PT, UP0, 0x80, 0x8 ;  /* 0x000000000008781c */ /* 0x000fda0003f0f008 */
[----:B------:R-:W-:Y:S05]  /*0bb0*/  @!P0 EXIT ;  /* 0x000000000000894d */ /* 0x000fea0003800000 */
[----:B------:R-:W0:Y:S01]  /*0bc0*/  S2R R29, SR_TID.X ;  /* 0x00000000001d7919 */ /* 0x000e220000002100 */
[----:B--2---:R-:W1:Y:S01]  /*0bd0*/  LDC.64 R6, c[0x0][0xfd0] ;  /* 0x0003f400ff067b82 */ /* 0x004e620000000a00 */
[----:B------:R-:W-:Y:S01]  /*0be0*/  PRMT R18, RZ, 0x7610, R18 ;  /* 0x00007610ff127816 */ /* 0x000fe20000000012 */
[----:B------:R-:W2:Y:S01]  /*0bf0*/  LDCU UR4, c[0x0][0xfd8] ;  /* 0x0001fb00ff0477ac */ /* 0x000ea20008000800 */
[----:B-1----:R1:W3:Y:S01]  /*0c00*/  LDG.E.U16 R20, desc[UR12][R6.64] ;  /* 0x0000000c06147981 */ /* 0x0022e2000c1e1500 */
[----:B0-----:R-:W-:-:S04]  /*0c10*/  IADD3 R29, P0, PT, R29, UR6, RZ ;  /* 0x000000061d1d7c10 */ /* 0x001fc8000ff1e0ff */
[C---:B------:R-:W-:Y:S01]  /*0c20*/  IADD3 R23, P2, PT, R29.reuse, UR11, RZ ;  /* 0x0000000b1d177c10 */ /* 0x040fe2000ff5e0ff */
[----:B------:R-:W-:Y:S01]  /*0c30*/  IMAD.X R16, RZ, RZ, UR7, P0 ;  /* 0x00000007ff107e24 */ /* 0x000fe200080e06ff */
[-C--:B------:R-:W-:Y:S02]  /*0c40*/  ISETP.GE.U32.AND P0, PT, R29, R0.reuse, PT ;  /* 0x000000001d00720c */ /* 0x080fe40003f06070 */
[C---:B------:R-:W-:Y:S01]  /*0c50*/  IADD3 R21, P3, PT, R23.reuse, UR11, RZ ;  /* 0x0000000b17157c10 */ /* 0x040fe2000ff7e0ff */
[----:B------:R-:W-:Y:S01]  /*0c60*/  IMAD.X R25, RZ, RZ, R16, P2 ;  /* 0x000000ffff197224 */ /* 0x000fe200010e0610 */
[----:B------:R-:W-:Y:S02]  /*0c70*/  ISETP.GE.U32.AND P1, PT, R23, R0, PT ;  /* 0x000000001700720c */ /* 0x000fe40003f26070 */
[----:B------:R-:W-:Y:S01]  /*0c80*/  ISETP.GE.AND.EX P0, PT, R16, R2, PT, P0 ;  /* 0x000000021000720c */ /* 0x000fe20003f06300 */
[----:B------:R-:W-:Y:S01]  /*0c90*/  IMAD.X R19, RZ, RZ, R25, P3 ;  /* 0x000000ffff137224 */ /* 0x000fe200018e0619 */
[----:B------:R-:W-:-:S02]  /*0ca0*/  ISETP.GE.U32.AND P2, PT, R21, R0, PT ;  /* 0x000000001500720c */ /* 0x000fc40003f46070 */
[-C--:B------:R-:W-:Y:S02]  /*0cb0*/  ISETP.GE.AND.EX P1, PT, R25, R2.reuse, PT, P1 ;  /* 0x000000021900720c */ /* 0x080fe40003f26310 */
[----:B------:R-:W-:Y:S02]  /*0cc0*/  ISETP.GE.AND.EX P2, PT, R19, R2, PT, P2 ;  /* 0x000000021300720c */ /* 0x000fe40003f46320 */
[----:B------:R-:W-:-:S05]  /*0cd0*/  IADD3 R17, P4, PT, R21, UR11, RZ ;  /* 0x0000000b15117c10 */ /* 0x000fca000ff9e0ff */
[----:B------:R-:W-:Y:S01]  /*0ce0*/  IMAD.X R27, RZ, RZ, R19, P4 ;  /* 0x000000ffff1b7224 */ /* 0x000fe200020e0613 */
[----:B------:R-:W-:Y:S02]  /*0cf0*/  @!P0 LEA R4, P4, R29, R14, 0x1 ;  /* 0x0000000e1d048211 */ /* 0x000fe400078808ff */
[----:B------:R-:W-:Y:S02]  /*0d00*/  ISETP.GE.U32.AND P3, PT, R17, R0, PT ;  /* 0x000000001100720c */ /* 0x000fe40003f66070 */
[----:B------:R-:W-:Y:S02]  /*0d10*/  @!P1 LEA R8, P5, R23, R14, 0x1 ;  /* 0x0000000e17089211 */ /* 0x000fe400078a08ff */
[----:B------:R-:W-:Y:S02]  /*0d20*/  @!P0 LEA.HI.X R5, R29, R15, R16, 0x1, P4 ;  /* 0x0000000f1d058211 */ /* 0x000fe400020f0c10 */
[----:B------:R-:W-:Y:S02]  /*0d30*/  ISETP.GE.AND.EX P3, PT, R27, R2, PT, P3 ;  /* 0x000000021b00720c */ /* 0x000fe40003f66330 */
[----:B-1----:R-:W-:-:S02]  /*0d40*/  @!P2 LEA R6, P4, R21, R14, 0x1 ;  /* 0x0000000e1506a211 */ /* 0x002fc400078808ff */
[----:B------:R-:W-:Y:S02]  /*0d50*/  PRMT R2, RZ, 0x7610, R2 ;  /* 0x00007610ff027816 */ /* 0x000fe40000000002 */
[-C--:B------:R-:W-:Y:S02]  /*0d60*/  @!P1 LEA.HI.X R9, R23, R15.reuse, R25, 0x1, P5 ;  /* 0x0000000f17099211 */ /* 0x080fe400028f0c19 */
[----:B------:R-:W-:Y:S02]  /*0d70*/  PRMT R0, RZ, 0x7610, R0 ;  /* 0x00007610ff007816 */ /* 0x000fe40000000000 */
[----:B------:R-:W-:Y:S01]  /*0d80*/  @!P2 LEA.HI.X R7, R21, R15, R19, 0x1, P4 ;  /* 0x0000000f1507a211 */ /* 0x000fe200020f0c13 */
[----:B------:R0:W4:Y:S04]  /*0d90*/  @!P0 LDG.E.U16 R2, desc[UR12][R4.64] ;  /* 0x0000000c04028981 */ /* 0x000128000c1e1500 */
[----:B------:R1:W5:Y:S04]  /*0da0*/  @!P1 LDG.E.U16 R18, desc[UR12][R8.64] ;  /* 0x0000000c08129981 */ /* 0x000368000c1e1500 */
[----:B------:R2:W5:Y:S01]  /*0db0*/  @!P2 LDG.E.U16 R0, desc[UR12][R6.64] ;  /* 0x0000000c0600a981 */ /* 0x000562000c1e1500 */
[----:B------:R-:W-:-:S04]  /*0dc0*/  @!P3 LEA R10, P4, R17, R14, 0x1 ;  /* 0x0000000e110ab211 */ /* 0x000fc800078808ff */
[----:B------:R-:W-:-:S05]  /*0dd0*/  @!P3 LEA.HI.X R11, R17, R15, R27, 0x1, P4 ;  /* 0x0000000f110bb211 */ /* 0x000fca00020f0c1b */
[----:B------:R5:W5:Y:S01]  /*0de0*/  @!P3 LDG.E.U16 R3, desc[UR12][R10.64] ;  /* 0x0000000c0a03b981 */ /* 0x000b62000c1e1500 */
[-C--:B0-----:R-:W-:Y:S02]  /*0df0*/  @!P0 LEA R4, P4, R29, R12.reuse, 0x1 ;  /* 0x0000000c1d048211 */ /* 0x081fe400078808ff */
[-C--:B-1----:R-:W-:Y:S02]  /*0e00*/  @!P2 LEA R8, P5, R21, R12.reuse, 0x1 ;  /* 0x0000000c1508a211 */ /* 0x082fe400078a08ff */
[----:B------:R-:W-:Y:S02]  /*0e10*/  @!P0 LEA.HI.X R5, R29, R13, R16, 0x1, P4 ;  /* 0x0000000d1d058211 */ /* 0x000fe400020f0c10 */
[----:B--2---:R-:W-:-:S04]  /*0e20*/  @!P1 LEA R6, P4, R23, R12, 0x1 ;  /* 0x0000000c17069211 */ /* 0x004fc800078808ff */
[----:B------:R-:W-:Y:S01]  /*0e30*/  @!P1 LEA.HI.X R7, R23, R13, R25, 0x1, P4 ;  /* 0x0000000d17079211 */ /* 0x000fe200020f0c19 */
[----:B---3--:R-:W-:-:S04]  /*0e40*/  IMAD.U32 R20, R20, 0x10000, RZ ;  /* 0x0001000014147824 */ /* 0x008fc800078e00ff */
[----:B------:R-:W-:-:S06]  /*0e50*/  FMUL.FTZ R14, R20, UR4 ;  /* 0x00000004140e7c20 */ /* 0x000fcc0008410000 */
[----:B------:R-:W0:Y:S01]  /*0e60*/  MUFU.RCP R14, R14 ;  /* 0x0000000e000e7308 */ /* 0x000e220000001000 */
[----:B----4-:R-:W-:Y:S02]  /*0e70*/  IMAD.U32 R15, R2, 0x10000, RZ ;  /* 0x00010000020f7824 */ /* 0x010fe400078e00ff */
[----:B-----5:R-:W-:Y:S02]  /*0e80*/  IMAD.U32 R9, R18, 0x10000, RZ ;  /* 0x0001000012097824 */ /* 0x020fe400078e00ff */
[-C--:B0-----:R-:W-:Y:S01]  /*0e90*/  FMUL.FTZ R15, R15, R14.reuse ;  /* 0x0000000e0f0f7220 */ /* 0x081fe20000410000 */
[----:B------:R-:W-:Y:S02]  /*0ea0*/  IMAD.U32 R11, R0, 0x10000, RZ ;  /* 0x00010000000b7824 */ /* 0x000fe400078e00ff */
[-C--:B------:R-:W-:Y:S02]  /*0eb0*/  FMUL.FTZ R0, R9, R14.reuse ;  /* 0x0000000e09007220 */ /* 0x080fe40000410000 */
[----:B------:R-:W-:Y:S01]  /*0ec0*/  FMUL.FTZ R11, R11, R14 ;  /* 0x0000000e0b0b7220 */ /* 0x000fe20000410000 */
[----:B------:R-:W-:-:S02]  /*0ed0*/  F2FP.BF16.F32.PACK_AB R15, RZ, R15 ;  /* 0x0000000fff0f723e */ /* 0x000fc400000010ff */
[----:B------:R-:W-:Y:S02]  /*0ee0*/  F2FP.BF16.F32.PACK_AB R0, RZ, R0 ;  /* 0x00000000ff00723e */ /* 0x000fe400000010ff */
[----:B------:R-:W-:Y:S02]  /*0ef0*/  @!P2 LEA.HI.X R9, R21, R13, R19, 0x1, P5 ;  /* 0x0000000d1509a211 */ /* 0x000fe400028f0c13 */
[----:B------:R-:W-:Y:S01]  /*0f00*/  F2FP.BF16.F32.PACK_AB R11, RZ, R11 ;  /* 0x0000000bff0b723e */ /* 0x000fe200000010ff */
[----:B------:R0:W-:Y:S01]  /*0f10*/  @!P0 STG.E.U16 desc[UR12][R4.64], R15 ;  /* 0x0000000f04008986 */ /* 0x0001e2000c10150c */
[----:B------:R-:W-:-:S03]  /*0f20*/  IMAD.U32 R3, R3, 0x10000, RZ ;  /* 0x0001000003037824 */ /* 0x000fc600078e00ff */
[----:B------:R0:W-:Y:S01]  /*0f30*/  @!P1 STG.E.U16 desc[UR12][R6.64], R0 ;  /* 0x0000000006009986 */ /* 0x0001e2000c10150c */
[----:B------:R-:W-:-:S03]  /*0f40*/  FMUL.FTZ R3, R3, R14 ;  /* 0x0000000e03037220 */ /* 0x000fc60000410000 */
[----:B------:R0:W-:Y:S01]  /*0f50*/  @!P2 STG.E.U16 desc[UR12][R8.64], R11 ;  /* 0x0000000b0800a986 */ /* 0x0001e2000c10150c */
[----:B------:R-:W-:Y:S05]  /*0f60*/  @P3 EXIT ;  /* 0x000000000000394d */ /* 0x000fea0003800000 */
[C---:B------:R-:W-:Y:S02]  /*0f70*/  LEA R2, P0, R17.reuse, R12, 0x1 ;  /* 0x0000000c11027211 */ /* 0x040fe400078008ff */
[----:B0-----:R-:W-:Y:S02]  /*0f80*/  F2FP.BF16.F32.PACK_AB R0, RZ, R3 ;  /* 0x00000003ff00723e */ /* 0x001fe400000010ff */
[----:B------:R-:W-:-:S05]  /*0f90*/  LEA.HI.X R3, R17, R13, R27, 0x1, P0 ;  /* 0x0000000d11037211 */ /* 0x000fca00000f0c1b */
[----:B------:R-:W-:Y:S01]  /*0fa0*/  STG.E.U16 desc[UR12][R2.64], R0 ;  /* 0x0000000002007986 */ /* 0x000fe2000c10150c */
[----:B------:R-:W-:Y:S05]  /*0fb0*/  EXIT ;  /* 0x000000000000794d */ /* 0x000fea0003800000 */
.L_x_0:
[----:B------:R-:W0:Y:S02]  /*0fc0*/  S2R R8, SR_TID.X ;  /* 0x0000000000087919 */ /* 0x000e240000002100 */
[----:B0-----:R-:W-:-:S03]  /*0fd0*/  IMAD.WIDE.U32 R2, R8, 0x4, RZ ;  /* 0x0000000408027825 */ /* 0x001fc600078e00ff */
[----:B------:R-:W-:-:S04]  /*0fe0*/  ISETP.GE.U32.AND P0, PT, R2, R0, PT ;  /* 0x000000000200720c */ /* 0x000fc80003f06070 */
[----:B------:R-:W-:-:S13]  /*0ff0*/  ISETP.GE.AND.EX P0, PT, R3, R6, PT, P0 ;  /* 0x000000060300720c */ /* 0x000fda0003f06300 */
[----:B------:R-:W-:Y:S05]  /*1000*/  @P0 EXIT ;  /* 0x000000000000094d */ /* 0x000fea0003800000 */
[----:B------:R-:W0:Y:S01]  /*1010*/  LDC.64 R2, c[0x0][0xfd0] ;  /* 0x0003f400ff027b82 */ /* 0x000e220000000a00 */
[----:B------:R-:W-:Y:S01]  /*1020*/  IMAD.MOV.U32 R7, RZ, RZ, RZ ;  /* 0x000000ffff077224 */ /* 0x000fe200078e00ff */
[----:B------:R-:W1:Y:S01]  /*1030*/  LDCU UR4, c[0x0][0x360] ;  /* 0x00006c00ff0477ac */ /* 0x000e620008000800 */
[----:B------:R-:W2:Y:S05]  /*1040*/  LDCU UR5, c[0x0][0xfd8] ;  /* 0x0001fb00ff0577ac */ /* 0x000eaa0008000800 */
.L_x_3:
[----:B0-----:R-:W3:Y:S01]  /*1050*/  LDG.E.U16 R10, desc[UR12][R2.64] ;  /* 0x0000000c020a7981 */ /* 0x001ee2000c1e1500 */
[C---:B------:R-:W-:Y:S01]  /*1060*/  IMAD.SHL.U32 R11, R8.reuse, 0x8, RZ ;  /* 0x00000008080b7824 */ /* 0x040fe200078e00ff */
[----:B------:R-:W-:-:S04]  /*1070*/  SHF.L.U64.HI R9, R8, 0x3, R7 ;  /* 0x0000000308097819 */ /* 0x000fc80000010207 */
[----:B------:R-:W-:-:S05]  /*1080*/  IADD3 R4, P0, PT, R14, R11, RZ ;  /* 0x0000000b0e047210 */ /* 0x000fca0007f1e0ff */
[----:B------:R-:W-:-:S06]  /*1090*/  IMAD.X R5, R15, 0x1, R9, P0 ;  /* 0x000000010f057824 */ /* 0x000fcc00000e0609 */
[----:B------:R-:W4:Y:S01]  /*10a0*/  LDG.E.64 R4, desc[UR12][R4.64] ;  /* 0x0000000c04047981 */ /* 0x000f22000c1e1b00 */
[----:B---3--:R-:W-:-:S04]  /*10b0*/  IMAD.U32 R10, R10, 0x10000, RZ ;  /* 0x000100000a0a7824 */ /* 0x008fc800078e00ff */
[----:B--2---:R-:W-:-:S06]  /*10c0*/  FMUL.FTZ R17, R10, UR5 ;  /* 0x000000050a117c20 */ /* 0x004fcc0008410000 */
[----:B------:R-:W0:Y:S01]  /*10d0*/  MUFU.RCP R17, R17 ;  /* 0x0000001100117308 */ /* 0x000e220000001000 */
[C---:B----4-:R-:W-:Y:S01]  /*10e0*/  PRMT R10, R4.reuse, 0x7632, R10 ;  /* 0x00007632040a7816 */ /* 0x050fe2000000000a */
[----:B------:R-:W-:Y:S01]  /*10f0*/  IMAD.U32 R18, R4, 0x10000, RZ ;  /* 0x0001000004127824 */ /* 0x000fe200078e00ff */
[C---:B------:R-:W-:Y:S01]  /*1100*/  PRMT R16, R5.reuse, 0x7632, R16 ;  /* 0x0000763205107816 */ /* 0x040fe20000000010 */
[----:B------:R-:W-:Y:S01]  /*1110*/  IMAD.U32 R19, R5, 0x10000, RZ ;  /* 0x0001000005137824 */ /* 0x000fe200078e00ff */
[----:B------:R-:W-:Y:S01]  /*1120*/  IADD3 R4, P0, PT, R12, R11, RZ ;  /* 0x0000000b0c047210 */ /* 0x000fe20007f1e0ff */
[----:B------:R-:W-:Y:S02]  /*1130*/  IMAD.U32 R10, R10, 0x10000, RZ ;  /* 0x000100000a0a7824 */ /* 0x000fe400078e00ff */
[----:B------:R-:W-:Y:S02]  /*1140*/  IMAD.U32 R16, R16, 0x10000, RZ ;  /* 0x0001000010107824 */ /* 0x000fe400078e00ff */
[-C--:B0-----:R-:W-:Y:S01]  /*1150*/  FMUL.FTZ R18, R18, R17.reuse ;  /* 0x0000001112127220 */ /* 0x081fe20000410000 */
[-C--:B------:R-:W-:Y:S01]  /*1160*/  FMUL.FTZ R5, R10, R17.reuse ;  /* 0x000000110a057220 */ /* 0x080fe20000410000 */
[-C--:B------:R-:W-:Y:S01]  /*1170*/  FMUL.FTZ R19, R19, R17.reuse ;  /* 0x0000001113137220 */ /* 0x080fe20000410000 */
[----:B------:R-:W-:-:S03]  /*1180*/  FMUL.FTZ R16, R16, R17 ;  /* 0x0000001110107220 */ /* 0x000fc60000410000 */
[----:B------:R-:W-:Y:S01]  /*1190*/  F2FP.BF16.F32.PACK_AB R18, R5, R18 ;  /* 0x000000120512723e */ /* 0x000fe200000010ff */
[----:B------:R-:W-:Y:S01]  /*11a0*/  IMAD.X R5, R13, 0x1, R9, P0 ;  /* 0x000000010d057824 */ /* 0x000fe200000e0609 */
[----:B-1----:R-:W-:Y:S02]  /*11b0*/  IADD3 R8, P0, PT, R8, UR4, RZ ;  /* 0x0000000408087c10 */ /* 0x002fe4000ff1e0ff */
[----:B------:R-:W-:-:S03]  /*11c0*/  F2FP.BF16.F32.PACK_AB R19, R16, R19 ;  /* 0x000000131013723e */ /* 0x000fc600000010ff */
[C---:B------:R-:W-:Y:S02]  /*11d0*/  IMAD.SHL.U32 R9, R8.reuse, 0x4, RZ ;  /* 0x0000000408097824 */ /* 0x040fe400078e00ff */
[----:B------:R-:W-:Y:S01]  /*11e0*/  IMAD.X R7, RZ, RZ, R7, P0 ;  /* 0x000000ffff077224 */ /* 0x000fe200000e0607 */
[----:B------:R3:W-:Y:S01]  /*11f0*/  STG.E.64 desc[UR12][R4.64], R18 ;  /* 0x0000001204007986 */ /* 0x0007e2000c101b0c */
[C---:B------:R-:W-:Y:S02]  /*1200*/  LOP3.LUT P0, RZ, R8.reuse, 0xffffc000, RZ, 0xc0, !PT ;  /* 0xffffc00008ff7812 */ /* 0x040fe4000780c0ff */
[----:B------:R-:W-:Y:S02]  /*1210*/  ISETP.LT.U32.AND P1, PT, R9, R0, PT ;  /* 0x000000000900720c */ /* 0x000fe40003f21070 */
[----:B------:R-:W-:Y:S02]  /*1220*/  SHF.L.U64.HI R9, R8, 0x2, R7 ;  /* 0x0000000208097819 */ /* 0x000fe40000010207 */
[----:B------:R-:W-:-:S02]  /*1230*/  LOP3.LUT P0, RZ, R7, 0x3fffffff, RZ, 0xc0, P0 ;  /* 0x3fffffff07ff7812 */ /* 0x000fc4000000c0ff */
[----:B------:R-:W-:-:S13]  /*1240*/  ISETP.LT.AND.EX P1, PT, R9, R6, PT, P1 ;  /* 0x000000060900720c */ /* 0x000fda0003f21310 */
[----:B---3--:R-:W-:Y:S05]  /*1250*/  @!P0 BRA P1, `(.L_x_3) ;  /* 0xfffffffc007c8947 */ /* 0x008fea000083ffff */
[----:B------:R-:W-:Y:S05]  /*1260*/  EXIT ;  /* 0x000000000000794d */ /* 0x000fea0003800000 */
        .weak           $__internal_0_$__cuda_sm20_div_u16
        .type           $__internal_0_$__cuda_sm20_div_u16,@function
        .size           $__internal_0_$__cuda_sm20_div_u16,(.L_x_714 - $__internal_0_$__cuda_sm20_div_u16)
$__internal_0_$__cuda_sm20_div_u16:
[----:B------:R-:W0:Y:S01]  /*1270*/  I2F.U16 R5, UR5 ;  /* 0x0000000500057d06 */ /* 0x000e220008101000 */
[----:B------:R-:W-:Y:S01]  /*1280*/  IMAD.MOV.U32 R6, RZ, RZ, 0x4b800000 ;  /* 0x4b800000ff067424 */ /* 0x000fe200078e00ff */
[----:B------:R-:W-:Y:S01]  /*1290*/  I2FP.F32.U32.RZ R4, R4 ;  /* 0x0000000400047245 */ /* 0x000fe2000020d000 */
[----:B------:R-:W-:Y:S01]  /*12a0*/  UISETP.NE.U32.AND UP0, UPT, UR5, URZ, UPT ;  /* 0x000000ff0500728c */ /* 0x000fe2000bf05070 */
[C---:B0-----:R-:W-:Y:S02]  /*12b0*/  FSETP.GEU.AND P1, PT, |R5|.reuse, 1.175494350822287508e-38, PT ;  /* 0x008000000500780b */ /* 0x041fe40003f2e200 */
[----:B------:R-:W-:Y:S02]  /*12c0*/  FSETP.GT.AND P0, PT, |R5|, 8.50705917302346158658e+37, PT ;  /* 0x7e8000000500780b */ /* 0x000fe40003f04200 */
[----:B------:R-:W-:-:S04]  /*12d0*/  FSEL R6, R6, 1, !P1 ;  /* 0x3f80000006067808 */ /* 0x000fc80004800000 */
[----:B------:R-:W-:-:S05]  /*12e0*/  FSEL R6, R6, 0.25, !P0 ;  /* 0x3e80000006067808 */ /* 0x000fca0004000000 */
[----:B------:R-:W-:-:S06]  /*12f0*/  FMUL R7, R5, R6 ;  /* 0x0000000605077220 */ /* 0x000fcc0000400000 */
[----:B------:R-:W0:Y:S02]  /*1300*/  MUFU.RCP R7, R7 ;  /* 0x0000000700077308 */ /* 0x000e240000001000 */
[----:B0-----:R-:W-:-:S04]  /*1310*/  FMUL R6, R6, R7 ;  /* 0x0000000706067220 */ /* 0x001fc80000400000 */
[----:B------:R-:W-:-:S04]  /*1320*/  VIADD R5, R6, 0x2 ;  /* 0x0000000206057836 */ /* 0x000fc80000000000 */
[----:B------:R-:W-:Y:S01]  /*1330*/  FMUL.RZ R6, R4, R5 ;  /* 0x0000000504067220 */ /* 0x000fe2000040c000 */
[----:B------:R-:W-:Y:S02]  /*1340*/  IMAD.MOV.U32 R4, RZ, RZ, R8 ;  /* 0x000000ffff047224 */ /* 0x000fe400078e0008 */
[----:B------:R-:W-:-:S03]  /*1350*/  IMAD.MOV.U32 R5, RZ, RZ, 0x0 ;  /* 0x00000000ff057424 */ /* 0x000fc600078e00ff */
[----:B------:R-:W0:Y:S02]  /*1360*/  F2I.U32.TRUNC.NTZ R6, R6 ;  /* 0x0000000600067305 */ /* 0x000e24000020f000 */
[----:B0-----:R-:W-:-:S13]  /*1370*/  R2UR UR4, R6 ;  /* 0x00000000060472ca */ /* 0x001fda00000e0000 */
[----:B------:R-:W-:-:S07]  /*1380*/  ULOP3.LUT UR8, UR4, 0xffff, URZ, 0xc0, !UPT ;  /* 0x0000ffff04087892 */ /* 0x000fce000f8ec0ff */
[----:B------:R-:W-:Y:S01]  /*1390*/  @!UP0 UMOV UR8, 0xffffffff ;  /* 0xffffffff00088882 */ /* 0x000fe20000000000 */
[----:B------:R-:W-:Y:S05]  /*13a0*/  RET.REL.NODEC R4 `(_ZN2at6native63_GLOBAL__N__862fb238_30_ForeachBinaryOpScalarTensor_cu_64fe0ca525multi_tensor_apply_kernelINS1_18TensorListMetadataILi2EEENS1_27BinaryOpScalarTensorFunctorIN3c108BFloat16ELi2ELi1ELi1EEEJSt7dividesIfEPS7_fEEEvT_T0_DpT1_) ;  /* 0xffffffec04147950 */ /* 0x000fea0003c3ffff */
.L_x_4:
[----:B------:R-:W-:-:S00]  /*13b0*/  BRA `(.L_x_4) ;  /* 0xfffffffc00fc7947 */ /* 0x000fc0000383ffff */
[----:B------:R-:W-:-:S00]  /*13c0*/  NOP ;  /* 0x0000000000007918 */ /* 0x000fc00000000000 */
        /* <DEDUP_REMOVED lines=11> */
.L_x_714:


//--------------------- .text._ZN2at6native63_GLOBAL__N__862fb238_30_ForeachBinaryOpScalarTensor_cu_64fe0ca525multi_tensor_apply_kernelINS1_18TensorListMetadataILi2EEENS1_27BinaryOpScalarTensorFunctorIN3c104HalfELi2ELi1ELi1EEEJSt7dividesIfEPS7_fEEEvT_T0_DpT1_ --------------------------
	.section	.text._ZN2at6native63_GLOBAL__N__862fb238_30_ForeachBinaryOpScalarTensor_cu_64fe0ca525multi_tensor_apply_kernelINS1_18TensorListMetadataILi2EEENS1_27BinaryOpScalarTensorFunctorIN3c104HalfELi2ELi1ELi1EEEJSt7dividesIfEPS7_fEEEvT_T0_DpT1_,"ax",@progbits
	.align	128
.text._ZN2at6native63_GLOBAL__N__862fb238_30_ForeachBinaryOpScalarTensor_cu_64fe0ca525multi_tensor_apply_kernelINS1_18TensorListMetadataILi2EEENS1_27BinaryOpScalarTensorFunctorIN3c104HalfELi2ELi1ELi1EEEJSt7dividesIfEPS7_fEEEvT_T0_DpT1_:
        .type           _ZN2at6native63_GLOBAL__N__862fb238_30_ForeachBinaryOpScalarTensor_cu_64fe0ca525multi_tensor_apply_kernelINS1_18TensorListMetadataILi2EEENS1_27BinaryOpScalarTensorFunctorIN3c104HalfELi2ELi1ELi1EEEJSt7dividesIfEPS7_fEEEvT_T0_DpT1_,@function
        .size           _ZN2at6native63_GLOBAL__N__862fb238_30_ForeachBinaryOpScalarTensor_cu_64fe0ca525multi_tensor_apply_kernelINS1_18TensorListMetadataILi2EEENS1_27BinaryOpScalarTensorFunctorIN3c104HalfELi2ELi1ELi1EEEJSt7dividesIfEPS7_fEEEvT_T0_DpT1_,(.L_x_716 - _ZN2at6native63_GLOBAL__N__862fb238_30_ForeachBinaryOpScalarTensor_cu_64fe0ca525multi_tensor_apply_kernelINS1_18TensorListMetadataILi2EEENS1_27BinaryOpScalarTensorFunctorIN3c104HalfELi2ELi1ELi1EEEJSt7dividesIfEPS7_fEEEvT_T0_DpT1_)
        .other          _ZN2at6native63_GLOBAL__N__862fb238_30_ForeachBinaryOpScalarTensor_cu_64fe0ca525multi_tensor_apply_kernelINS1_18TensorListMetadataILi2EEENS1_27BinaryOpScalarTensorFunctorIN3c104HalfELi2ELi1ELi1EEEJSt7dividesIfEPS7_fEEEvT_T0_DpT1_,@"STO_CUDA_ENTRY STV_DEFAULT"
_ZN2at6native63_GLOBAL__N__862fb238_30_ForeachBinaryOpScalarTensor_cu_64fe0ca525multi_tensor_apply_kernelINS1_18TensorListMetadataILi2EEENS1_27BinaryOpScalarTensorFunctorIN3c104HalfELi2ELi1ELi1EEEJSt7dividesIfEPS7_fEEEvT_T0_DpT1_:
        /* <DEDUP_REMOVED lines=39> */
[----:B------:R-:W-:Y:S05]  /*0270*/  CALL.REL.NOINC `($__internal_1_$__cuda_sm20_div_u16) ;  /* 0x0000000c00f47944 */ /* 0x000fea0003c00000 */
        /* <DEDUP_REMOVED lines=14> */
.L_x_7:
        /* <DEDUP_REMOVED lines=14> */
[----:B------:R-:W-:Y:S02]  /*0440*/  PRMT R18, RZ, 0x7610, R18 ;  /* 0x00007610ff127816 */ /* 0x000fe40000000012 */
[----:B------:R-:W-:Y:S02]  /*0450*/  ISETP.GE.AND.EX P2, PT, R29, R2, PT, P2 ;  /* 0x000000021d00720c */ /* 0x000fe40003f46320 */
        /* <DEDUP_REMOVED lines=21> */
[----:B--2---:R-:W-:-:S05]  /*05b0*/  HADD2.F32 R8, -RZ, R8.H0_H0 ;  /* 0x20000008ff087230 */ /* 0x004fca0000004100 */
[----:B-1----:R-:W-:-:S06]  /*05c0*/  FMUL.FTZ R8, R8, UR14 ;  /* 0x0000000e08087c20 */ /* 0x002fcc0008410000 */
[----:B------:R-:W0:Y:S01]  /*05d0*/  MUFU.RCP R8, R8 ;  /* 0x0000000800087308 */ /* 0x000e220000001000 */
[----:B---3--:R-:W-:-:S05]  /*05e0*/  HADD2.F32 R18, -RZ, R18.H0_H0 ;  /* 0x20000012ff127230 */ /* 0x008fca0000004100 */
[----:B0-----:R-:W-:Y:S01]  /*05f0*/  FMUL.FTZ R18, R18, R8 ;  /* 0x0000000812127220 */ /* 0x001fe20000410000 */
[----:B----4-:R-:W-:-:S04]  /*0600*/  HADD2.F32 R22, -RZ, R22.H0_H0 ;  /* 0x20000016ff167230 */ /* 0x010fc80000004100 */
[----:B------:R-:W-:Y:S01]  /*0610*/  F2FP.F16.F32.PACK_AB R11, RZ, R18 ;  /* 0x00000012ff0b723e */ /* 0x000fe200000000ff */
[----:B------:R-:W-:-:S03]  /*0620*/  FMUL.FTZ R22, R22, R8 ;  /* 0x0000000816167220 */ /* 0x000fc60000410000 */
[----:B------:R-:W-:Y:S02]  /*0630*/  PRMT R26, R11, 0x7610, R26 ;  /* 0x000076100b1a7816 */ /* 0x000fe4000000001a */
[-C--:B------:R-:W-:Y:S01]  /*0640*/  @!P2 LEA.HI.X R11, R27, R13.reuse, R29, 0x1, P4 ;  /* 0x0000000d1b0ba211 */ /* 0x080fe200020f0c1d */
[----:B------:R-:W-:Y:S01]  /*0650*/  HADD2.F32 R27, -RZ, R20.H0_H0 ;  /* 0x20000014ff1b7230 */ /* 0x000fe20000004100 */
[----:B------:R-:W-:Y:S01]  /*0660*/  F2FP.F16.F32.PACK_AB R18, RZ, R22 ;  /* 0x00000016ff12723e */ /* 0x000fe200000000ff */
[----:B------:R0:W-:Y:S01]  /*0670*/  @!P0 STG.E.U16 desc[UR12][R24.64], R26 ;  /* 0x0000001a18008986 */ /* 0x0001e2000c10150c */
[----:B------:R-:W-:Y:S02]  /*0680*/  @!P3 LEA R22, P4, R21, R12, 0x1 ;  /* 0x0000000c1516b211 */ /* 0x000fe400078808ff */
[----:B------:R-:W-:Y:S01]  /*0690*/  FMUL.FTZ R27, R27, R8 ;  /* 0x000000081b1b7220 */ /* 0x000fe20000410000 */
[----:B------:R-:W-:Y:S02]  /*06a0*/  @!P1 LEA R20, P0, R19, R12, 0x1 ;  /* 0x0000000c13149211 */ /* 0x000fe400078008ff */
[----:B------:R-:W-:-:S02]  /*06b0*/  @!P3 LEA.HI.X R23, R21, R13, R23, 0x1, P4 ;  /* 0x0000000d1517b211 */ /* 0x000fc400020f0c17 */
[----:B------:R-:W-:Y:S02]  /*06c0*/  @!P1 LEA.HI.X R21, R19, R13, R9, 0x1, P0 ;  /* 0x0000000d13159211 */ /* 0x000fe400000f0c09 */
[----:B------:R-:W-:Y:S01]  /*06d0*/  F2FP.F16.F32.PACK_AB R27, RZ, R27 ;  /* 0x0000001bff1b723e */ /* 0x000fe200000000ff */
[----:B------:R-:W-:Y:S01]  /*06e0*/  HADD2.F32 R29, -RZ, R6.H0_H0 ;  /* 0x20000006ff1d7230 */ /* 0x000fe20000004100 */
[----:B------:R-:W-:Y:S01]  /*06f0*/  IADD3 R5, P0, PT, R5, UR10, RZ ;  /* 0x0000000a05057c10 */ /* 0x000fe2000ff1e0ff */
[----:B------:R1:W-:Y:S01]  /*0700*/  @!P1 STG.E.U16 desc[UR12][R20.64], R18 ;  /* 0x0000001214009986 */ /* 0x0003e2000c10150c */
[----:B0-----:R-:W-:Y:S02]  /*0710*/  PRMT R24, R27, 0x7610, R24 ;  /* 0x000076101b187816 */ /* 0x001fe40000000018 */
        /* <DEDUP_REMOVED lines=8> */
[----:B------:R-:W-:Y:S01]  /*07a0*/  F2FP.F16.F32.PACK_AB R29, RZ, R29 ;  /* 0x0000001dff1d723e */ /* 0x000fe200000000ff */
[----:B------:R-:W-:Y:S01]  /*07b0*/  IMAD.X R27, RZ, RZ, R9, P2 ;  /* 0x000000ffff1b7224 */ /* 0x000fe200010e0609 */
[----:B-1----:R-:W-:Y:S02]  /*07c0*/  IADD3 R21, P4, PT, R25, UR11, RZ ;  /* 0x0000000b19157c10 */ /* 0x002fe4000ff9e0ff */
[-C--:B------:R-:W-:Y:S01]  /*07d0*/  ISETP.GE.U32.AND P1, PT, R19, R0.reuse, PT ;  /* 0x000000001300720c */ /* 0x080fe20003f26070 */
[----:B------:R1:W-:Y:S01]  /*07e0*/  @!P3 STG.E.U16 desc[UR12][R22.64], R29 ;  /* 0x0000001d1600b986 */ /* 0x0003e2000c10150c */
[----:B------:R-:W-:Y:S01]  /*07f0*/  ISETP.GE.U32.AND P2, PT, R25, R0, PT ;  /* 0x000000001900720c */ /* 0x000fe20003f46070 */
[----:B0-----:R-:W-:Y:S01]  /*0800*/  IMAD.X R11, RZ, RZ, R27, P4 ;  /* 0x000000ffff0b7224 */ /* 0x001fe200020e061b */
[----:B------:R-:W-:Y:S01]  /*0810*/  ISETP.GE.AND.EX P1, PT, R9, R2, PT, P1 ;  /* 0x000000020900720c */ /* 0x000fe20003f26310 */
[----:B------:R0:W2:Y:S01]  /*0820*/  LDG.E.U16 R8, desc[UR12][R16.64] ;  /* 0x0000000c10087981 */ /* 0x0000a2000c1e1500 */
[----:B------:R-:W-:-:S02]  /*0830*/  ISETP.GE.U32.AND P3, PT, R21, R0, PT ;  /* 0x000000001500720c */ /* 0x000fc40003f66070 */
[-C--:B------:R-:W-:Y:S02]  /*0840*/  ISETP.GE.AND.EX P2, PT, R27, R2.reuse, PT, P2 ;  /* 0x000000021b00720c */ /* 0x080fe40003f46320 */
[----:B------:R-:W-:Y:S02]  /*0850*/  ISETP.GE.AND.EX P3, PT, R11, R2, PT, P3 ;  /* 0x000000020b00720c */ /* 0x000fe40003f66330 */
[CC--:B------:R-:W-:Y:S02]  /*0860*/  @!P0 LEA R28, P4, R5.reuse, R14.reuse, 0x1 ;  /* 0x0000000e051c8211 */ /* 0x0c0fe400078808ff */
[----:B------:R-:W-:Y:S02]  /*0870*/  PRMT R7, RZ, 0x7610, R7 ;  /* 0x00007610ff077816 */ /* 0x000fe40000000007 */
[----:B-1----:R-:W-:Y:S02]  /*0880*/  @!P0 LEA.HI.X R29, R5, R15, R6, 0x1, P4 ;  /* 0x0000000f051d8211 */ /* 0x002fe400020f0c06 */
[----:B0-----:R-:W-:-:S03]  /*0890*/  @!P1 LEA R16, P5, R19, R14, 0x1 ;  /* 0x0000000e13109211 */ /* 0x001fc600078a08ff */
        /* <DEDUP_REMOVED lines=22> */
[----:B--2---:R-:W-:-:S05]  /*0a00*/  HADD2.F32 R8, -RZ, R8.H0_H0 ;  /* 0x20000008ff087230 */ /* 0x004fca0000004100 */
[----:B------:R-:W-:-:S06]  /*0a10*/  FMUL.FTZ R26, R8, UR14 ;  /* 0x0000000e081a7c20 */ /* 0x000fcc0008410000 */
[----:B------:R-:W0:Y:S01]  /*0a20*/  MUFU.RCP R26, R26 ;  /* 0x0000001a001a7308 */ /* 0x000e220000001000 */
[----:B------:R-:W-:Y:S01]  /*0a30*/  @!P1 LEA R8, P5, R19, R12, 0x1 ;  /* 0x0000000c13089211 */ /* 0x000fe200078a08ff */
[----:B---3--:R-:W-:-:S03]  /*0a40*/  HADD2.F32 R7, -RZ, R7.H0_H0 ;  /* 0x20000007ff077230 */ /* 0x008fc60000004100 */
[-C--:B------:R-:W-:Y:S02]  /*0a50*/  @!P1 LEA.HI.X R9, R19, R13.reuse, R9, 0x1, P5 ;  /* 0x0000000d13099211 */ /* 0x080fe400028f0c09 */
[----:B------:R-:W-:Y:S01]  /*0a60*/  @!P2 LEA.HI.X R19, R25, R13, R27, 0x1, P6 ;  /* 0x0000000d1913a211 */ /* 0x000fe200030f0c1b */
[----:B----4-:R-:W-:Y:S02]  /*0a70*/  HADD2.F32 R5, -RZ, R10.H0_H0 ;  /* 0x2000000aff057230 */ /* 0x010fe40000004100 */
[-C--:B0-----:R-:W-:Y:S01]  /*0a80*/  FMUL.FTZ R7, R7, R26.reuse ;  /* 0x0000001a07077220 */ /* 0x081fe20000410000 */
[----:B-----5:R-:W-:Y:S02]  /*0a90*/  HADD2.F32 R23, -RZ, R20.H0_H0 ;  /* 0x20000014ff177230 */ /* 0x020fe40000004100 */
[-C--:B------:R-:W-:Y:S01]  /*0aa0*/  FMUL.FTZ R5, R5, R26.reuse ;  /* 0x0000001a05057220 */ /* 0x080fe20000410000 */
[----:B------:R-:W-:Y:S02]  /*0ab0*/  HADD2.F32 R25, -RZ, R24.H0_H0 ;  /* 0x20000018ff197230 */ /* 0x000fe40000004100 */
[----:B------:R-:W-:Y:S01]  /*0ac0*/  FMUL.FTZ R23, R23, R26 ;  /* 0x0000001a17177220 */ /* 0x000fe20000410000 */
[----:B------:R-:W-:-:S02]  /*0ad0*/  F2FP.F16.F32.PACK_AB R10, RZ, R7 ;  /* 0x00000007ff0a723e */ /* 0x000fc400000000ff */
[----:B------:R-:W-:Y:S01]  /*0ae0*/  FMUL.FTZ R25, R25, R26 ;  /* 0x0000001a19197220 */ /* 0x000fe20000410000 */
[----:B------:R-:W-:Y:S02]  /*0af0*/  F2FP.F16.F32.PACK_AB R5, RZ, R5 ;  /* 0x00000005ff05723e */ /* 0x000fe400000000ff */
[----:B------:R-:W-:Y:S02]  /*0b00*/  F2FP.F16.F32.PACK_AB R23, RZ, R23 ;  /* 0x00000017ff17723e */ /* 0x000fe400000000ff */
[----:B------:R-:W-:Y:S02]  /*0b10*/  @!P3 LEA.HI.X R7, R21, R13, R11, 0x1, P4 ;  /* 0x0000000d1507b211 */ /* 0x000fe400020f0c0b */
[----:B------:R-:W-:Y:S01]  /*0b20*/  F2FP.F16.F32.PACK_AB R25, RZ, R25 ;  /* 0x00000019ff19723e */ /* 0x000fe200000000ff */
[----:B------:R2:W-:Y:S04]  /*0b30*/  @!P0 STG.E.U16 desc[UR12][R16.64], R10 ;  /* 0x0000000a10008986 */ /* 0x0005e8000c10150c */
[----:B------:R2:W-:Y:S04]  /*0b40*/  @!P1 STG.E.U16 desc[UR12][R8.64], R5 ;  /* 0x0000000508009986 */ /* 0x0005e8000c10150c */
[----:B------:R2:W-:Y:S04]  /*0b50*/  @!P2 STG.E.U16 desc[UR12][R18.64], R23 ;  /* 0x000000171200a986 */ /* 0x0005e8000c10150c */
[----:B------:R2:W-:Y:S01]  /*0b60*/  @!P3 STG.E.U16 desc[UR12][R6.64], R25 ;  /* 0x000000190600b986 */ /* 0x0005e2000c10150c */
[----:B------:R-:W-:Y:S05]  /*0b70*/  BRA.U UP0, `(.L_x_7) ;  /* 0xfffffff500f87547 */ /* 0x000fea000b83ffff */
.L_x_6:
        /* <DEDUP_REMOVED lines=44> */
[----:B---3--:R-:W-:-:S05]  /*0e40*/  HADD2.F32 R20, -RZ, R20.H0_H0 ;  /* 0x20000014ff147230 */ /* 0x008fca0000004100 */
[----:B------:R-:W-:-:S06]  /*0e50*/  FMUL.FTZ R14, R20, UR4 ;  /* 0x00000004140e7c20 */ /* 0x000fcc0008410000 */
[----:B------:R-:W0:Y:S01]  /*0e60*/  MUFU.RCP R14, R14 ;  /* 0x0000000e000e7308 */ /* 0x000e220000001000 */
[----:B----4-:R-:W-:Y:S02]  /*0e70*/  HADD2.F32 R15, -RZ, R2.H0_H0 ;  /* 0x20000002ff0f7230 */ /* 0x010fe40000004100 */
[----:B-----5:R-:W-:-:S03]  /*0e80*/  HADD2.F32 R9, -RZ, R18.H0_H0 ;  /* 0x20000012ff097230 */ /* 0x020fc60000004100 */
[-C--:B0-----:R-:W-:Y:S01]  /*0e90*/  FMUL.FTZ R15, R15, R14.reuse ;  /* 0x0000000e0f0f7220 */ /* 0x081fe20000410000 */
[----:B------:R-:W-:Y:S02]  /*0ea0*/  HADD2.F32 R11, -RZ, R0.H0_H0 ;  /* 0x20000000ff0b7230 */ /* 0x000fe40000004100 */
[-C--:B------:R-:W-:Y:S02]  /*0eb0*/  FMUL.FTZ R0, R9, R14.reuse ;  /* 0x0000000e09007220 */ /* 0x080fe40000410000 */
[----:B------:R-:W-:Y:S01]  /*0ec0*/  F2FP.F16.F32.PACK_AB R15, RZ, R15 ;  /* 0x0000000fff0f723e */ /* 0x000fe200000000ff */
[----:B------:R-:W-:Y:S02]  /*0ed0*/  FMUL.FTZ R11, R11, R14 ;  /* 0x0000000e0b0b7220 */ /* 0x000fe40000410000 */
[----:B------:R-:W-:Y:S02]  /*0ee0*/  F2FP.F16.F32.PACK_AB R0, RZ, R0 ;  /* 0x00000000ff00723e */ /* 0x000fe400000000ff */
[----:B------:R-:W-:-:S02]  /*0ef0*/  @!P2 LEA.HI.X R9, R21, R13, R19, 0x1, P5 ;  /* 0x0000000d1509a211 */ /* 0x000fc400028f0c13 */
[----:B------:R-:W-:Y:S01]  /*0f00*/  F2FP.F16.F32.PACK_AB R11, RZ, R11 ;  /* 0x0000000bff0b723e */ /* 0x000fe200000000ff */
[----:B------:R-:W-:Y:S01]  /*0f10*/  HADD2.F32 R3, -RZ, R3.H0_H0 ;  /* 0x20000003ff037230 */ /* 0x000fe20000004100 */
[----:B------:R0:W-:Y:S04]  /*0f20*/  @!P0 STG.E.U16 desc[UR12][R4.64], R15 ;  /* 0x0000000f04008986 */ /* 0x0001e8000c10150c */
[----:B------:R0:W-:Y:S01]  /*0f30*/  @!P1 STG.E.U16 desc[UR12][R6.64], R0 ;  /* 0x0000000006009986 */ /* 0x0001e2000c10150c */
[----:B------:R-:W-:-:S03]  /*0f40*/  FMUL.FTZ R3, R3, R14 ;  /* 0x0000000e03037220 */ /* 0x000fc60000410000 */
[----:B------:R0:W-:Y:S01]  /*0f50*/  @!P2 STG.E.U16 desc[UR12][R8.64], R11 ;  /* 0x0000000b0800a986 */ /* 0x0001e2000c10150c */
[----:B------:R-:W-:Y:S05]  /*0f60*/  @P3 EXIT ;  /* 0x000000000000394d */ /* 0x000fea0003800000 */
[C---:B------:R-:W-:Y:S02]  /*0f70*/  LEA R2, P0, R17.reuse, R12, 0x1 ;  /* 0x0000000c11027211 */ /* 0x040fe400078008ff */
[----:B0-----:R-:W-:Y:S02]  /*0f80*/  F2FP.F16.F32.PACK_AB R0, RZ, R3 ;  /* 0x00000003ff00723e */ /* 0x001fe400000000ff */
[----:B------:R-:W-:-:S05]  /*0f90*/  LEA.HI.X R3, R17, R13, R27, 0x1, P0 ;  /* 0x0000000d11037211 */ /* 0x000fca00000f0c1b */
[----:B------:R-:W-:Y:S01]  /*0fa0*/  STG.E.U16 desc[UR12][R2.64], R0 ;  /* 0x0000000002007986 */ /* 0x000fe2000c10150c */
[----:B------:R-:W-:Y:S05]  /*0fb0*/  EXIT ;  /* 0x000000000000794d */ /* 0x000fea0003800000 */
.L_x_5:
        /* <DEDUP_REMOVED lines=9> */
.L_x_8:
[----:B0-----:R-:W3:Y:S01]  /*1050*/  LDG.E.U16 R10, desc[UR12][R2.64] ;  /* 0x0000000c020a7981 */ /* 0x001ee2000c1e1500 */
[C---:B------:R-:W-:Y:S01]  /*1060*/  IMAD.SHL.U32 R19, R7.reuse, 0x8, RZ ;  /* 0x0000000807137824 */ /* 0x040fe200078e00ff */
[----:B------:R-:W-:-:S04]  /*1070*/  SHF.L.U64.HI R9, R7, 0x3, R8 ;  /* 0x0000000307097819 */ /* 0x000fc80000010208 */
[----:B------:R-:W-:-:S05]  /*1080*/  IADD3 R4, P0, PT, R14, R19, RZ ;  /* 0x000000130e047210 */ /* 0x000fca0007f1e0ff */
[----:B------:R-:W-:-:S06]  /*1090*/  IMAD.X R5, R15, 0x1, R9, P0 ;  /* 0x000000010f057824 */ /* 0x000fcc00000e0609 */
[----:B------:R-:W4:Y:S01]  /*10a0*/  LDG.E.64 R4, desc[UR12][R4.64] ;  /* 0x0000000c04047981 */ /* 0x000f22000c1e1b00 */
[----:B---3--:R-:W-:-:S05]  /*10b0*/  HADD2.F32 R10, -RZ, R10.H0_H0 ;  /* 0x2000000aff0a7230 */ /* 0x008fca0000004100 */
[----:B--2---:R-:W-:-:S06]  /*10c0*/  FMUL.FTZ R10, R10, UR5 ;  /* 0x000000050a0a7c20 */ /* 0x004fcc0008410000 */
[----:B------:R-:W0:Y:S01]  /*10d0*/  MUFU.RCP R10, R10 ;  /* 0x0000000a000a7308 */ /* 0x000e220000001000 */
[--C-:B----4-:R-:W-:Y:S02]  /*10e0*/  HADD2.F32 R11, -RZ, R4.reuse.H0_H0 ;  /* 0x20000004ff0b7230 */ /* 0x110fe40000004100 */
[----:B------:R-:W-:Y:S01]  /*10f0*/  HADD2.F32 R16, -RZ, R4.H1_H1 ;  /* 0x30000004ff107230 */ /* 0x000fe20000004100 */
[----:B------:R-:W-:Y:S01]  /*1100*/  IADD3 R4, P0, PT, R12, R19, RZ ;  /* 0x000000130c047210 */ /* 0x000fe20007f1e0ff */
[--C-:B------:R-:W-:Y:S02]  /*1110*/  HADD2.F32 R17, -RZ, R5.reuse.H0_H0 ;  /* 0x20000005ff117230 */ /* 0x100fe40000004100 */
[----:B------:R-:W-:Y:S02]  /*1120*/  HADD2.F32 R18, -RZ, R5.H1_H1 ;  /* 0x30000005ff127230 */ /* 0x000fe40000004100 */
[----:B------:R-:W-:Y:S01]  /*1130*/  IMAD.X R5, R13, 0x1, R9, P0 ;  /* 0x000000010d057824 */ /* 0x000fe200000e0609 */
[----:B-1----:R-:W-:Y:S01]  /*1140*/  IADD3 R7, P0, PT, R7, UR4, RZ ;  /* 0x0000000407077c10 */ /* 0x002fe2000ff1e0ff */
[-C--:B0-----:R-:W-:Y:S01]  /*1150*/  FMUL.FTZ R11, R11, R10.reuse ;  /* 0x0000000a0b0b7220 */ /* 0x081fe20000410000 */
[-C--:B------:R-:W-:Y:S01]  /*1160*/  FMUL.FTZ R16, R16, R10.reuse ;  /* 0x0000000a10107220 */ /* 0x080fe20000410000 */
[-C--:B------:R-:W-:Y:S01]  /*1170*/  FMUL.FTZ R17, R17, R10.reuse ;  /* 0x0000000a11117220 */ /* 0x080fe20000410000 */
[----:B------:R-:W-:Y:S01]  /*1180*/  FMUL.FTZ R18, R18, R10 ;  /* 0x0000000a12127220 */ /* 0x000fe20000410000 */
[----:B------:R-:W-:-:S02]  /*1190*/  IMAD.SHL.U32 R9, R7, 0x4, RZ ;  /* 0x0000000407097824 */ /* 0x000fc400078e00ff */
[----:B------:R-:W-:Y:S01]  /*11a0*/  F2FP.F16.F32.PACK_AB R16, R16, R11 ;  /* 0x0000000b1010723e */ /* 0x000fe200000000ff */
[----:B------:R-:W-:Y:S01]  /*11b0*/  IMAD.X R8, RZ, RZ, R8, P0 ;  /* 0x000000ffff087224 */ /* 0x000fe200000e0608 */
[----:B------:R-:W-:Y:S02]  /*11c0*/  F2FP.F16.F32.PACK_AB R17, R18, R17 ;  /* 0x000000111211723e */ /* 0x000fe400000000ff */
[----:B------:R-:W-:Y:S02]  /*11d0*/  ISETP.LT.U32.AND P1, PT, R9, R0, PT ;  /* 0x000000000900720c */ /* 0x000fe40003f21070 */
[C---:B------:R-:W-:Y:S01]  /*11e0*/  LOP3.LUT P0, RZ, R7.reuse, 0xffffc000, RZ, 0xc0, !PT ;  /* 0xffffc00007ff7812 */ /* 0x040fe2000780c0ff */
[----:B------:R3:W-:Y:S01]  /*11f0*/  STG.E.64 desc[UR12][R4.64], R16 ;  /* 0x0000001004007986 */ /* 0x0007e2000c101b0c */
[----:B------:R-:W-:Y:S02]  /*1200*/  SHF.L.U64.HI R9, R7, 0x2, R8 ;  /* 0x0000000207097819 */ /* 0x000fe40000010208 */
[----:B------:R-:W-:-:S02]  /*1210*/  LOP3.LUT P0, RZ, R8, 0x3fffffff, RZ, 0xc0, P0 ;  /* 0x3fffffff08ff7812 */ /* 0x000fc4000000c0ff */
[----:B------:R-:W-:-:S13]  /*1220*/  ISETP.LT.AND.EX P1, PT, R9, R6, PT, P1 ;  /* 0x000000060900720c */ /* 0x000fda0003f21310 */
[----:B---3--:R-:W-:Y:S05]  /*1230*/  @!P0 BRA P1, `(.L_x_8) ;  /* 0xfffffffc00848947 */ /* 0x008fea000083ffff */
[----:B------:R-:W-:Y:S05]  /*1240*/  EXIT ;  /* 0x000000000000794d */ /* 0x000fea0003800000 */
        .weak           $__internal_1_$__cuda_sm20_div_u16
        .type           $__internal_1_$__cuda_sm20_div_u16,@function
        .size           $__internal_1_$__cuda_sm20_div_u16,(.L_x_716 - $__internal_1_$__cuda_sm20_div_u16)
$__internal_1_$__cuda_sm20_div_u16:
        /* <DEDUP_REMOVED lines=19> */
[----:B------:R-:W-:Y:S05]  /*1380*/  RET.REL.NODEC R4 `(_ZN2at6native63_GLOBAL__N__862fb238_30_ForeachBinaryOpScalarTensor_cu_64fe0ca525multi_tensor_apply_kernelINS1_18TensorListMetadataILi2EEENS1_27BinaryOpScalarTensorFunctorIN3c104HalfELi2ELi1ELi1EEEJSt7dividesIfEPS7_fEEEvT_T0_DpT1_) ;  /* 0xffffffec041c7950 */ /* 0x000fea0003c3ffff */
.L_x_9:
        /* <DEDUP_REMOVED lines=15> */
.L_x_716:


//--------------------- .text._ZN2at6native63_GLOBAL__N__862fb238_30_ForeachBinaryOpScalarTensor_cu_64fe0ca525multi_tensor_apply_kernelINS1_18TensorListMetadataILi2EEENS1_27BinaryOpScalarTensorFunctorIbLi2ELi1ELi1EEEJSt7dividesIbEPbbEEEvT_T0_DpT1_ --------------------------
	.section	.text._ZN2at6native63_GLOBAL__N__862fb238_30_ForeachBinaryOpScalarTensor_cu_64fe0ca525multi_tensor_apply_kernelINS1_18TensorListMetadataILi2EEENS1_27BinaryOpScalarTensorFunctorIbLi2ELi1ELi1EEEJSt7dividesIbEPbbEEEvT_T0_DpT1_,"ax",@progbits
	.align	128
.text._ZN2at6native63_GLOBAL__N__862fb238_30_ForeachBinaryOpScalarTensor_cu_64fe0ca525multi_tensor_apply_kernelINS1_18TensorListMetadataILi2EEENS1_27BinaryOpScalarTensorFunctorIbLi2ELi1ELi1EEEJSt7dividesIbEPbbEEEvT_T0_DpT1_:
        .type           _ZN2at6native63_GLOBAL__N__862fb238_30_ForeachBinaryOpScalarTensor_cu_64fe0ca525multi_tensor_apply_kernelINS1_18TensorListMetadataILi2EEENS1_27BinaryOpScalarTensorFunctorIbLi2ELi1ELi1EEEJSt7dividesIbEPbbEEEvT_T0_DpT1_,@function
        .size           _ZN2at6native63_GLOBAL__N__862fb238_30_ForeachBinaryOpScalarTensor_cu_64fe0ca525multi_tensor_apply_kernelINS1_18TensorListMetadataILi2EEENS1_27BinaryOpScalarTensorFunctorIbLi2ELi1ELi1EEEJSt7dividesIbEPbbEEEvT_T0_DpT1_,(.L_x_718 - _ZN2at6native63_GLOBAL__N__862fb238_30_ForeachBinaryOpScalarTensor_cu_64fe0ca525multi_tensor_apply_kernelINS1_18TensorListMetadataILi2EEENS1_27BinaryOpScalarTensorFunctorIbLi2ELi1ELi1EEEJSt7dividesIbEPbbEEEvT_T0_DpT1_)
        .other          _ZN2at6native63_GLOBAL__N__862fb238_30_ForeachBinaryOpScalarTensor_cu_64fe0ca525multi_tensor_apply_kernelINS1_18TensorListMetadataILi2EEENS1_27BinaryOpScalarTensorFunctorIbLi2ELi1ELi1EEEJSt7dividesIbEPbbEEEvT_T0_DpT1_,@"STO_CUDA_ENTRY STV_DEFAULT"
_ZN2at6native63_GLOBAL__N__862fb238_30_ForeachBinaryOpScalarTensor_cu_64fe0ca525multi_tensor_apply_kernelINS1_18TensorListMetadataILi2EEENS1_27BinaryOpScalarTensorFunctorIbLi2ELi1ELi1EEEJSt7dividesIbEPbbEEEvT_T0_DpT1_:
[----:B------:R-:W-:Y:S08]  /*0000*/  LDC R1, c[0x0][0x37c] ;  /* 0x0000df00ff017b82 */ /* 0x000ff00000000800 */
[----:B------:R-:W0:Y:S01]  /*0010*/  S2UR UR5, SR_CTAID.X ;  /* 0x00000000000579c3 */ /* 0x000e220000002500 */
[----:B------:R-:W1:Y:S01]  /*0020*/  LDCU.64 UR28, c[0x0][0x358] ;  /* 0x00006b00ff1c77ac */ /* 0x000e620008000a00 */
[----:B0-----:R-:W0:Y:S01]  /*0030*/  LDCU.U8 UR4, c[0x0][UR5+0x980] ;  /* 0x00013000050477ac */ /* 0x001e220008000000 */
[----:B------:R-:W-:-:S12]  /*0040*/  UIMAD UR5, UR5, 0x3, UR5 ;  /* 0x00000003050578a4 */ /* 0x000fd8000f8e0205 */
[----:B------:R-:W2:Y:S01]  /*0050*/  LDCU UR5, c[0x0][UR5+0xac0] ;  /* 0x00015800050577ac */ /* 0x000ea20008000800 */
[----:B0-----:R-:W-:-:S12]  /*0060*/  USHF.L.U32 UR4, UR4, 0x3, URZ ;  /* 0x0000000304047899 */ /* 0x001fd800080006ff */
[----:B------:R-:W0:Y:S01]  /*0070*/  LDCU.64 UR6, c[0x0][UR4+0x380] ;  /* 0x00007000040677ac */ /* 0x000e220008000a00 */
[----:B------:R-:W3:Y:S01]  /*0080*/  LDCU.64 UR10, c[0x0][UR4+0x580] ;  /* 0x0000b000040a77ac */ /* 0x000ee20008000a00 */
[----:B------:R-:W4:Y:S01]  /*0090*/  LDCU.64 UR8, c[0x0][UR4+0x780] ;  /* 0x0000f000040877ac */ /* 0x000f220008000a00 */
[----:B--2---:R-:W-:-:S04]  /*00a0*/  UIMAD.WIDE UR4, UR5, 0x10000, URZ ;  /* 0x00010000050478a5 */ /* 0x004fc8000f8e02ff */
[----:B0-----:R-:W-:Y:S02]  /*00b0*/  UIADD3 UR30, UP0, UPT, UR4, UR6, URZ ;  /* 0x00000006041e7290 */ /* 0x001fe4000ff1e0ff */
[----:B---3--:R-:W-:Y:S02]  /*00c0*/  UIADD3 UR27, UP1, UPT, UR4, UR10, URZ ;  /* 0x0000000a041b7290 */ /* 0x008fe4000ff3e0ff */
[----:B------:R-:W-:Y:S02]  /*00d0*/  UIADD3.X UR7, UPT, UPT, UR5, UR7, URZ, UP0, !UPT ;  /* 0x0000000705077290 */ /* 0x000fe400087fe4ff */
[----:B----4-:R-:W-:Y:S02]  /*00e0*/  UIADD3 UR12, UP2, UPT, -UR4, UR8, URZ ;  /* 0x00000008040c7290 */ /* 0x010fe4000ff5e1ff */
[----:B------:R-:W-:Y:S02]  /*00f0*/  ULOP3.LUT UR4, UR30, UR8, UR27, 0xfe, !UPT ;  /* 0x000000081e047292 */ /* 0x000fe4000f8efe1b */
[----:B------:R-:W-:-:S02]  /*0100*/  UIADD3.X UR10, UPT, UPT, UR5, UR11, URZ, UP1, !UPT ;  /* 0x0000000b050a7290 */ /* 0x000fc40008ffe4ff */
[----:B------:R-:W-:Y:S02]  /*0110*/  ULOP3.LUT UP0, URZ, UR4, 0x3, URZ, 0xc0, !UPT ;  /* 0x0000000304ff7892 */ /* 0x000fe4000f80c0ff */
[----:B------:R-:W-:-:S07]  /*0120*/  UIADD3.X UR5, UPT, UPT, ~UR5, UR9, URZ, UP2, !UPT ;  /* 0x0000000905057290 */ /* 0x000fce00097fe5ff */
[----:B-1----:R-:W-:Y:S05]  /*0130*/  BRA.U !UP0, `(.L_x_10) ;  /* 0x0000000d08c07547 */ /* 0x002fea000b800000 */
[----:B------:R-:W-:-:S04]  /*0140*/  UISETP.GE.U32.AND UP0, UPT, UR12, 0x1, UPT ;  /* 0x000000010c00788c */ /* 0x000fc8000bf06070 */
[----:B------:R-:W-:-:S06]  /*0150*/  UISETP.GE.AND.EX UP0, UPT, UR5, URZ, UPT, UP0 ;  /* 0x000000ff0500728c */ /* 0x000fcc000bf06300 */
[----:B------:R-:W-:-:S13]  /*0160*/  PLOP3.LUT P0, PT, PT, PT, UP0, 0x80, 0x8 ;  /* 0x000000000008781c */ /* 0x000fda0003f0f008 */
[----:B------:R-:W-:Y:S05]  /*0170*/  @!P0 EXIT ;  /* 0x000000000000894d */ /* 0x000fea0003800000 */
[----:B------:R-:W0:Y:S01]  /*0180*/  LDCU UR4, c[0x0][0x360] ;  /* 0x00006c00ff0477ac */ /* 0x000e220008000800 */
[----:B------:R-:W-:Y:S01]  /*0190*/  MOV R5, 0x280 ;  /* 0x0000028000057802 */ /* 0x000fe20000000f00 */
[----:B------:R-:W-:-:S04]  /*01a0*/  UISETP.LT.U32.AND UP0, UPT, UR12, 0x10000, UPT ;  /* 0x000100000c00788c */ /* 0x000fc8000bf01070 */
[----:B------:R-:W-:-:S04]  /*01b0*/  UISETP.LT.U32.AND.EX UP0, UPT, UR5, URZ, UPT, UP0 ;  /* 0x000000ff0500728c */ /* 0x000fc8000bf01100 */
[----:B------:R-:W-:Y:S02]  /*01c0*/  USEL UR32, UR12, 0x10000, UP0 ;  /* 0x000100000c207887 */ /* 0x000fe40008000000 */
[----:B------:R-:W-:Y:S02]  /*01d0*/  USEL UR31, UR5, URZ, UP0 ;  /* 0x000000ff051f7287 */ /* 0x000fe40008000000 */
[----:B0-----:R-:W-:-:S04]  /*01e0*/  USHF.L.U32 UR4, UR4, 0x2, URZ ;  /* 0x0000000204047899 */ /* 0x001fc800080006ff */
[----:B------:R-:W-:Y:S02]  /*01f0*/  UISETP.GT.U32.AND UP0, UPT, UR32, UR4, UPT ;  /* 0x000000042000728c */ /* 0x000fe4000bf04070 */
[----:B------:R-:W-:Y:S02]  /*0200*/  ULOP3.LUT UR11, UR4, 0xffff, URZ, 0xc0, !UPT ;  /* 0x0000ffff040b7892 */ /* 0x000fe4000f8ec0ff */
[----:B------:R-:W-:-:S04]  /*0210*/  UISETP.GT.U32.AND.EX UP0, UPT, UR31, URZ, UPT, UP0 ;  /* 0x000000ff1f00728c */ /* 0x000fc8000bf04100 */
[----:B------:R-:W-:Y:S02]  /*0220*/  USEL UR6, UR32, UR4, UP0 ;  /* 0x0000000420067287 */ /* 0x000fe40008000000 */
[----:B------:R-:W-:Y:S02]  /*0230*/  USEL UR8, UR31, URZ, UP0 ;  /* 0x000000ff1f087287 */ /* 0x000fe40008000000 */
[----:B------:R-:W-:-:S04]  /*0240*/  UIADD3 UR6, UP0, UPT, UR6, -0x1, URZ ;  /* 0xffffffff06067890 */ /* 0x000fc8000ff1e0ff */
[----:B------:R-:W-:Y:S02]  /*0250*/  UIADD3.X UR8, UPT, UPT, UR8, -0x1, URZ, UP0, !UPT ;  /* 0xffffffff08087890 */ /* 0x000fe400087fe4ff */
[----:B------:R-:W-:-:S12]  /*0260*/  ULOP3.LUT UR9, UR6, 0xffff, URZ, 0xc0, !UPT ;  /* 0x0000ffff06097892 */ /* 0x000fd8000f8ec0ff */
[----:B------:R-:W-:Y:S05]  /*0270*/  CALL.REL.NOINC `($__internal_2_$__cuda_sm20_div_u16) ;  /* 0x0000001000107944 */ /* 0x000fea0003c00000 */
[----:B------:R-:W-:Y:S01]  /*0280*/  UISETP.GE.U32.AND UP0, UPT, UR6, UR4, UPT ;  /* 0x000000040600728c */ /* 0x000fe2000bf06070 */
[----:B------:R-:W-:Y:S02]  /*0290*/  UMOV UR5, URZ ;  /* 0x000000ff00057c82 */ /* 0x000fe40008000000 */
[----:B------:R-:W-:Y:S01]  /*02a0*/  UMOV UR4, URZ ;  /* 0x000000ff00047c82 */ /* 0x000fe20008000000 */
[----:B------:R-:W-:-:S09]  /*02b0*/  UISETP.GE.U32.AND.EX UP0, UPT, UR8, URZ, UPT, UP0 ;  /* 0x000000ff0800728c */ /* 0x000fd2000bf06100 */
[----:B------:R-:W-:Y:S05]  /*02c0*/  BRA.U !UP0, `(.L_x_11) ;  /* 0x00000009087c7547 */ /* 0x000fea000b800000 */
[----:B------:R-:W0:Y:S01]  /*02d0*/  S2UR UR4, SR_CTAID.X ;  /* 0x00000000000479c3 */ /* 0x000e220000002500 */
[----:B------:R-:W1:Y:S01]  /*02e0*/  LDCU UR33, c[0x0][0x360] ;  /* 0x00006c00ff2177ac */ /* 0x000e620008000800 */
[----:B------:R-:W2:Y:S01]  /*02f0*/  S2R R2, SR_TID.X ;  /* 0x0000000000027919 */ /* 0x000ea20000002100 */
[----:B------:R-:W-:Y:S01]  /*0300*/  IMAD.MOV.U32 R3, RZ, RZ, RZ ;  /* 0x000000ffff037224 */ /* 0x000fe200078e00ff */
[----:B------:R-:W-:-:S04]  /*0310*/  ULOP3.LUT UR6, UR11, 0xffff, URZ, 0xc0, !UPT ;  /* 0x0000ffff0b067892 */ /* 0x000fc8000f8ec0ff */
[----:B------:R-:W-:-:S04]  /*0320*/  UIADD3 UR6, UPT, UPT, UR6, 0x1, URZ ;  /* 0x0000000106067890 */ /* 0x000fc8000fffe0ff */
[----:B------:R-:W-:Y:S01]  /*0330*/  ULOP3.LUT UR24, UR6, 0x1fffe, URZ, 0xc0, !UPT ;  /* 0x0001fffe06187892 */ /* 0x000fe2000f8ec0ff */
[----:B0-----:R-:W0:Y:S01]  /*0340*/  LDCU.U8 UR5, c[0x0][UR4+0x980] ;  /* 0x00013000040577ac */ /* 0x001e220008000000 */
[----:B------:R-:W-:-:S12]  /*0350*/  UIMAD UR4, UR4, 0x3, UR4 ;  /* 0x00000003040478a4 */ /* 0x000fd8000f8e0204 */
[----:B------:R-:W3:Y:S01]  /*0360*/  LDCU UR18, c[0x0][UR4+0xac0] ;  /* 0x00015800041277ac */ /* 0x000ee20008000800 */
[----:B0-----:R-:W-:-:S12]  /*0370*/  USHF.L.U32 UR8, UR5, 0x3, URZ ;  /* 0x0000000305087899 */ /* 0x001fd800080006ff */
[----:B------:R-:W0:Y:S01]  /*0380*/  LDCU.64 UR4, c[0x0][UR8+0x380] ;  /* 0x00007000080477ac */ /* 0x000e220008000a00 */
[----:B------:R-:W4:Y:S01]  /*0390*/  LDCU.64 UR8, c[0x0][UR8+0x580] ;  /* 0x0000b000080877ac */ /* 0x000f220008000a00 */
[----:B---3--:R-:W-:-:S04]  /*03a0*/  UIMAD.WIDE UR18, UR18, 0x10000, URZ ;  /* 0x00010000121278a5 */ /* 0x008fc8000f8e02ff */
[----:B-1----:R-:W-:Y:S02]  /*03b0*/  ULEA UR25, UP0, UR33, UR18, 0x2 ;  /* 0x0000001221197291 */ /* 0x002fe4000f8010ff */
[----:B------:R-:W-:Y:S02]  /*03c0*/  UIMAD.WIDE.U32 UR20, UR33, 0x2, UR18 ;  /* 0x00000002211478a5 */ /* 0x000fe4000f8e0012 */
[----:B------:R-:W-:Y:S02]  /*03d0*/  UIMAD.WIDE.U32 UR22, UR33, 0x3, UR18 ;  /* 0x00000003211678a5 */ /* 0x000fe4000f8e0012 */
[----:B------:R-:W-:Y:S02]  /*03e0*/  UIADD3.X UR26, UPT, UPT, URZ, UR19, URZ, UP0, !UPT ;  /* 0x00000013ff1a7290 */ /* 0x000fe400087fe4ff */
[----:B0-----:R-:W-:Y:S02]  /*03f0*/  UIADD3 UR45, UP4, UPT, UR4, UR25, URZ ;  /* 0x00000019042d7290 */ /* 0x001fe4000ff9e0ff */
[----:B----4-:R-:W-:-:S02]  /*0400*/  UIADD3 UR25, UP1, UPT, UR8, UR25, URZ ;  /* 0x0000001908197290 */ /* 0x010fc4000ff3e0ff */
[----:B------:R-:W-:Y:S02]  /*0410*/  UIMAD.WIDE.U32 UR16, UR33, 0x5, UR18 ;  /* 0x00000005211078a5 */ /* 0x000fe4000f8e0012 */
[----:B------:R-:W-:Y:S02]  /*0420*/  UIADD3 UR43, UP0, UPT, UR4, UR20, URZ ;  /* 0x00000014042b7290 */ /* 0x000fe4000ff1e0ff */
[----:B------:R-:W-:Y:S02]  /*0430*/  UIADD3 UR42, UP6, UPT, UR8, UR20, URZ ;  /* 0x00000014082a7290 */ /* 0x000fe4000ffde0ff */
[----:B------:R-:W-:Y:S02]  /*0440*/  UIMAD.WIDE.U32 UR14, UR33, 0x6, UR18 ;  /* 0x00000006210e78a5 */ /* 0x000fe4000f8e0012 */
[----:B------:R-:W-:Y:S02]  /*0450*/  UIADD3 UR40, UP5, UPT, UR4, UR22, URZ ;  /* 0x0000001604287290 */ /* 0x000fe4000ffbe0ff */
[----:B------:R-:W-:-:S02]  /*0460*/  UIADD3.X UR46, UPT, UPT, UR5, UR26, URZ, UP4, !UPT ;  /* 0x0000001a052e7290 */ /* 0x000fc4000a7fe4ff */
[----:B------:R-:W-:Y:S02]  /*0470*/  UIMAD.WIDE.U32 UR12, UR33, 0x7, UR18 ;  /* 0x00000007210c78a5 */ /* 0x000fe4000f8e0012 */
[----:B------:R-:W-:Y:S02]  /*0480*/  UIADD3 UR6, UP2, UPT, UR18, UR33, URZ ;  /* 0x0000002112067290 */ /* 0x000fe4000ff5e0ff */
[----:B------:R-:W-:Y:S02]  /*0490*/  UIADD3 UR39, UP3, UPT, UR8, UR22, URZ ;  /* 0x0000001608277290 */ /* 0x000fe4000ff7e0ff */
[----:B------:R-:W-:Y:S02]  /*04a0*/  UIADD3.X UR26, UPT, UPT, UR9, UR26, URZ, UP1, !UPT ;  /* 0x0000001a091a7290 */ /* 0x000fe40008ffe4ff */
[----:B------:R-:W-:Y:S02]  /*04b0*/  UIADD3 UR37, UP1, UPT, UR8, UR16, URZ ;  /* 0x0000001008257290 */ /* 0x000fe4000ff3e0ff */
[----:B------:R-:W-:-:S02]  /*04c0*/  UIADD3 UR38, UP4, UPT, UR4, UR16, URZ ;  /* 0x0000001004267290 */ /* 0x000fc4000ff9e0ff */
[----:B------:R-:W-:Y:S02]  /*04d0*/  UIADD3.X UR44, UPT, UPT, UR5, UR21, URZ, UP0, !UPT ;  /* 0x00000015052c7290 */ /* 0x000fe400087fe4ff */
[----:B------:R-:W-:Y:S02]  /*04e0*/  UIADD3.X UR20, UPT, UPT, UR9, UR21, URZ, UP6, !UPT ;  /* 0x0000001509147290 */ /* 0x000fe4000b7fe4ff */
[----:B------:R-:W-:Y:S02]  /*04f0*/  UIADD3 UR36, UP0, UPT, UR4, UR14, URZ ;  /* 0x0000000e04247290 */ /* 0x000fe4000ff1e0ff */
[----:B------:R-:W-:Y:S02]  /*0500*/  UIADD3 UR35, UP6, UPT, UR8, UR14, URZ ;  /* 0x0000000e08237290 */ /* 0x000fe4000ffde0ff */
[----:B------:R-:W-:Y:S02]  /*0510*/  UIADD3.X UR41, UPT, UPT, UR5, UR23, URZ, UP5, !UPT ;  /* 0x0000001705297290 */ /* 0x000fe4000affe4ff */
[----:B------:R-:W-:-:S02]  /*0520*/  UIADD3 UR34, UP5, UPT, UR4, UR12, URZ ;  /* 0x0000000c04227290 */ /* 0x000fc4000ffbe0ff */
[----:B------:R-:W-:Y:S02]  /*0530*/  UIADD3.X UR22, UPT, UPT, UR9, UR23, URZ, UP3, !UPT ;  /* 0x0000001709167290 */ /* 0x000fe40009ffe4ff */
[----:B------:R-:W-:Y:S02]  /*0540*/  UIADD3.X UR18, UPT, UPT, URZ, UR19, URZ, UP2, !UPT ;  /* 0x00000013ff127290 */ /* 0x000fe400097fe4ff */
[----:B------:R-:W-:Y:S02]  /*0550*/  UIADD3 UR21, UP3, UPT, UR8, UR12, URZ ;  /* 0x0000000c08157290 */ /* 0x000fe4000ff7e0ff */
[----:B------:R-:W-:Y:S02]  /*0560*/  UIADD3 UR19, UP2, UPT, UR8, UR6, URZ ;  /* 0x0000000608137290 */ /* 0x000fe4000ff5e0ff */
[----:B------:R-:W-:Y:S02]  /*0570*/  UIADD3.X UR16, UPT, UPT, UR9, UR17, URZ, UP1, !UPT ;  /* 0x0000001109107290 */ /* 0x000fe40008ffe4ff */
[----:B------:R-:W-:-:S02]  /*0580*/  UIADD3.X UR23, UPT, UPT, UR5, UR17, URZ, UP4, !UPT ;  /* 0x0000001105177290 */ /* 0x000fc4000a7fe4ff */
[----:B------:R-:W-:Y:S02]  /*0590*/  UIADD3 UR8, UP1, UPT, UR4, UR6, URZ ;  /* 0x0000000604087290 */ /* 0x000fe4000ff3e0ff */
[----:B------:R-:W-:Y:S02]  /*05a0*/  UIADD3.X UR17, UPT, UPT, UR5, UR15, URZ, UP0, !UPT ;  /* 0x0000000f05117290 */ /* 0x000fe400087fe4ff */
[----:B------:R-:W-:Y:S02]  /*05b0*/  UIADD3.X UR14, UPT, UPT, UR9, UR15, URZ, UP6, !UPT ;  /* 0x0000000f090e7290 */ /* 0x000fe4000b7fe4ff */
[----:B------:R-:W-:Y:S02]  /*05c0*/  UIADD3.X UR15, UPT, UPT, UR5, UR13, URZ, UP5, !UPT ;  /* 0x0000000d050f7290 */ /* 0x000fe4000affe4ff */
[----:B------:R-:W-:Y:S02]  /*05d0*/  UIADD3.X UR13, UPT, UPT, UR9, UR13, URZ, UP3, !UPT ;  /* 0x0000000d090d7290 */ /* 0x000fe40009ffe4ff */
[----:B------:R-:W-:-:S02]  /*05e0*/  UIADD3.X UR12, UPT, UPT, UR9, UR18, URZ, UP2, !UPT ;  /* 0x00000012090c7290 */ /* 0x000fc400097fe4ff */
[----:B------:R-:W-:Y:S01]  /*05f0*/  UIADD3.X UR9, UPT, UPT, UR5, UR18, URZ, UP1, !UPT ;  /* 0x0000001205097290 */ /* 0x000fe20008ffe4ff */
[----:B------:R-:W-:Y:S01]  /*0600*/  UMOV UR6, URZ ;  /* 0x000000ff00067c82 */ /* 0x000fe20008000000 */
[----:B------:R-:W-:Y:S01]  /*0610*/  UMOV UR4, URZ ;  /* 0x000000ff00047c82 */ /* 0x000fe20008000000 */
[----:B--2---:R-:W-:-:S09]  /*0620*/  UMOV UR5, URZ ;  /* 0x000000ff00057c82 */ /* 0x004fd20008000000 */
.L_x_12:
[C---:B------:R-:W-:Y:S01]  /*0630*/  IADD3 R0, P0, PT, R2.reuse, UR33, RZ ;  /* 0x0000002102007c10 */ /* 0x040fe2000ff1e0ff */
[----:B-1----:R-:W-:Y:S01]  /*0640*/  IMAD.U32 R5, RZ, RZ, UR33 ;  /* 0x00000021ff057e24 */ /* 0x002fe2000f8e00ff */
[----:B------:R-:W-:Y:S02]  /*0650*/  ISETP.GE.U32.AND P4, PT, R2, UR32, PT ;  /* 0x0000002002007c0c */ /* 0x000fe4000bf86070 */
[----:B------:R-:W-:Y:S01]  /*0660*/  ISETP.GE.U32.AND P5, PT, R0, UR32, PT ;  /* 0x0000002000007c0c */ /* 0x000fe2000bfa6070 */
[----:B------:R-:W-:Y:S01]  /*0670*/  IMAD.X R0, RZ, RZ, R3, P0 ;  /* 0x000000ffff007224 */ /* 0x000fe200000e0603 */
[----:B------:R-:W-:Y:S02]  /*0680*/  ISETP.GE.AND.EX P4, PT, R3, UR31, PT, P4 ;  /* 0x0000001f03007c0c */ /* 0x000fe4000bf86340 */
[----:B------:R-:W-:Y:S02]  /*0690*/  IADD3 R12, P2, P3, R5, UR33, R2 ;  /* 0x00000021050c7c10 */ /* 0x000fe4000fb5e002 */
[----:B------:R-:W-:-:S02]  /*06a0*/  ISETP.GE.AND.EX P5, PT, R0, UR31, PT, P5 ;  /* 0x0000001f00007c0c */ /* 0x000fc4000bfa6350 */
[----:B------:R-:W-:Y:S02]  /*06b0*/  ISETP.GE.U32.AND P0, PT, R12, UR32, PT ;  /* 0x000000200c007c0c */ /* 0x000fe4000bf06070 */
[----:B------:R-:W-:-:S04]  /*06c0*/  IADD3.X R14, PT, PT, RZ, RZ, R3, P2, P3 ;  /* 0x000000ffff0e7210 */ /* 0x000fc800017e6403 */
[----:B------:R-:W-:Y:S02]  /*06d0*/  ISETP.GE.AND.EX P0, PT, R14, UR31, PT, P0 ;  /* 0x0000001f0e007c0c */ /* 0x000fe4000bf06300 */
[----:B------:R-:W-:-:S03]  /*06e0*/  @!P4 IADD3 R4, P1, PT, R2, UR30, RZ ;  /* 0x0000001e0204cc10 */ /* 0x000fc6000ff3e0ff */
[----:B------:R-:W-:Y:S02]  /*06f0*/  @!P5 IADD3 R6, P2, PT, R2, UR8, RZ ;  /* 0x000000080206dc10 */ /* 0x000fe4000ff5e0ff */
[C---:B------:R-:W-:Y:S02]  /*0700*/  @!P4 IADD3.X R5, PT, PT, R3.reuse, UR7, RZ, P1, !PT ;  /* 0x000000070305cc10 */ /* 0x040fe40008ffe4ff */
[----:B------:R-:W-:Y:S02]  /*0710*/  @!P5 IADD3.X R7, PT, PT, R3, UR9, RZ, P2, !PT ;  /* 0x000000090307dc10 */ /* 0x000fe400097fe4ff */
[----:B------:R-:W-:Y:S02]  /*0720*/  IADD3 R0, P2, PT, R12, UR33, RZ ;  /* 0x000000210c007c10 */ /* 0x000fe4000ff5e0ff */
[----:B------:R0:W2:Y:S02]  /*0730*/  @!P4 LDG.E.U8 R5, desc[UR28][R4.64] ;  /* 0x0000001c0405c981 */ /* 0x0000a4000c1e1100 */
[----:B------:R-:W-:-:S02]  /*0740*/  ISETP.GE.U32.AND P1, PT, R0, UR32, PT ;  /* 0x0000002000007c0c */ /* 0x000fc4000bf26070 */
[----:B------:R1:W3:Y:S01]  /*0750*/  @!P5 LDG.E.U8 R6, desc[UR28][R6.64] ;  /* 0x0000001c0606d981 */ /* 0x0002e2000c1e1100 */
[----:B------:R-:W-:Y:S01]  /*0760*/  IMAD.X R0, RZ, RZ, R14, P2 ;  /* 0x000000ffff007224 */ /* 0x000fe200010e060e */
[----:B------:R-:W-:-:S04]  /*0770*/  @!P0 IADD3 R8, P2, PT, R2, UR43, RZ ;  /* 0x0000002b02088c10 */ /* 0x000fc8000ff5e0ff */
[----:B------:R-:W-:Y:S02]  /*0780*/  @!P0 IADD3.X R9, PT, PT, R3, UR44, RZ, P2, !PT ;  /* 0x0000002c03098c10 */ /* 0x000fe400097fe4ff */
[----:B------:R-:W-:-:S03]  /*0790*/  ISETP.GE.AND.EX P1, PT, R0, UR31, PT, P1 ;  /* 0x0000001f00007c0c */ /* 0x000fc6000bf26310 */
[----:B------:R-:W4:Y:S10]  /*07a0*/  @!P0 LDG.E.U8 R8, desc[UR28][R8.64] ;  /* 0x0000001c08088981 */ /* 0x000f34000c1e1100 */
[----:B------:R-:W-:-:S04]  /*07b0*/  @!P1 IADD3 R10, P2, PT, R2, UR40, RZ ;  /* 0x00000028020a9c10 */ /* 0x000fc8000ff5e0ff */
[----:B------:R-:W-:-:S05]  /*07c0*/  @!P1 IADD3.X R11, PT, PT, R3, UR41, RZ, P2, !PT ;  /* 0x00000029030b9c10 */ /* 0x000fca00097fe4ff */
[----:B------:R5:W5:Y:S01]  /*07d0*/  @!P1 LDG.E.U8 R10, desc[UR28][R10.64] ;  /* 0x0000001c0a0a9981 */ /* 0x000b62000c1e1100 */
[----:B0-----:R-:W-:Y:S01]  /*07e0*/  @!P4 IADD3 R4, P6, PT, R2, UR27, RZ ;  /* 0x0000001b0204cc10 */ /* 0x001fe2000ffde0ff */
[----:B-1----:R-:W-:Y:S02]  /*07f0*/  IMAD.U32 R7, RZ, RZ, UR33 ;  /* 0x00000021ff077e24 */ /* 0x002fe4000f8e00ff */
[----:B------:R-:W-:Y:S01]  /*0800*/  IMAD.U32 R17, RZ, RZ, UR33 ;  /* 0x00000021ff117e24 */ /* 0x000fe2000f8e00ff */
[----:B--2---:R-:W-:Y:S02]  /*0810*/  ISETP.NE.AND P2, PT, R5, RZ, !P4 ;  /* 0x000000ff0500720c */ /* 0x004fe40006745270 */
[----:B------:R-:W-:Y:S02]  /*0820*/  @!P4 IADD3.X R5, PT, PT, R3, UR10, RZ, P6, !PT ;  /* 0x0000000a0305cc10 */ /* 0x000fe4000b7fe4ff */
[----:B---3--:R-:W-:Y:S02]  /*0830*/  ISETP.NE.AND P3, PT, R6, RZ, !P5 ;  /* 0x000000ff0600720c */ /* 0x008fe40006f65270 */
[----:B------:R-:W-:-:S02]  /*0840*/  @!P4 SEL R13, RZ, 0x1, !P2 ;  /* 0x00000001ff0dc807 */ /* 0x000fc40005000000 */
[----:B------:R-:W-:Y:S02]  /*0850*/  @!P5 IADD3 R6, P2, PT, R2, UR19, RZ ;  /* 0x000000130206dc10 */ /* 0x000fe4000ff5e0ff */
[----:B------:R-:W-:Y:S01]  /*0860*/  SEL R15, RZ, 0x1, !P3 ;  /* 0x00000001ff0f7807 */ /* 0x000fe20005800000 */
[----:B------:R0:W-:Y:S01]  /*0870*/  @!P4 STG.E.U8 desc[UR28][R4.64], R13 ;  /* 0x0000000d0400c986 */ /* 0x0001e2000c10111c */
[----:B------:R-:W-:Y:S02]  /*0880*/  IADD3 R12, P3, P6, R7, UR33, R12 ;  /* 0x00000021070c7c10 */ /* 0x000fe4000fe7e00c */
[----:B------:R-:W-:Y:S02]  /*0890*/  @!P5 IADD3.X R7, PT, PT, R3, UR12, RZ, P2, !PT ;  /* 0x0000000c0307dc10 */ /* 0x000fe400097fe4ff */
[----:B------:R-:W-:Y:S02]  /*08a0*/  IADD3 R0, P4, PT, R12, UR33, RZ ;  /* 0x000000210c007c10 */ /* 0x000fe4000ff9e0ff */
[----:B------:R-:W-:Y:S01]  /*08b0*/  IADD3.X R14, PT, PT, RZ, RZ, R14, P3, P6 ;  /* 0x000000ffff0e7210 */ /* 0x000fe20001fec40e */
[----:B------:R1:W-:Y:S01]  /*08c0*/  @!P5 STG.E.U8 desc[UR28][R6.64], R15 ;  /* 0x0000000f0600d986 */ /* 0x0003e2000c10111c */
[----:B----4-:R-:W-:-:S02]  /*08d0*/  ISETP.NE.AND P5, PT, R8, RZ, !P0 ;  /* 0x000000ff0800720c */ /* 0x010fc400047a5270 */
[----:B------:R-:W-:Y:S01]  /*08e0*/  @!P0 IADD3 R8, P6, PT, R2, UR42, RZ ;  /* 0x0000002a02088c10 */ /* 0x000fe2000ffde0ff */
[----:B-----5:R-:W-:Y:S01]  /*08f0*/  IMAD.X R11, RZ, RZ, R14, P4 ;  /* 0x000000ffff0b7224 */ /* 0x020fe200020e060e */
[----:B------:R-:W-:Y:S02]  /*0900*/  ISETP.GE.U32.AND P2, PT, R0, UR32, PT ;  /* 0x0000002000007c0c */ /* 0x000fe4000bf46070 */
[----:B------:R-:W-:Y:S02]  /*0910*/  @!P0 IADD3.X R9, PT, PT, R3, UR20, RZ, P6, !PT ;  /* 0x0000001403098c10 */ /* 0x000fe4000b7fe4ff */
[----:B0-----:R-:W-:Y:S02]  /*0920*/  SEL R13, RZ, 0x1, !P5 ;  /* 0x00000001ff0d7807 */ /* 0x001fe40006800000 */
[----:B------:R-:W-:Y:S02]  /*0930*/  IADD3 R0, P4, P5, R17, UR33, R12 ;  /* 0x0000002111007c10 */ /* 0x000fe4000fd9e00c */
[----:B------:R-:W-:Y:S01]  /*0940*/  ISETP.GE.U32.AND P3, PT, R12, UR32, PT ;  /* 0x000000200c007c0c */ /* 0x000fe2000bf66070 */
[----:B------:R0:W-:Y:S01]  /*0950*/  @!P0 STG.E.U8 desc[UR28][R8.64], R13 ;  /* 0x0000000d08008986 */ /* 0x0001e2000c10111c */
[----:B-1----:R-:W-:-:S02]  /*0960*/  IADD3.X R6, PT, PT, RZ, RZ, R14, P4, P5 ;  /* 0x000000ffff067210 */ /* 0x002fc400027ea40e */
[----:B------:R-:W-:Y:S02]  /*0970*/  ISETP.GE.AND.EX P3, PT, R14, UR31, PT, P3 ;  /* 0x0000001f0e007c0c */ /* 0x000fe4000bf66330 */
[----:B------:R-:W-:Y:S02]  /*0980*/  ISETP.GE.U32.AND P0, PT, R0, UR32, PT ;  /* 0x0000002000007c0c */ /* 0x000fe4000bf06070 */
[----:B------:R-:W-:Y:S02]  /*0990*/  @!P1 IADD3 R4, P4, PT, R2, UR39, RZ ;  /* 0x0000002702049c10 */ /* 0x000fe4000ff9e0ff */
[----:B------:R-:W-:Y:S02]  /*09a0*/  IADD3 R0, P5, PT, R0, UR33, RZ ;  /* 0x0000002100007c10 */ /* 0x000fe4000ffbe0ff */
[----:B------:R-:W-:Y:S02]  /*09b0*/  @!P1 IADD3.X R5, PT, PT, R3, UR22, RZ, P4, !PT ;  /* 0x0000001603059c10 */ /* 0x000fe4000a7fe4ff */
[----:B------:R-:W-:Y:S01]  /*09c0*/  ISETP.GE.U32.AND P4, PT, R0, UR32, PT ;  /* 0x0000002000007c0c */ /* 0x000fe2000bf86070 */
[----:B------:R-:W-:Y:S01]  /*09d0*/  IMAD.X R0, RZ, RZ, R6, P5 ;  /* 0x000000ffff007224 */ /* 0x000fe200028e0606 */
[----:B------:R-:W-:-:S02]  /*09e0*/  ISETP.GE.AND.EX P2, PT, R11, UR31, PT, P2 ;  /* 0x0000001f0b007c0c */ /* 0x000fc4000bf46320 */
[----:B------:R-:W-:Y:S02]  /*09f0*/  ISETP.GE.AND.EX P0, PT, R6, UR31, PT, P0 ;  /* 0x0000001f06007c0c */ /* 0x000fe4000bf06300 */
[----:B------:R-:W-:Y:S02]  /*0a00*/  ISETP.NE.AND P6, PT, R10, RZ, !P1 ;  /* 0x000000ff0a00720c */ /* 0x000fe40004fc5270 */
[----:B------:R-:W-:Y:S02]  /*0a10*/  ISETP.GE.AND.EX P4, PT, R0, UR31, PT, P4 ;  /* 0x0000001f00007c0c */ /* 0x000fe4000bf86340 */
[----:B------:R-:W-:Y:S02]  /*0a20*/  SEL R17, RZ, 0x1, !P6 ;  /* 0x00000001ff117807 */ /* 0x000fe40007000000 */
[----:B------:R-:W-:-:S03]  /*0a30*/  @!P3 IADD3 R6, P5, PT, R2, UR45, RZ ;  /* 0x0000002d0206bc10 */ /* 0x000fc6000ffbe0ff */
[----:B------:R1:W-:Y:S01]  /*0a40*/  @!P1 STG.E.U8 desc[UR28][R4.64], R17 ;  /* 0x0000001104009986 */ /* 0x0003e2000c10111c */
[C---:B------:R-:W-:Y:S02]  /*0a50*/  @!P3 IADD3.X R7, PT, PT, R3.reuse, UR46, RZ, P5, !PT ;  /* 0x0000002e0307bc10 */ /* 0x040fe4000affe4ff */
[C---:B0-----:R-:W-:Y:S02]  /*0a60*/  @!P2 IADD3 R8, P5, PT, R2.reuse, UR38, RZ ;  /* 0x000000260208ac10 */ /* 0x041fe4000ffbe0ff */
[C---:B------:R-:W-:Y:S01]  /*0a70*/  @!P0 IADD3 R10, P1, PT, R2.reuse, UR36, RZ ;  /* 0x00000024020a8c10 */ /* 0x040fe2000ff3e0ff */
[----:B------:R-:W2:Y:S01]  /*0a80*/  @!P3 LDG.E.U8 R6, desc[UR28][R6.64] ;  /* 0x0000001c0606b981 */ /* 0x000ea2000c1e1100 */
[C---:B------:R-:W-:Y:S02]  /*0a90*/  @!P2 IADD3.X R9, PT, PT, R3.reuse, UR23, RZ, P5, !PT ;  /* 0x000000170309ac10 */ /* 0x040fe4000affe4ff */
[C---:B------:R-:W-:Y:S02]  /*0aa0*/  @!P0 IADD3.X R11, PT, PT, R3.reuse, UR17, RZ, P1, !PT ;  /* 0x00000011030b8c10 */ /* 0x040fe40008ffe4ff */
[C---:B------:R-:W-:Y:S01]  /*0ab0*/  @!P4 IADD3 R12, P1, PT, R2.reuse, UR34, RZ ;  /* 0x00000022020ccc10 */ /* 0x040fe2000ff3e0ff */
[----:B------:R-:W3:Y:S03]  /*0ac0*/  @!P2 LDG.E.U8 R8, desc[UR28][R8.64] ;  /* 0x0000001c0808a981 */ /* 0x000ee6000c1e1100 */
[----:B------:R-:W-:Y:S01]  /*0ad0*/  @!P4 IADD3.X R13, PT, PT, R3, UR15, RZ, P1, !PT ;  /* 0x0000000f030dcc10 */ /* 0x000fe20008ffe4ff */
[----:B------:R-:W4:Y:S04]  /*0ae0*/  @!P0 LDG.E.U8 R10, desc[UR28][R10.64] ;  /* 0x0000001c0a0a8981 */ /* 0x000f28000c1e1100 */
[----:B------:R-:W5:Y:S01]  /*0af0*/  @!P4 LDG.E.U8 R12, desc[UR28][R12.64] ;  /* 0x0000001c0c0cc981 */ /* 0x000f62000c1e1100 */
[----:B------:R-:W-:-:S02]  /*0b00*/  @!P3 IADD3 R14, P5, PT, R2, UR25, RZ ;  /* 0x00000019020ebc10 */ /* 0x000fc4000ffbe0ff */
[----:B-1----:R-:W-:Y:S02]  /*0b10*/  @!P2 IADD3 R4, P6, PT, R2, UR37, RZ ;  /* 0x000000250204ac10 */ /* 0x002fe4000ffde0ff */
[C---:B------:R-:W-:Y:S02]  /*0b20*/  @!P3 IADD3.X R15, PT, PT, R3.reuse, UR26, RZ, P5, !PT ;  /* 0x0000001a030fbc10 */ /* 0x040fe4000affe4ff */
[----:B------:R-:W-:Y:S01]  /*0b30*/  @!P2 IADD3.X R5, PT, PT, R3, UR16, RZ, P6, !PT ;  /* 0x000000100305ac10 */ /* 0x000fe2000b7fe4ff */
[----:B------:R-:W-:-:S04]  /*0b40*/  UIADD3 UR24, UP0, UPT, UR24, -0x2, URZ ;  /* 0xfffffffe18187890 */ /* 0x000fc8000ff1e0ff */
[----:B------:R-:W-:Y:S02]  /*0b50*/  UIADD3.X UR6, UPT, UPT, UR6, -0x1, URZ, UP0, !UPT ;  /* 0xffffffff06067890 */ /* 0x000fe400087fe4ff */
[----:B------:R-:W-:-:S04]  /*0b60*/  UISETP.NE.U32.AND UP0, UPT, UR24, URZ, UPT ;  /* 0x000000ff1800728c */ /* 0x000fc8000bf05070 */
[----:B------:R-:W-:Y:S02]  /*0b70*/  UISETP.NE.AND.EX UP0, UPT, UR6, URZ, UPT, UP0 ;  /* 0x000000ff0600728c */ /* 0x000fe4000bf05300 */
[----:B------:R-:W-:Y:S01]  /*0b80*/  UIMAD.WIDE.U32 UR4, UR33, 0x8, UR4 ;  /* 0x00000008210478a5 */ /* 0x000fe2000f8e0004 */
[----:B--2---:R-:W-:-:S04]  /*0b90*/  ISETP.NE.AND P1, PT, R6, RZ, !P3 ;  /* 0x000000ff0600720c */ /* 0x004fc80005f25270 */
[----:B------:R-:W-:Y:S02]  /*0ba0*/  @!P3 SEL R17, RZ, 0x1, !P1 ;  /* 0x00000001ff11b807 */ /* 0x000fe40004800000 */
[----:B---3--:R-:W-:-:S03]  /*0bb0*/  ISETP.NE.AND P5, PT, R8, RZ, !P2 ;  /* 0x000000ff0800720c */ /* 0x008fc600057a5270 */
[----:B------:R0:W-:Y:S01]  /*0bc0*/  @!P3 STG.E.U8 desc[UR28][R14.64], R17 ;  /* 0x000000110e00b986 */ /* 0x0001e2000c10111c */
[----:B----4-:R-:W-:Y:S02]  /*0bd0*/  ISETP.NE.AND P1, PT, R10, RZ, !P0 ;  /* 0x000000ff0a00720c */ /* 0x010fe40004725270 */
[C---:B------:R-:W-:Y:S02]  /*0be0*/  @!P0 IADD3 R6, P3, PT, R2.reuse, UR35, RZ ;  /* 0x0000002302068c10 */ /* 0x040fe4000ff7e0ff */
[----:B------:R-:W-:Y:S02]  /*0bf0*/  SEL R11, RZ, 0x1, !P5 ;  /* 0x00000001ff0b7807 */ /* 0x000fe40006800000 */
[----:B------:R-:W-:Y:S02]  /*0c00*/  @!P4 IADD3 R8, P6, PT, R2, UR21, RZ ;  /* 0x000000150208cc10 */ /* 0x000fe4000ffde0ff */
[----:B-----5:R-:W-:Y:S02]  /*0c10*/  ISETP.NE.AND P5, PT, R12, RZ, !P4 ;  /* 0x000000ff0c00720c */ /* 0x020fe400067a5270 */
[----:B------:R-:W-:-:S02]  /*0c20*/  @!P0 IADD3.X R7, PT, PT, R3, UR14, RZ, P3, !PT ;  /* 0x0000000e03078c10 */ /* 0x000fc40009ffe4ff */
[----:B------:R-:W-:Y:S02]  /*0c30*/  SEL R13, RZ, 0x1, !P1 ;  /* 0x00000001ff0d7807 */ /* 0x000fe40004800000 */
[----:B------:R-:W-:Y:S02]  /*0c40*/  @!P4 IADD3.X R9, PT, PT, R3, UR13, RZ, P6, !PT ;  /* 0x0000000d0309cc10 */ /* 0x000fe4000b7fe4ff */
[----:B------:R-:W-:Y:S01]  /*0c50*/  SEL R19, RZ, 0x1, !P5 ;  /* 0x00000001ff137807 */ /* 0x000fe20006800000 */
[----:B------:R1:W-:Y:S04]  /*0c60*/  @!P2 STG.E.U8 desc[UR28][R4.64], R11 ;  /* 0x0000000b0400a986 */ /* 0x0003e8000c10111c */
[----:B------:R1:W-:Y:S04]  /*0c70*/  @!P0 STG.E.U8 desc[UR28][R6.64], R13 ;  /* 0x0000000d06008986 */ /* 0x0003e8000c10111c */
[----:B------:R1:W-:Y:S01]  /*0c80*/  @!P4 STG.E.U8 desc[UR28][R8.64], R19 ;  /* 0x000000130800c986 */ /* 0x0003e2000c10111c */
[----:B0-----:R-:W-:-:S04]  /*0c90*/  IMAD.U32 R15, RZ, RZ, UR33 ;  /* 0x00000021ff0f7e24 */ /* 0x001fc8000f8e00ff */
[----:B------:R-:W-:Y:S01]  /*0ca0*/  IMAD.WIDE.U32 R2, R15, 0x8, R2 ;  /* 0x000000080f027825 */ /* 0x000fe200078e0002 */
[----:B------:R-:W-:Y:S06]  /*0cb0*/  BRA.U UP0, `(.L_x_12) ;  /* 0xfffffff9005c7547 */ /* 0x000fec000b83ffff */
.L_x_11:
[----:B------:R-:W-:-:S04]  /*0cc0*/  ULOP3.LUT UR6, UR11, 0x1, URZ, 0xc0, !UPT ;  /* 0x000000010b067892 */ /* 0x000fc8000f8ec0ff */
[----:B------:R-:W-:-:S06]  /*0cd0*/  UISETP.NE.U32.AND UP0, UPT, UR6, 0x1, UPT ;  /* 0x000000010600788c */ /* 0x000fcc000bf05070 */
[----:B------:R-:W-:-:S13]  /*0ce0*/  PLOP3.LUT P0, PT, PT, PT, UP0, 0x80, 0x8 ;  /* 0x000000000008781c */ /* 0x000fda0003f0f008 */
[----:B------:R-:W-:Y:S05]  /*0cf0*/  @!P0 EXIT ;  /* 0x000000000000894d */ /* 0x000fea0003800000 */
[----:B------:R-:W0:Y:S01]  /*0d00*/  S2R R0, SR_TID.X ;  /* 0x0000000000007919 */ /* 0x000e220000002100 */
[----:B------:R-:W2:Y:S01]  /*0d10*/  LDCU UR6, c[0x0][0x360] ;  /* 0x00006c00ff0677ac */ /* 0x000ea20008000800 */
[----:B0-----:R-:W-:-:S04]  /*0d20*/  IADD3 R0, P1, PT, R0, UR4, RZ ;  /* 0x0000000400007c10 */ /* 0x001fc8000ff3e0ff */
[C---:B------:R-:W-:Y:S01]  /*0d30*/  ISETP.GE.U32.AND P0, PT, R0.reuse, UR32, PT ;  /* 0x0000002000007c0c */ /* 0x040fe2000bf06070 */
[----:B-1----:R-:W-:Y:S01]  /*0d40*/  IMAD.X R11, RZ, RZ, UR5, P1 ;  /* 0x00000005ff0b7e24 */ /* 0x002fe200088e06ff */
[----:B--2---:R-:W-:-:S04]  /*0d50*/  IADD3 R10, P1, PT, R0, UR6, RZ ;  /* 0x00000006000a7c10 */ /* 0x004fc8000ff3e0ff */
[C---:B------:R-:W-:Y:S01]  /*0d60*/  IADD3 R12, P3, PT, R10.reuse, UR6, RZ ;  /* 0x000000060a0c7c10 */ /* 0x040fe2000ff7e0ff */
[----:B------:R-:W-:Y:S01]  /*0d70*/  IMAD.X R15, RZ, RZ, R11, P1 ;  /* 0x000000ffff0f7224 */ /* 0x000fe200008e060b */
[----:B------:R-:W-:Y:S02]  /*0d80*/  ISETP.GE.AND.EX P0, PT, R11, UR31, PT, P0 ;  /* 0x0000001f0b007c0c */ /* 0x000fe4000bf06300 */
[----:B------:R-:W-:Y:S01]  /*0d90*/  ISETP.GE.U32.AND P1, PT, R10, UR32, PT ;  /* 0x000000200a007c0c */ /* 0x000fe2000bf26070 */
[----:B------:R-:W-:Y:S01]  /*0da0*/  IMAD.X R16, RZ, RZ, R15, P3 ;  /* 0x000000ffff107224 */ /* 0x000fe200018e060f */
[----:B------:R-:W-:Y:S02]  /*0db0*/  ISETP.GE.U32.AND P2, PT, R12, UR32, PT ;  /* 0x000000200c007c0c */ /* 0x000fe4000bf46070 */
[----:B------:R-:W-:Y:S02]  /*0dc0*/  ISETP.GE.AND.EX P1, PT, R15, UR31, PT, P1 ;  /* 0x0000001f0f007c0c */ /* 0x000fe4000bf26310 */
[----:B------:R-:W-:-:S05]  /*0dd0*/  ISETP.GE.AND.EX P2, PT, R16, UR31, PT, P2 ;  /* 0x0000001f10007c0c */ /* 0x000fca000bf46320 */
[----:B------:R-:W-:-:S04]  /*0de0*/  @!P0 IADD3 R2, P3, PT, R0, UR30, RZ ;  /* 0x0000001e00028c10 */ /* 0x000fc8000ff7e0ff */
[----:B------:R-:W-:Y:S02]  /*0df0*/  @!P0 IADD3.X R3, PT, PT, R11, UR7, RZ, P3, !PT ;  /* 0x000000070b038c10 */ /* 0x000fe40009ffe4ff */
[----:B------:R-:W-:Y:S02]  /*0e00*/  @!P1 IADD3 R4, P3, PT, R10, UR30, RZ ;  /* 0x0000001e0a049c10 */ /* 0x000fe4000ff7e0ff */
[----:B------:R-:W-:Y:S02]  /*0e10*/  @!P2 IADD3 R6, P4, PT, R12, UR30, RZ ;  /* 0x0000001e0c06ac10 */ /* 0x000fe4000ff9e0ff */
[----:B------:R-:W-:Y:S01]  /*0e20*/  @!P1 IADD3.X R5, PT, PT, R15, UR7, RZ, P3, !PT ;  /* 0x000000070f059c10 */ /* 0x000fe20009ffe4ff */
[----:B------:R0:W2:Y:S01]  /*0e30*/  @!P0 LDG.E.U8 R3, desc[UR28][R2.64] ;  /* 0x0000001c02038981 */ /* 0x0000a2000c1e1100 */
[----:B------:R-:W-:-:S04]  /*0e40*/  @!P2 IADD3.X R7, PT, PT, R16, UR7, RZ, P4, !PT ;  /* 0x000000071007ac10 */ /* 0x000fc8000a7fe4ff */
[----:B------:R1:W3:Y:S04]  /*0e50*/  @!P1 LDG.E.U8 R5, desc[UR28][R4.64] ;  /* 0x0000001c04059981 */ /* 0x0002e8000c1e1100 */
[----:B------:R-:W4:Y:S01]  /*0e60*/  @!P2 LDG.E.U8 R6, desc[UR28][R6.64] ;  /* 0x0000001c0606a981 */ /* 0x000f22000c1e1100 */
[----:B------:R-:W-:-:S04]  /*0e70*/  IADD3 R13, P4, PT, R12, UR6, RZ ;  /* 0x000000060c0d7c10 */ /* 0x000fc8000ff9e0ff */
[----:B------:R-:W-:Y:S01]  /*0e80*/  ISETP.GE.U32.AND P3, PT, R13, UR32, PT ;  /* 0x000000200d007c0c */ /* 0x000fe2000bf66070 */
[----:B------:R-:W-:-:S05]  /*0e90*/  IMAD.X R14, RZ, RZ, R16, P4 ;  /* 0x000000ffff0e7224 */ /* 0x000fca00020e0610 */
[----:B------:R-:W-:-:S13]  /*0ea0*/  ISETP.GE.AND.EX P3, PT, R14, UR31, PT, P3 ;  /* 0x0000001f0e007c0c */ /* 0x000fda000bf66330 */
[----:B------:R-:W-:-:S04]  /*0eb0*/  @!P3 IADD3 R8, P4, PT, R13, UR30, RZ ;  /* 0x0000001e0d08bc10 */ /* 0x000fc8000ff9e0ff */
[----:B------:R-:W-:Y:S02]  /*0ec0*/  @!P3 IADD3.X R9, PT, PT, R14, UR7, RZ, P4, !PT ;  /* 0x000000070e09bc10 */ /* 0x000fe4000a7fe4ff */
[----:B0-----:R-:W-:-:S03]  /*0ed0*/  @!P0 IADD3 R2, P4, PT, R0, UR27, RZ ;  /* 0x0000001b00028c10 */ /* 0x001fc6000ff9e0ff */
[----:B------:R0:W5:Y:S01]  /*0ee0*/  @!P3 LDG.E.U8 R8, desc[UR28][R8.64] ;  /* 0x0000001c0808b981 */ /* 0x000162000c1e1100 */
[----:B--2---:R-:W-:Y:S02]  /*0ef0*/  ISETP.NE.AND P5, PT, R3, RZ, !P0 ;  /* 0x000000ff0300720c */ /* 0x004fe400047a5270 */
[----:B------:R-:W-:Y:S02]  /*0f00*/  @!P0 IADD3.X R3, PT, PT, R11, UR10, RZ, P4, !PT ;  /* 0x0000000a0b038c10 */ /* 0x000fe4000a7fe4ff */
[----:B-1----:R-:W-:Y:S02]  /*0f10*/  @!P1 IADD3 R4, P4, PT, R10, UR27, RZ ;  /* 0x0000001b0a049c10 */ /* 0x002fe4000ff9e0ff */
[----:B------:R-:W-:Y:S02]  /*0f20*/  @!P0 SEL R11, RZ, 0x1, !P5 ;  /* 0x00000001ff0b8807 */ /* 0x000fe40006800000 */
[----:B---3--:R-:W-:Y:S02]  /*0f30*/  ISETP.NE.AND P6, PT, R5, RZ, !P1 ;  /* 0x000000ff0500720c */ /* 0x008fe40004fc5270 */
[----:B----4-:R-:W-:Y:S01]  /*0f40*/  ISETP.NE.AND P5, PT, R6, RZ, !P2 ;  /* 0x000000ff0600720c */ /* 0x010fe200057a5270 */
[----:B------:R1:W-:Y:S01]  /*0f50*/  @!P0 STG.E.U8 desc[UR28][R2.64], R11 ;  /* 0x0000000b02008986 */ /* 0x0003e2000c10111c */
[----:B------:R-:W-:-:S02]  /*0f60*/  @!P1 IADD3.X R5, PT, PT, R15, UR10, RZ, P4, !PT ;  /* 0x0000000a0f059c10 */ /* 0x000fc4000a7fe4ff */
[----:B------:R-:W-:Y:S02]  /*0f70*/  @!P2 IADD3 R6, P4, PT, R12, UR27, RZ ;  /* 0x0000001b0c06ac10 */ /* 0x000fe4000ff9e0ff */
[----:B------:R-:W-:Y:S02]  /*0f80*/  SEL R15, RZ, 0x1, !P6 ;  /* 0x00000001ff0f7807 */ /* 0x000fe40007000000 */
[----:B------:R-:W-:Y:S02]  /*0f90*/  @!P2 IADD3.X R7, PT, PT, R16, UR10, RZ, P4, !PT ;  /* 0x0000000a1007ac10 */ /* 0x000fe4000a7fe4ff */
[----:B0-----:R-:W-:Y:S01]  /*0fa0*/  SEL R9, RZ, 0x1, !P5 ;  /* 0x00000001ff097807 */ /* 0x001fe20006800000 */
[----:B------:R1:W-:Y:S04]  /*0fb0*/  @!P1 STG.E.U8 desc[UR28][R4.64], R15 ;  /* 0x0000000f04009986 */ /* 0x0003e8000c10111c */
[----:B------:R1:W-:Y:S01]  /*0fc0*/  @!P2 STG.E.U8 desc[UR28][R6.64], R9 ;  /* 0x000000090600a986 */ /* 0x0003e2000c10111c */
[----:B------:R-:W-:Y:S05]  /*0fd0*/  @P3 EXIT ;  /* 0x000000000000394d */ /* 0x000fea0003800000 */
[----:B-1----:R-:W-:Y:S02]  /*0fe0*/  IADD3 R2, P0, PT, R13, UR27, RZ ;  /* 0x0000001b0d027c10 */ /* 0x002fe4000ff1e0ff */
[----:B-----5:R-:W-:Y:S02]  /*0ff0*/  ISETP.NE.AND P3, PT, R8, RZ, !P3 ;  /* 0x000000ff0800720c */ /* 0x020fe40005f65270 */
[----:B------:R-:W-:Y:S02]  /*1000*/  IADD3.X R3, PT, PT, R14, UR10, RZ, P0, !PT ;  /* 0x0000000a0e037c10 */ /* 0x000fe400087fe4ff */
[----:B------:R-:W-:-:S05]  /*1010*/  SEL R5, RZ, 0x1, !P3 ;  /* 0x00000001ff057807 */ /* 0x000fca0005800000 */
[----:B------:R-:W-:Y:S01]  /*1020*/  STG.E.U8 desc[UR28][R2.64], R5 ;  /* 0x0000000502007986 */ /* 0x000fe2000c10111c */
[----:B------:R-:W-:Y:S05]  /*1030*/  EXIT ;  /* 0x000000000000794d */ /* 0x000fea0003800000 */
.L_x_10:
[----:B------:R-:W0:Y:S02]  /*1040*/  S2R R8, SR_TID.X ;  /* 0x0000000000087919 */ /* 0x000e240000002100 */
[----:B0-----:R-:W-:-:S03]  /*1050*/  IMAD.WIDE.U32 R2, R8, 0x4, RZ ;  /* 0x0000000408027825 */ /* 0x001fc600078e00ff */
[----:B------:R-:W-:-:S04]  /*1060*/  ISETP.GE.U32.AND P0, PT, R2, UR12, PT ;  /* 0x0000000c02007c0c */ /* 0x000fc8000bf06070 */
[----:B------:R-:W-:-:S13]  /*1070*/  ISETP.GE.AND.EX P0, PT, R3, UR5, PT, P0 ;  /* 0x0000000503007c0c */ /* 0x000fda000bf06300 */
[----:B------:R-:W-:Y:S05]  /*1080*/  @P0 EXIT ;  /* 0x000000000000094d */ /* 0x000fea0003800000 */
[----:B------:R-:W-:Y:S01]  /*1090*/  IMAD.MOV.U32 R9, RZ, RZ, RZ ;  /* 0x000000ffff097224 */ /* 0x000fe200078e00ff */
[----:B------:R-:W0:Y:S06]  /*10a0*/  LDCU UR4, c[0x0][0x360] ;  /* 0x00006c00ff0477ac */ /* 0x000e2c0008000800 */
.L_x_13:
[C---:B------:R-:W-:Y:S01]  /*10b0*/  IMAD.SHL.U32 R7, R8.reuse, 0x4, RZ ;  /* 0x0000000408077824 */ /* 0x040fe200078e00ff */
[----:B------:R-:W-:-:S04]  /*10c0*/  SHF.L.U64.HI R10, R8, 0x2, R9 ;  /* 0x00000002080a7819 */ /* 0x000fc80000010209 */
[----:B------:R-:W-:-:S04]  /*10d0*/  IADD3 R2, P0, PT, R7, UR30, RZ ;  /* 0x0000001e07027c10 */ /* 0x000fc8000ff1e0ff */
[----:B------:R-:W-:-:S05]  /*10e0*/  IADD3.X R3, PT, PT, R10, UR7, RZ, P0, !PT ;  /* 0x000000070a037c10 */ /* 0x000fca00087fe4ff */
[----:B------:R-:W2:Y:S02]  /*10f0*/  LDG.E R2, desc[UR28][R2.64] ;  /* 0x0000001c02027981 */ /* 0x000ea4000c1e1900 */
[C---:B--2---:R-:W-:Y:S02]  /*1100*/  PRMT R0, R2.reuse, 0x7770, RZ ;  /* 0x0000777002007816 */ /* 0x044fe400000000ff */
[C---:B------:R-:W-:Y:S02]  /*1110*/  PRMT R6, R2.reuse, 0x7773, RZ ;  /* 0x0000777302067816 */ /* 0x040fe400000000ff */
[C---:B------:R-:W-:Y:S02]  /*1120*/  PRMT R5, R2.reuse, 0x7772, RZ ;  /* 0x0000777202057816 */ /* 0x040fe400000000ff */
[----:B------:R-:W-:Y:S02]  /*1130*/  PRMT R4, R2, 0x7771, RZ ;  /* 0x0000777102047816 */ /* 0x000fe400000000ff */
[----:B------:R-:W-:-:S02]  /*1140*/  ISETP.NE.AND P0, PT, R0, RZ, PT ;  /* 0x000000ff0000720c */ /* 0x000fc40003f05270 */
[----:B------:R-:W-:Y:S02]  /*1150*/  ISETP.NE.AND P3, PT, R6, RZ, PT ;  /* 0x000000ff0600720c */ /* 0x000fe40003f65270 */
[----:B------:R-:W-:Y:S02]  /*1160*/  ISETP.NE.AND P2, PT, R5, RZ, PT ;  /* 0x000000ff0500720c */ /* 0x000fe40003f45270 */
[----:B------:R-:W-:Y:S02]  /*1170*/  ISETP.NE.AND P1, PT, R4, RZ, PT ;  /* 0x000000ff0400720c */ /* 0x000fe40003f25270 */
[----:B------:R-:W-:Y:S02]  /*1180*/  SEL R5, RZ, 0x1, !P0 ;  /* 0x00000001ff057807 */ /* 0x000fe40004000000 */
[----:B------:R-:W-:Y:S02]  /*1190*/  SEL R0, RZ, 0x1, !P3 ;  /* 0x00000001ff007807 */ /* 0x000fe40005800000 */
[----:B------:R-:W-:-:S02]  /*11a0*/  SEL R3, RZ, 0x1, !P2 ;  /* 0x00000001ff037807 */ /* 0x000fc40005000000 */
[----:B------:R-:W-:Y:S02]  /*11b0*/  IADD3 R2, P0, PT, R7, UR27, RZ ;  /* 0x0000001b07027c10 */ /* 0x000fe4000ff1e0ff */
[----:B------:R-:W-:Y:S02]  /*11c0*/  SEL R4, RZ, 0x1, !P1 ;  /* 0x00000001ff047807 */ /* 0x000fe40004800000 */
[----:B------:R-:W-:Y:S02]  /*11d0*/  PRMT R0, R3, 0x3340, R0 ;  /* 0x0000334003007816 */ /* 0x000fe40000000000 */
[----:B------:R-:W-:Y:S02]  /*11e0*/  IADD3.X R3, PT, PT, R10, UR10, RZ, P0, !PT ;  /* 0x0000000a0a037c10 */ /* 0x000fe400087fe4ff */
[----:B------:R-:W-:Y:S02]  /*11f0*/  PRMT R5, R5, 0x3340, R4 ;  /* 0x0000334005057816 */ /* 0x000fe40000000004 */
[----:B0-----:R-:W-:-:S02]  /*1200*/  IADD3 R8, P0, PT, R8, UR4, RZ ;  /* 0x0000000408087c10 */ /* 0x001fc4000ff1e0ff */
[----:B------:R-:W-:-:S03]  /*1210*/  PRMT R5, R5, 0x5410, R0 ;  /* 0x0000541005057816 */ /* 0x000fc60000000000 */
[C---:B------:R-:W-:Y:S02]  /*1220*/  IMAD.SHL.U32 R0, R8.reuse, 0x4, RZ ;  /* 0x0000000408007824 */ /* 0x040fe400078e00ff */
[----:B------:R-:W-:Y:S01]  /*1230*/  IMAD.X R9, RZ, RZ, R9, P0 ;  /* 0x000000ffff097224 */ /* 0x000fe200000e0609 */
[----:B------:R1:W-:Y:S01]  /*1240*/  STG.E desc[UR28][R2.64], R5 ;  /* 0x0000000502007986 */ /* 0x0003e2000c10191c */
[----:B------:R-:W-:Y:S02]  /*1250*/  LOP3.LUT P0, RZ, R8, 0xffffc000, RZ, 0xc0, !PT ;  /* 0xffffc00008ff7812 */ /* 0x000fe4000780c0ff */
[----:B------:R-:W-:Y:S02]  /*1260*/  ISETP.LT.U32.AND P1, PT, R0, UR12, PT ;  /* 0x0000000c00007c0c */ /* 0x000fe4000bf21070 */
[----:B------:R-:W-:Y:S02]  /*1270*/  SHF.L.U64.HI R0, R8, 0x2, R9 ;  /* 0x0000000208007819 */ /* 0x000fe40000010209 */
[----:B------:R-:W-:-:S02]  /*1280*/  LOP3.LUT P0, RZ, R9, 0x3fffffff, RZ, 0xc0, P0 ;  /* 0x3fffffff09ff7812 */ /* 0x000fc4000000c0ff */
[----:B------:R-:W-:-:S13]  /*1290*/  ISETP.LT.AND.EX P1, PT, R0, UR5, PT, P1 ;  /* 0x0000000500007c0c */ /* 0x000fda000bf21310 */
[----:B-1----:R-:W-:Y:S05]  /*12a0*/  @!P0 BRA P1, `(.L_x_13) ;  /* 0xfffffffc00808947 */ /* 0x002fea000083ffff */
[----:B------:R-:W-:Y:S05]  /*12b0*/  EXIT ;  /* 0x000000000000794d */ /* 0x000fea0003800000 */
        .weak           $__internal_2_$__cuda_sm20_div_u16
        .type           $__internal_2_$__cuda_sm20_div_u16,@function
        .size           $__internal_2_$__cuda_sm20_div_u16,(.L_x_718 - $__internal_2_$__cuda_sm20_div_u16)
$__internal_2_$__cuda_sm20_div_u16:
[----:B------:R-:W0:Y:S01]  /*12c0*/  I2F.U16 R0, UR11 ;  /* 0x0000000b00007d06 */ /* 0x000e220008101000 */
[----:B------:R-:W-:Y:S01]  /*12d0*/  IMAD.MOV.U32 R2, RZ, RZ, 0x4b800000 ;  /* 0x4b800000ff027424 */ /* 0x000fe200078e00ff */
[----:B------:R-:W-:Y:S01]  /*12e0*/  UISETP.NE.U32.AND UP0, UPT, UR11, URZ, UPT ;  /* 0x000000ff0b00728c */ /* 0x000fe2000bf05070 */
[C---:B0-----:R-:W-:Y:S02]  /*12f0*/  FSETP.GEU.AND P1, PT, |R0|.reuse, 1.175494350822287508e-38, PT ;  /* 0x008000000000780b */ /* 0x041fe40003f2e200 */
[----:B------:R-:W-:Y:S02]  /*1300*/  FSETP.GT.AND P0, PT, |R0|, 8.50705917302346158658e+37, PT ;  /* 0x7e8000000000780b */ /* 0x000fe40003f04200 */
[----:B------:R-:W-:-:S04]  /*1310*/  FSEL R2, R2, 1, !P1 ;  /* 0x3f80000002027808 */ /* 0x000fc80004800000 */
[----:B------:R-:W-:Y:S01]  /*1320*/  FSEL R3, R2, 0.25, !P0 ;  /* 0x3e80000002037808 */ /* 0x000fe20004000000 */
[----:B------:R-:W-:-:S04]  /*1330*/  IMAD.MOV.U32 R2, RZ, RZ, R5 ;  /* 0x000000ffff027224 */ /* 0x000fc800078e0005 */
[----:B------:R-:W-:Y:S01]  /*1340*/  FMUL R4, R0, R3 ;  /* 0x0000000300047220 */ /* 0x000fe20000400000 */
[----:B------:R-:W-:-:S05]  /*1350*/  I2FP.F32.U32.RZ R0, UR9 ;  /* 0x0000000900007c45 */ /* 0x000fca000820d000 */
[----:B------:R-:W0:Y:S02]  /*1360*/  MUFU.RCP R4, R4 ;  /* 0x0000000400047308 */ /* 0x000e240000001000 */
[----:B0-----:R-:W-:-:S04]  /*1370*/  FMUL R3, R3, R4 ;  /* 0x0000000403037220 */ /* 0x001fc80000400000 */
[----:B------:R-:W-:-:S04]  /*1380*/  VIADD R3, R3, 0x2 ;  /* 0x0000000203037836 */ /* 0x000fc80000000000 */
[----:B------:R-:W-:Y:S01]  /*1390*/  FMUL.RZ R0, R0, R3 ;  /* 0x0000000300007220 */ /* 0x000fe2000040c000 */
[----:B------:R-:W-:-:S05]  /*13a0*/  IMAD.MOV.U32 R3, RZ, RZ, 0x0 ;  /* 0x00000000ff037424 */ /* 0x000fca00078e00ff */
[----:B------:R-:W0:Y:S02]  /*13b0*/  F2I.U32.TRUNC.NTZ R0, R0 ;  /* 0x0000000000007305 */ /* 0x000e24000020f000 */
[----:B0-----:R-:W-:-:S13]  /*13c0*/  R2UR UR5, R0 ;  /* 0x00000000000572ca */ /* 0x001fda00000e0000 */
[----:B------:R-:W-:-:S07]  /*13d0*/  ULOP3.LUT UR11, UR5, 0xffff, URZ, 0xc0, !UPT ;  /* 0x0000ffff050b7892 */ /* 0x000fce000f8ec0ff */
[----:B------:R-:W-:Y:S01]  /*13e0*/  @!UP0 UMOV UR11, 0xffffffff ;  /* 0xffffffff000b8882 */ /* 0x000fe20000000000 */
[----:B------:R-:W-:Y:S05]  /*13f0*/  RET.REL.NODEC R2 `(_ZN2at6native63_GLOBAL__N__862fb238_30_ForeachBinaryOpScalarTensor_cu_64fe0ca525multi_tensor_apply_kernelINS1_18TensorListMetadataILi2EEENS1_27BinaryOpScalarTensorFunctorIbLi2ELi1ELi1EEEJSt7dividesIbEPbbEEEvT_T0_DpT1_) ;  /* 0xffffffec02007950 */ /* 0x000fea0003c3ffff */
.L_x_14:
        /* <DEDUP_REMOVED lines=16> */
.L_x_718:


//--------------------- .text._ZN2at6native63_GLOBAL__N__862fb238_30_ForeachBinaryOpScalarTensor_cu_64fe0ca525multi_tensor_apply_kernelINS1_18TensorListMetadataILi2EEENS1_27BinaryOpScalarTensorFunctorIN3c107complexIfEELi2ELi1ELi1EEEJSt7dividesIS8_EPS8_S8_EEEvT_T0_DpT1_ --------------------------
	.section	.text._ZN2at6native63_GLOBAL__N__862fb238_30_ForeachBinaryOpScalarTensor_cu_64fe0ca525multi_tensor_apply_kernelINS1_18TensorListMetadataILi2EEENS1_27BinaryOpScalarTensorFunctorIN3c107complexIfEELi2ELi1ELi1EEEJSt7dividesIS8_EPS8_S8_EEEvT_T0_DpT1_,"ax",@progbits
	.align	128
.text._ZN2at6native63_GLOBAL__N__862fb238_30_ForeachBinaryOpScalarTensor_cu_64fe0ca525multi_tensor_apply_kernelINS1_18TensorListMetadataILi2EEENS1_27BinaryOpScalarTensorFunctorIN3c107complexIfEELi2ELi1ELi1EEEJSt7dividesIS8_EPS8_S8_EEEvT_T0_DpT1_:
        .type           _ZN2at6native63_GLOBAL__N__862fb238_30_ForeachBinaryOpScalarTensor_cu_64fe0ca525multi_tensor_apply_kernelINS1_18TensorListMetadataILi2EEENS1_27BinaryOpScalarTensorFunctorIN3c107complexIfEELi2ELi1ELi1EEEJSt7dividesIS8_EPS8_S8_EEEvT_T0_DpT1_,@function
        .size           _ZN2at6native63_GLOBAL__N__862fb238_30_ForeachBinaryOpScalarTensor_cu_64fe0ca525multi_tensor_apply_kernelINS1_18TensorListMetadataILi2EEENS1_27BinaryOpScalarTensorFunctorIN3c107complexIfEELi2ELi1ELi1EEEJSt7dividesIS8_EPS8_S8_EEEvT_T0_DpT1_,(.L_x_720 - _ZN2at6native63_GLOBAL__N__862fb238_30_ForeachBinaryOpScalarTensor_cu_64fe0ca525multi_tensor_apply_kernelINS1_18TensorListMetadataILi2EEENS1_27BinaryOpScalarTensorFunctorIN3c107complexIfEELi2ELi1ELi1EEEJSt7dividesIS8_EPS8_S8_EEEvT_T0_DpT1_)
        .other          _ZN2at6native63_GLOBAL__N__862fb238_30_ForeachBinaryOpScalarTensor_cu_64fe0ca525multi_tensor_apply_kernelINS1_18TensorListMetadataILi2EEENS1_27BinaryOpScalarTensorFunctorIN3c107complexIfEELi2ELi1ELi1EEEJSt7dividesIS8_EPS8_S8_EEEvT_T0_DpT1_,@"STO_CUDA_ENTRY STV_DEFAULT"
_ZN2at6native63_GLOBAL__N__862fb238_30_ForeachBinaryOpScalarTensor_cu_64fe0ca525multi_tensor_apply_kernelINS1_18TensorListMetadataILi2EEENS1_27BinaryOpScalarTensorFunctorIN3c107complexIfEELi2ELi1ELi1EEEJSt7dividesIS8_EPS8_S8_EEEvT_T0_DpT1_:
        /* <DEDUP_REMOVED lines=10> */
[----:B--2---:R-:W-:Y:S02]  /*00a0*/  UIMAD.WIDE UR10, UR12, 0x10000, URZ ;  /* 0x000100000c0a78a5 */ /* 0x004fe4000f8e02ff */
[----:B0-----:R-:W-:Y:S02]  /*00b0*/  ULOP3.LUT UR13, UR4, 0x3, URZ, 0xc0, !UPT ;  /* 0x00000003040d7892 */ /* 0x001fe4000f8ec0ff */
[----:B------:R-:W-:Y:S02]  /*00c0*/  UIADD3 UR16, UP1, UPT, UR4, -UR10, URZ ;  /* 0x8000000a04107290 */ /* 0x000fe4000ff3e0ff */
[----:B---3--:R-:W-:Y:S02]  /*00d0*/  UIMAD.WIDE UR8, UR12, 0x80000, UR8 ;  /* 0x000800000c0878a5 */ /* 0x008fe4000f8e0208 */
[----:B------:R-:W-:-:S02]  /*00e0*/  UIADD3.X UR10, UPT, UPT, UR5, ~UR11, URZ, UP1, !UPT ;  /* 0x8000000b050a7290 */ /* 0x000fc40008ffe4ff */
[----:B----4-:R-:W-:Y:S02]  /*00f0*/  UIMAD.WIDE UR6, UR12, 0x80000, UR6 ;  /* 0x000800000c0678a5 */ /* 0x010fe4000f8e0206 */
[----:B------:R-:W-:-:S04]  /*0100*/  ULOP3.LUT UR12, UR13, 0x1f, UR8, 0xf8, !UPT ;  /* 0x0000001f0d0c7892 */ /* 0x000fc8000f8ef808 */
[----:B------:R-:W-:-:S04]  /*0110*/  ULOP3.LUT UP0, URZ, UR12, 0x1f, UR6, 0xf8, !UPT ;  /* 0x0000001f0cff7892 */ /* 0x000fc8000f80f806 */
[----:B------:R-:W-:-:S09]  /*0120*/  ULOP3.LUT UP0, URZ, URZ, URZ, URZ, 0xfc, UP0 ;  /* 0x000000ffffff7292 */ /* 0x000fd2000800fcff */
[----:B-1----:R-:W-:Y:S05]  /*0130*/  BRA.U !UP0, `(.L_x_15) ;  /* 0x0000000908a87547 */ /* 0x002fea000b800000 */
[----:B------:R-:W-:-:S04]  /*0140*/  UISETP.GE.U32.AND UP0, UPT, UR16, 0x1, UPT ;  /* 0x000000011000788c */ /* 0x000fc8000bf06070 */
[----:B------:R-:W-:-:S06]  /*0150*/  UISETP.GE.AND.EX UP0, UPT, UR10, URZ, UPT, UP0 ;  /* 0x000000ff0a00728c */ /* 0x000fcc000bf06300 */
[----:B------:R-:W-:-:S13]  /*0160*/  PLOP3.LUT P0, PT, PT, PT, UP0, 0x80, 0x8 ;  /* 0x000000000008781c */ /* 0x000fda0003f0f008 */
[----:B------:R-:W-:Y:S05]  /*0170*/  @!P0 EXIT ;  /* 0x000000000000894d */ /* 0x000fea0003800000 */
[----:B------:R-:W0:Y:S01]  /*0180*/  S2R R6, SR_TID.X ;  /* 0x0000000000067919 */ /* 0x000e220000002100 */
[----:B------:R-:W-:Y:S01]  /*0190*/  UISETP.LT.U32.AND UP0, UPT, UR16, 0x10000, UPT ;  /* 0x000100001000788c */ /* 0x000fe2000bf01070 */
[----:B------:R-:W1:Y:S03]  /*01a0*/  LDCU UR11, c[0x0][0x360] ;  /* 0x00006c00ff0b77ac */ /* 0x000e660008000800 */
[----:B------:R-:W-:Y:S01]  /*01b0*/  UISETP.LT.U32.AND.EX UP0, UPT, UR10, URZ, UPT, UP0 ;  /* 0x000000ff0a00728c */ /* 0x000fe2000bf01100 */
[----:B------:R-:W2:Y:S03]  /*01c0*/  LDCU.64 UR18, c[0x0][0xfd8] ;  /* 0x0001fb00ff1277ac */ /* 0x000ea60008000a00 */
[----:B------:R-:W-:Y:S02]  /*01d0*/  USEL UR12, UR16, 0x10000, UP0 ;  /* 0x00010000100c7887 */ /* 0x000fe40008000000 */
[----:B------:R-:W-:Y:S01]  /*01e0*/  USEL UR13, UR10, URZ, UP0 ;  /* 0x000000ff0a0d7287 */ /* 0x000fe20008000000 */
[----:B------:R-:W-:Y:S01]  /*01f0*/  UMOV UR4, URZ ;  /* 0x000000ff00047c82 */ /* 0x000fe20008000000 */
[----:B------:R-:W-:-:S10]  /*0200*/  UMOV UR5, URZ ;  /* 0x000000ff00057c82 */ /* 0x000fd40008000000 */
.L_x_27:
[----:B---3--:R-:W3:Y:S01]  /*0210*/  LDC.64 R8, c[0x0][0xfd0] ;  /* 0x0003f400ff087b82 */ /* 0x008ee20000000a00 */
[----:B0-----:R-:W-:Y:S02]  /*0220*/  IADD3 R4, P0, PT, R6, UR4, RZ ;  /* 0x0000000406047c10 */ /* 0x001fe4000ff1e0ff */
[----:B------:R-:W-:Y:S02]  /*0230*/  CS2R R16, SRZ ;  /* 0x0000000000107805 */ /* 0x000fe4000001ff00 */
[C---:B-1----:R-:W-:Y:S02]  /*0240*/  IADD3 R5, P3, PT, R4.reuse, UR11, RZ ;  /* 0x0000000b04057c10 */ /* 0x042fe4000ff7e0ff */
[----:B------:R-:W-:Y:S02]  /*0250*/  IADD3.X R3, PT, PT, RZ, UR5, RZ, P0, !PT ;  /* 0x00000005ff037c10 */ /* 0x000fe400087fe4ff */
[----:B------:R-:W-:Y:S02]  /*0260*/  ISETP.GE.U32.AND P2, PT, R4, UR12, PT ;  /* 0x0000000c04007c0c */ /* 0x000fe4000bf46070 */
[----:B------:R-:W-:-:S02]  /*0270*/  IADD3.X R2, PT, PT, RZ, R3, RZ, P3, !PT ;  /* 0x00000003ff027210 */ /* 0x000fc40001ffe4ff */
[----:B------:R-:W-:Y:S02]  /*0280*/  IADD3 R0, P0, PT, R5, UR11, RZ ;  /* 0x0000000b05007c10 */ /* 0x000fe4000ff1e0ff */
[----:B------:R-:W-:Y:S02]  /*0290*/  ISETP.GE.U32.AND.EX P2, PT, R3, UR13, PT, P2 ;  /* 0x0000000d03007c0c */ /* 0x000fe4000bf46120 */
[----:B------:R-:W-:Y:S02]  /*02a0*/  IADD3.X R21, PT, PT, RZ, R2, RZ, P0, !PT ;  /* 0x00000002ff157210 */ /* 0x000fe400007fe4ff */
[----:B------:R-:W-:Y:S02]  /*02b0*/  ISETP.GE.U32.AND P1, PT, R5, UR12, PT ;  /* 0x0000000c05007c0c */ /* 0x000fe4000bf26070 */
[----:B------:R-:W-:Y:S02]  /*02c0*/  ISETP.GE.U32.AND P0, PT, R0, UR12, PT ;  /* 0x0000000c00007c0c */ /* 0x000fe4000bf06070 */
[----:B------:R-:W-:Y:S01]  /*02d0*/  ISETP.GE.U32.AND.EX P1, PT, R2, UR13, PT, P1 ;  /* 0x0000000d02007c0c */ /* 0x000fe2000bf26110 */
[----:B---3--:R-:W2:Y:S01]  /*02e0*/  LDG.E.64 R8, desc[UR14][R8.64] ;  /* 0x0000000e08087981 */ /* 0x008ea2000c1e1b00 */
[----:B------:R-:W-:-:S02]  /*02f0*/  ISETP.GE.U32.AND.EX P0, PT, R21, UR13, PT, P0 ;  /* 0x0000000d15007c0c */ /* 0x000fc4000bf06100 */
[----:B------:R-:W-:-:S04]  /*0300*/  IADD3 R7, P4, PT, R0, UR11, RZ ;  /* 0x0000000b00077c10 */ /* 0x000fc8000ff9e0ff */
[----:B------:R-:W-:Y:S02]  /*0310*/  IADD3.X R22, PT, PT, RZ, R21, RZ, P4, !PT ;  /* 0x00000015ff167210 */ /* 0x000fe400027fe4ff */
[----:B------:R-:W-:-:S03]  /*0320*/  @!P2 LEA R26, P4, R4, UR6, 0x3 ;  /* 0x00000006041aac11 */ /* 0x000fc6000f8818ff */
[C---:B------:R-:W-:Y:S02]  /*0330*/  @!P1 LEA R28, P5, R5.reuse, UR6, 0x3 ;  /* 0x00000006051c9c11 */ /* 0x040fe4000f8a18ff */
[----:B------:R-:W-:Y:S02]  /*0340*/  @!P2 LEA.HI.X R27, R4, UR7, R3, 0x3, P4 ;  /* 0x00000007041bac11 */ /* 0x000fe4000a0f1c03 */
[C---:B------:R-:W-:Y:S02]  /*0350*/  @!P0 LEA R24, P4, R0.reuse, UR6, 0x3 ;  /* 0x0000000600188c11 */ /* 0x040fe4000f8818ff */
[----:B------:R-:W-:Y:S02]  /*0360*/  CS2R R10, SRZ ;  /* 0x00000000000a7805 */ /* 0x000fe4000001ff00 */
[----:B------:R-:W-:Y:S02]  /*0370*/  CS2R R12, SRZ ;  /* 0x00000000000c7805 */ /* 0x000fe4000001ff00 */
[----:B------:R-:W-:Y:S01]  /*0380*/  @!P1 LEA.HI.X R29, R5, UR7, R2, 0x3, P5 ;  /* 0x00000007051d9c11 */ /* 0x000fe2000a8f1c02 */
[----:B------:R-:W5:Y:S01]  /*0390*/  @!P2 LDG.E.64 R16, desc[UR14][R26.64] ;  /* 0x0000000e1a10a981 */ /* 0x000f62000c1e1b00 */
[----:B------:R-:W-:-:S03]  /*03a0*/  @!P0 LEA.HI.X R25, R0, UR7, R21, 0x3, P4 ;  /* 0x0000000700198c11 */ /* 0x000fc6000a0f1c15 */
[----:B------:R-:W5:Y:S04]  /*03b0*/  @!P1 LDG.E.64 R10, desc[UR14][R28.64] ;  /* 0x0000000e1c0a9981 */ /* 0x000f68000c1e1b00 */
[----:B------:R-:W5:Y:S01]  /*03c0*/  @!P0 LDG.E.64 R12, desc[UR14][R24.64] ;  /* 0x0000000e180c8981 */ /* 0x000f62000c1e1b00 */
[----:B------:R-:W-:-:S04]  /*03d0*/  ISETP.GE.U32.AND P3, PT, R7, UR12, PT ;  /* 0x0000000c07007c0c */ /* 0x000fc8000bf66070 */
[----:B------:R-:W-:Y:S01]  /*03e0*/  ISETP.GE.U32.AND.EX P3, PT, R22, UR13, PT, P3 ;  /* 0x0000000d16007c0c */ /* 0x000fe2000bf66130 */
[----:B------:R-:W-:-:S12]  /*03f0*/  ULEA UR4, UP0, UR11, UR4, 0x2 ;  /* 0x000000040b047291 */ /* 0x000fd8000f8010ff */
[----:B------:R-:W-:-:S04]  /*0400*/  @!P3 LEA R18, P5, R7, UR6, 0x3 ;  /* 0x000000060712bc11 */ /* 0x000fc8000f8a18ff */
[----:B------:R-:W-:Y:S01]  /*0410*/  @!P3 LEA.HI.X R19, R7, UR7, R22, 0x3, P5 ;  /* 0x000000070713bc11 */ /* 0x000fe2000a8f1c16 */
[----:B------:R-:W-:Y:S01]  /*0420*/  UIADD3.X UR5, UPT, UPT, URZ, UR5, URZ, UP0, !UPT ;  /* 0x00000005ff057290 */ /* 0x000fe200087fe4ff */
[----:B------:R-:W-:Y:S01]  /*0430*/  CS2R R14, SRZ ;  /* 0x00000000000e7805 */ /* 0x000fe2000001ff00 */
[----:B------:R-:W-:-:S04]  /*0440*/  UISETP.GE.U32.AND UP0, UPT, UR4, UR12, UPT ;  /* 0x0000000c0400728c */ /* 0x000fc8000bf06070 */
[----:B------:R-:W-:Y:S01]  /*0450*/  UISETP.GE.U32.AND.EX UP0, UPT, UR5, UR13, UPT, UP0 ;  /* 0x0000000d0500728c */ /* 0x000fe2000bf06100 */
[----:B------:R0:W5:Y:S01]  /*0460*/  @!P3 LDG.E.64 R14, desc[UR14][R18.64] ;  /* 0x0000000e120eb981 */ /* 0x000162000c1e1b00 */
[C---:B--2---:R-:W-:Y:S01]  /*0470*/  FMUL.FTZ R23, R9.reuse, UR19 ;  /* 0x0000001309177c20 */ /* 0x044fe20008410000 */
[----:B------:R-:W-:-:S03]  /*0480*/  FMUL.FTZ R9, R9, UR18 ;  /* 0x0000001209097c20 */ /* 0x000fc60008410000 */
[C---:B------:R-:W-:Y:S01]  /*0490*/  FFMA.FTZ R20, R8.reuse, UR18, -R23 ;  /* 0x0000001208147c23 */ /* 0x040fe20008010817 */
[----:B------:R-:W-:-:S05]  /*04a0*/  FFMA.FTZ R23, R8, UR19, R9 ;  /* 0x0000001308177c23 */ /* 0x000fca0008010009 */
[C---:B------:R-:W-:Y:S02]  /*04b0*/  FSETP.GE.FTZ.AND P5, PT, |R20|.reuse, |R23|, PT ;  /* 0x400000171400720b */ /* 0x040fe40003fb6200 */
[C---:B------:R-:W-:Y:S02]  /*04c0*/  FSETP.NEU.FTZ.AND P4, PT, |R20|.reuse, RZ, PT ;  /* 0x000000ff1400720b */ /* 0x040fe40003f9d200 */
[C---:B------:R-:W-:Y:S01]  /*04d0*/  FSETP.NEU.FTZ.AND P6, PT, |R23|.reuse, RZ, PT ;  /* 0x000000ff1700720b */ /* 0x040fe20003fdd200 */
[----:B0-----:R-:W-:Y:S01]  /*04e0*/  FADD.FTZ R18, |R20|, -RZ ;  /* 0x800000ff14127221 */ /* 0x001fe20000010200 */
[----:B------:R-:W-:Y:S02]  /*04f0*/  FADD.FTZ R19, |R23|, -RZ ;  /* 0x800000ff17137221 */ /* 0x000fe40000010200 */
[----:B------:R-:W-:-:S05]  /*0500*/  PLOP3.LUT P4, PT, P4, P6, PT, 0x2, 0x20 ;  /* 0x000000000020781c */ /* 0x000fca000278c072 */
[----:B------:R-:W-:Y:S08]  /*0510*/  @!P5 BRA `(.L_x_16) ;  /* 0x000000000038d947 */ /* 0x000ff00003800000 */
[----:B------:R-:W0:Y:S08]  /*0520*/  @P4 MUFU.RCP R9, R18 ;  /* 0x0000001200094308 */ /* 0x000e300000001000 */
[----:B------:R-:W1:Y:S01]  /*0530*/  @P4 MUFU.RCP R24, R19 ;  /* 0x0000001300184308 */ /* 0x000e620000001000 */
[----:B0----5:R-:W-:Y:S01]  /*0540*/  @P4 FMUL.FTZ R8, R9, R16 ;  /* 0x0000001009084220 */ /* 0x021fe20000410000 */
[----:B-1----:R-:W-:Y:S01]  /*0550*/  @P4 FMUL.FTZ R9, R24, R17 ;  /* 0x0000001118094220 */ /* 0x002fe20000410000 */
[----:B------:R-:W-:Y:S06]  /*0560*/  @P4 BRA `(.L_x_17) ;  /* 0x0000000000444947 */ /* 0x000fec0003800000 */
[----:B------:R-:W0:Y:S02]  /*0570*/  MUFU.RCP R8, R20 ;  /* 0x0000001400087308 */ /* 0x000e240000001000 */
[----:B0-----:R-:W-:-:S04]  /*0580*/  FMUL.FTZ R9, R23, R8 ;  /* 0x0000000817097220 */ /* 0x001fc80000410000 */
[----:B------:R-:W-:Y:S01]  /*0590*/  FFMA.FTZ R24, R23, R9, R20 ;  /* 0x0000000917187223 */ /* 0x000fe20000010014 */
[C---:B------:R-:W-:Y:S01]  /*05a0*/  FFMA.FTZ R25, R9.reuse, R17, R16 ;  /* 0x0000001109197223 */ /* 0x040fe20000010010 */
[----:B------:R-:W-:-:S04]  /*05b0*/  FFMA.FTZ R9, R9, -R16, R17 ;  /* 0x8000001009097223 */ /* 0x000fc80000010011 */
[----:B------:R-:W0:Y:S02]  /*05c0*/  MUFU.RCP R24, R24 ;  /* 0x0000001800187308 */ /* 0x000e240000001000 */
[C---:B0-----:R-:W-:Y:S01]  /*05d0*/  FMUL.FTZ R8, R24.reuse, R25 ;  /* 0x0000001918087220 */ /* 0x041fe20000410000 */
[----:B------:R-:W-:Y:S01]  /*05e0*/  FMUL.FTZ R9, R24, R9 ;  /* 0x0000000918097220 */ /* 0x000fe20000410000 */
[----:B------:R-:W-:Y:S06]  /*05f0*/  BRA `(.L_x_17) ;  /* 0x0000000000207947 */ /* 0x000fec0003800000 */
.L_x_16:
[----:B------:R-:W0:Y:S02]  /*0600*/  MUFU.RCP R9, R23 ;  /* 0x0000001700097308 */ /* 0x000e240000001000 */
[----:B0-----:R-:W-:-:S04]  /*0610*/  FMUL.FTZ R8, R20, R9 ;  /* 0x0000000914087220 */ /* 0x001fc80000410000 */
[----:B------:R-:W-:Y:S01]  /*0620*/  FFMA.FTZ R24, R20, R8, R23 ;  /* 0x0000000814187223 */ /* 0x000fe20000010017 */
[C---:B-----5:R-:W-:Y:S01]  /*0630*/  FFMA.FTZ R9, R8.reuse, R16, R17 ;  /* 0x0000001008097223 */ /* 0x060fe20000010011 */
[----:B------:R-:W-:-:S04]  /*0640*/  FFMA.FTZ R17, R8, R17, -R16 ;  /* 0x0000001108117223 */ /* 0x000fc80000010810 */
[----:B------:R-:W0:Y:S02]  /*0650*/  MUFU.RCP R24, R24 ;  /* 0x0000001800187308 */ /* 0x000e240000001000 */
[C---:B0-----:R-:W-:Y:S01]  /*0660*/  FMUL.FTZ R8, R24.reuse, R9 ;  /* 0x0000000918087220 */ /* 0x041fe20000410000 */
[----:B------:R-:W-:-:S07]  /*0670*/  FMUL.FTZ R9, R24, R17 ;  /* 0x0000001118097220 */ /* 0x000fce0000410000 */
.L_x_17:
[----:B------:R-:W-:Y:S05]  /*0680*/  @!P5 BRA `(.L_x_18) ;  /* 0x00000000003cd947 */ /* 0x000fea0003800000 */
[----:B------:R-:W-:Y:S05]  /*0690*/  @P4 BRA `(.L_x_19) ;  /* 0x0000000000244947 */ /* 0x000fea0003800000 */
        /* <DEDUP_REMOVED lines=9> */
.L_x_19:
[----:B------:R-:W0:Y:S08]  /*0730*/  MUFU.RCP R17, R18 ;  /* 0x0000001200117308 */ /* 0x000e300000001000 */
[----:B------:R-:W1:Y:S01]  /*0740*/  MUFU.RCP R16, R19 ;  /* 0x0000001300107308 */ /* 0x000e620000001000 */
[----:B0-----:R-:W-:Y:S01]  /*0750*/  FMUL.FTZ R10, R17, R10 ;  /* 0x0000000a110a7220 */ /* 0x001fe20000410000 */
[----:B-1----:R-:W-:Y:S01]  /*0760*/  FMUL.FTZ R11, R16, R11 ;  /* 0x0000000b100b7220 */ /* 0x002fe20000410000 */
[----:B------:R-:W-:Y:S06]  /*0770*/  BRA `(.L_x_20) ;  /* 0x0000000000207947 */ /* 0x000fec0003800000 */
.L_x_18:
[----:B------:R-:W0:Y:S02]  /*0780*/  MUFU.RCP R17, R23 ;  /* 0x0000001700117308 */ /* 0x000e240000001000 */
[----:B0-----:R-:W-:-:S04]  /*0790*/  FMUL.FTZ R24, R20, R17 ;  /* 0x0000001114187220 */ /* 0x001fc80000410000 */
[----:B------:R-:W-:Y:S01]  /*07a0*/  FFMA.FTZ R17, R20, R24, R23 ;  /* 0x0000001814117223 */ /* 0x000fe20000010017 */
[C---:B------:R-:W-:Y:S01]  /*07b0*/  FFMA.FTZ R16, R24.reuse, R10, R11 ;  /* 0x0000000a18107223 */ /* 0x040fe2000001000b */
[----:B------:R-:W-:-:S04]  /*07c0*/  FFMA.FTZ R11, R24, R11, -R10 ;  /* 0x0000000b180b7223 */ /* 0x000fc8000001080a */
[----:B------:R-:W0:Y:S02]  /*07d0*/  MUFU.RCP R17, R17 ;  /* 0x0000001100117308 */ /* 0x000e240000001000 */
[C---:B0-----:R-:W-:Y:S01]  /*07e0*/  FMUL.FTZ R10, R17.reuse, R16 ;  /* 0x00000010110a7220 */ /* 0x041fe20000410000 */
[----:B------:R-:W-:-:S07]  /*07f0*/  FMUL.FTZ R11, R17, R11 ;  /* 0x0000000b110b7220 */ /* 0x000fce0000410000 */
.L_x_20:
        /* <DEDUP_REMOVED lines=11> */
.L_x_22:
[----:B------:R-:W0:Y:S08]  /*08b0*/  MUFU.RCP R17, R18 ;  /* 0x0000001200117308 */ /* 0x000e300000001000 */
[----:B------:R-:W1:Y:S01]  /*08c0*/  MUFU.RCP R16, R19 ;  /* 0x0000001300107308 */ /* 0x000e620000001000 */
[----:B0-----:R-:W-:Y:S01]  /*08d0*/  FMUL.FTZ R12, R17, R12 ;  /* 0x0000000c110c7220 */ /* 0x001fe20000410000 */
[----:B-1----:R-:W-:Y:S01]  /*08e0*/  FMUL.FTZ R13, R16, R13 ;  /* 0x0000000d100d7220 */ /* 0x002fe20000410000 */
[----:B------:R-:W-:Y:S06]  /*08f0*/  BRA `(.L_x_23) ;  /* 0x0000000000207947 */ /* 0x000fec0003800000 */
.L_x_21:
        /* <DEDUP_REMOVED lines=8> */
.L_x_23:
        /* <DEDUP_REMOVED lines=11> */
.L_x_25:
[----:B------:R-:W0:Y:S08]  /*0a30*/  MUFU.RCP R17, R18 ;  /* 0x0000001200117308 */ /* 0x000e300000001000 */
[----:B------:R-:W1:Y:S01]  /*0a40*/  MUFU.RCP R16, R19 ;  /* 0x0000001300107308 */ /* 0x000e620000001000 */
[----:B0-----:R-:W-:Y:S01]  /*0a50*/  FMUL.FTZ R14, R17, R14 ;  /* 0x0000000e110e7220 */ /* 0x001fe20000410000 */
[----:B-1----:R-:W-:Y:S01]  /*0a60*/  FMUL.FTZ R15, R16, R15 ;  /* 0x0000000f100f7220 */ /* 0x002fe20000410000 */
[----:B------:R-:W-:Y:S06]  /*0a70*/  BRA `(.L_x_26) ;  /* 0x0000000000207947 */ /* 0x000fec0003800000 */
.L_x_24:
        /* <DEDUP_REMOVED lines=8> */
.L_x_26:
[----:B------:R-:W-:Y:S02]  /*0b00*/  @!P2 LEA R16, P6, R4, UR8, 0x3 ;  /* 0x000000080410ac11 */ /* 0x000fe4000f8c18ff */
[----:B------:R-:W-:Y:S02]  /*0b10*/  @!P1 LEA R18, P5, R5, UR8, 0x3 ;  /* 0x0000000805129c11 */ /* 0x000fe4000f8a18ff */
[----:B------:R-:W-:Y:S02]  /*0b20*/  @!P0 LEA R20, P4, R0, UR8, 0x3 ;  /* 0x0000000800148c11 */ /* 0x000fe4000f8818ff */
[----:B------:R-:W-:Y:S02]  /*0b30*/  @!P2 LEA.HI.X R17, R4, UR9, R3, 0x3, P6 ;  /* 0x000000090411ac11 */ /* 0x000fe4000b0f1c03 */
[----:B------:R-:W-:Y:S02]  /*0b40*/  @!P3 LEA R4, P6, R7, UR8, 0x3 ;  /* 0x000000080704bc11 */ /* 0x000fe4000f8c18ff */
[----:B------:R-:W-:Y:S01]  /*0b50*/  @!P1 LEA.HI.X R19, R5, UR9, R2, 0x3, P5 ;  /* 0x0000000905139c11 */ /* 0x000fe2000a8f1c02 */
[----:B------:R3:W-:Y:S01]  /*0b60*/  @!P2 STG.E.64 desc[UR14][R16.64], R8 ;  /* 0x000000081000a986 */ /* 0x0007e2000c101b0e */
[----:B------:R-:W-:-:S02]  /*0b70*/  @!P0 LEA.HI.X R21, R0, UR9, R21, 0x3, P4 ;  /* 0x0000000900158c11 */ /* 0x000fc4000a0f1c15 */
[----:B------:R-:W-:Y:S01]  /*0b80*/  @!P3 LEA.HI.X R5, R7, UR9, R22, 0x3, P6 ;  /* 0x000000090705bc11 */ /* 0x000fe2000b0f1c16 */
[----:B------:R3:W-:Y:S04]  /*0b90*/  @!P1 STG.E.64 desc[UR14][R18.64], R10 ;  /* 0x0000000a12009986 */ /* 0x0007e8000c101b0e */
[----:B------:R3:W-:Y:S04]  /*0ba0*/  @!P0 STG.E.64 desc[UR14][R20.64], R12 ;  /* 0x0000000c14008986 */ /* 0x0007e8000c101b0e */
[----:B------:R3:W-:Y:S01]  /*0bb0*/  @!P3 STG.E.64 desc[UR14][R4.64], R14 ;  /* 0x0000000e0400b986 */ /* 0x0007e2000c101b0e */
[----:B------:R-:W-:Y:S05]  /*0bc0*/  BRA.U !UP0, `(.L_x_27) ;  /* 0xfffffff508907547 */ /* 0x000fea000b83ffff */
[----:B------:R-:W-:Y:S05]  /*0bd0*/  EXIT ;  /* 0x000000000000794d */ /* 0x000fea0003800000 */
.L_x_15:
[----:B------:R-:W0:Y:S02]  /*0be0*/  S2R R0, SR_TID.X ;  /* 0x0000000000007919 */ /* 0x000e240000002100 */
[----:B0-----:R-:W-:-:S03]  /*0bf0*/  IMAD.WIDE.U32 R2, R0, 0x4, RZ ;  /* 0x0000000400027825 */ /* 0x001fc600078e00ff */
[----:B------:R-:W-:-:S04]  /*0c00*/  ISETP.GE.U32.AND P0, PT, R2, UR16, PT ;  /* 0x0000001002007c0c */ /* 0x000fc8000bf06070 */
[----:B------:R-:W-:-:S13]  /*0c10*/  ISETP.GE.AND.EX P0, PT, R3, UR10, PT, P0 ;  /* 0x0000000a03007c0c */ /* 0x000fda000bf06300 */
[----:B------:R-:W-:Y:S05]  /*0c20*/  @P0 EXIT ;  /* 0x000000000000094d */ /* 0x000fea0003800000 */
[----:B------:R-:W0:Y:S01]  /*0c30*/  LDC.64 R2, c[0x0][0xfd0] ;  /* 0x0003f400ff027b82 */ /* 0x000e220000000a00 */
[----:B------:R-:W-:Y:S01]  /*0c40*/  HFMA2 R17, -RZ, RZ, 0, 0 ;  /* 0x00000000ff117431 */ /* 0x000fe200000001ff */
[----:B------:R-:W1:Y:S01]  /*0c50*/  LDCU UR4, c[0x0][0x360] ;  /* 0x00006c00ff0477ac */ /* 0x000e620008000800 */
[----:B------:R-:W2:Y:S05]  /*0c60*/  LDCU.64 UR12, c[0x0][0xfd8] ;  /* 0x0001fb00ff0c77ac */ /* 0x000eaa0008000a00 */
.L_x_39:
[----:B0-----:R-:W2:Y:S01]  /*0c70*/  LDG.E.64 R20, desc[UR14][R2.64] ;  /* 0x0000000e02147981 */ /* 0x001ea2000c1e1b00 */
[C---:B------:R-:W-:Y:S02]  /*0c80*/  SHF.L.U32 R18, R0.reuse, 0x5, RZ ;  /* 0x0000000500127819 */ /* 0x040fe400000006ff */
[----:B------:R-:W-:Y:S02]  /*0c90*/  SHF.L.U64.HI R16, R0, 0x5, R17 ;  /* 0x0000000500107819 */ /* 0x000fe40000010211 */
[----:B------:R-:W-:-:S04]  /*0ca0*/  IADD3 R8, P0, PT, R18, UR6, RZ ;  /* 0x0000000612087c10 */ /* 0x000fc8000ff1e0ff */
[----:B------:R-:W-:-:S06]  /*0cb0*/  IADD3.X R9, PT, PT, R16, UR7, RZ, P0, !PT ;  /* 0x0000000710097c10 */ /* 0x000fcc00087fe4ff */
[----:B------:R-:W5:Y:S01]  /*0cc0*/  LDG.E.ENL2.256 R12, R8, desc[UR14][R8.64] ;  /* 0xfe00000e0808797e */ /* 0x000f62000812190c */
[C---:B--2---:R-:W-:Y:S01]  /*0cd0*/  FMUL.FTZ R19, R21.reuse, UR13 ;  /* 0x0000000d15137c20 */ /* 0x044fe20008410000 */
[----:B------:R-:W-:-:S03]  /*0ce0*/  FMUL.FTZ R21, R21, UR12 ;  /* 0x0000000c15157c20 */ /* 0x000fc60008410000 */
[C---:B------:R-:W-:Y:S01]  /*0cf0*/  FFMA.FTZ R19, R20.reuse, UR12, -R19 ;  /* 0x0000000c14137c23 */ /* 0x040fe20008010813 */
[----:B------:R-:W-:-:S03]  /*0d00*/  FFMA.FTZ R20, R20, UR13, R21 ;  /* 0x0000000d14147c23 */ /* 0x000fc60008010015 */
[C---:B------:R-:W-:Y:S01]  /*0d10*/  FADD.FTZ R21, |R19|.reuse, -RZ ;  /* 0x800000ff13157221 */ /* 0x040fe20000010200 */
[C---:B------:R-:W-:Y:S01]  /*0d20*/  FSETP.NEU.FTZ.AND P0, PT, |R19|.reuse, RZ, PT ;  /* 0x000000ff1300720b */ /* 0x040fe20003f1d200 */
[C---:B------:R-:W-:Y:S01]  /*0d30*/  FADD.FTZ R22, |R20|.reuse, -RZ ;  /* 0x800000ff14167221 */ /* 0x040fe20000010200 */
[----:B------:R-:W-:Y:S02]  /*0d40*/  FSETP.GE.FTZ.AND P2, PT, |R19|, |R20|, PT ;  /* 0x400000141300720b */ /* 0x000fe40003f56200 */
[----:B------:R-:W-:-:S04]  /*0d50*/  FSETP.NEU.FTZ.AND P1, PT, |R20|, RZ, PT ;  /* 0x000000ff1400720b */ /* 0x000fc80003f3d200 */
[----:B------:R-:W-:-:S07]  /*0d60*/  PLOP3.LUT P0, PT, P0, P1, PT, 0x2, 0x20 ;  /* 0x000000000020781c */ /* 0x000fce0000702072 */
[----:B------:R-:W-:Y:S06]  /*0d70*/  @!P2 BRA `(.L_x_28) ;  /* 0x000000000038a947 */ /* 0x000fec0003800000 */
[----:B------:R-:W0:Y:S08]  /*0d80*/  @P0 MUFU.RCP R5, R21 ;  /* 0x0000001500050308 */ /* 0x000e300000001000 */
[----:B------:R-:W2:Y:S01]  /*0d90*/  @P0 MUFU.RCP R6, R22 ;  /* 0x0000001600060308 */ /* 0x000ea20000001000 */
[----:B0----5:R-:W-:Y:S01]  /*0da0*/  @P0 FMUL.FTZ R4, R8, R5 ;  /* 0x0000000508040220 */ /* 0x021fe20000410000 */
[----:B--2---:R-:W-:Y:S01]  /*0db0*/  @P0 FMUL.FTZ R5, R9, R6 ;  /* 0x0000000609050220 */ /* 0x004fe20000410000 */
[----:B------:R-:W-:Y:S06]  /*0dc0*/  @P0 BRA `(.L_x_29) ;  /* 0x0000000000440947 */ /* 0x000fec0003800000 */
[----:B------:R-:W0:Y:S02]  /*0dd0*/  MUFU.RCP R5, R19 ;  /* 0x0000001300057308 */ /* 0x000e240000001000 */
[----:B0-----:R-:W-:-:S04]  /*0de0*/  FMUL.FTZ R4, R20, R5 ;  /* 0x0000000514047220 */ /* 0x001fc80000410000 */
[-C--:B------:R-:W-:Y:S01]  /*0df0*/  FFMA.FTZ R6, R20, R4.reuse, R19 ;  /* 0x0000000414067223 */ /* 0x080fe20000010013 */
[-C--:B------:R-:W-:Y:S01]  /*0e00*/  FFMA.FTZ R5, R9, R4.reuse, R8 ;  /* 0x0000000409057223 */ /* 0x080fe20000010008 */
[----:B------:R-:W-:-:S04]  /*0e10*/  FFMA.FTZ R9, -R8, R4, R9 ;  /* 0x0000000408097223 */ /* 0x000fc80000010109 */
[----:B------:R-:W0:Y:S02]  /*0e20*/  MUFU.RCP R6, R6 ;  /* 0x0000000600067308 */ /* 0x000e240000001000 */
[C---:B0-----:R-:W-:Y:S01]  /*0e30*/  FMUL.FTZ R4, R6.reuse, R5 ;  /* 0x0000000506047220 */ /* 0x041fe20000410000 */
[----:B------:R-:W-:Y:S01]  /*0e40*/  FMUL.FTZ R5, R6, R9 ;  /* 0x0000000906057220 */ /* 0x000fe20000410000 */
[----:B------:R-:W-:Y:S06]  /*0e50*/  BRA `(.L_x_29) ;  /* 0x0000000000207947 */ /* 0x000fec0003800000 */
.L_x_28:
[----:B------:R-:W0:Y:S02]  /*0e60*/  MUFU.RCP R4, R20 ;  /* 0x0000001400047308 */ /* 0x000e240000001000 */
[----:B0-----:R-:W-:-:S04]  /*0e70*/  FMUL.FTZ R4, R19, R4 ;  /* 0x0000000413047220 */ /* 0x001fc80000410000 */
[-C--:B------:R-:W-:Y:S01]  /*0e80*/  FFMA.FTZ R6, R19, R4.reuse, R20 ;  /* 0x0000000413067223 */ /* 0x080fe20000010014 */
[-C--:B-----5:R-:W-:Y:S01]  /*0e90*/  FFMA.FTZ R5, R8, R4.reuse, R9 ;  /* 0x0000000408057223 */ /* 0x0a0fe20000010009 */
[----:B------:R-:W-:-:S04]  /*0ea0*/  FFMA.FTZ R9, R9, R4, -R8 ;  /* 0x0000000409097223 */ /* 0x000fc80000010808 */
[----:B------:R-:W0:Y:S02]  /*0eb0*/  MUFU.RCP R6, R6 ;  /* 0x0000000600067308 */ /* 0x000e240000001000 */
[C---:B0-----:R-:W-:Y:S01]  /*0ec0*/  FMUL.FTZ R4, R6.reuse, R5 ;  /* 0x0000000506047220 */ /* 0x041fe20000410000 */
[----:B------:R-:W-:-:S07]  /*0ed0*/  FMUL.FTZ R5, R6, R9 ;  /* 0x0000000906057220 */ /* 0x000fce0000410000 */
.L_x_29:
[----:B------:R-:W-:Y:S05]  /*0ee0*/  @!P2 BRA `(.L_x_30) ;  /* 0x00000000003ca947 */ /* 0x000fea0003800000 */
[----:B------:R-:W-:Y:S05]  /*0ef0*/  @P0 BRA `(.L_x_31) ;  /* 0x0000000000240947 */ /* 0x000fea0003800000 */
        /* <DEDUP_REMOVED lines=9> */
.L_x_31:
[----:B------:R-:W0:Y:S08]  /*0f90*/  MUFU.RCP R7, R21 ;  /* 0x0000001500077308 */ /* 0x000e300000001000 */
[----:B------:R-:W2:Y:S01]  /*0fa0*/  MUFU.RCP R8, R22 ;  /* 0x0000001600087308 */ /* 0x000ea20000001000 */
[----:B0-----:R-:W-:Y:S01]  /*0fb0*/  FMUL.FTZ R6, R10, R7 ;  /* 0x000000070a067220 */ /* 0x001fe20000410000 */
[----:B--2---:R-:W-:Y:S01]  /*0fc0*/  FMUL.FTZ R7, R11, R8 ;  /* 0x000000080b077220 */ /* 0x004fe20000410000 */
[----:B------:R-:W-:Y:S06]  /*0fd0*/  BRA `(.L_x_32) ;  /* 0x0000000000207947 */ /* 0x000fec0003800000 */
.L_x_30:
[----:B------:R-:W0:Y:S02]  /*0fe0*/  MUFU.RCP R6, R20 ;  /* 0x0000001400067308 */ /* 0x000e240000001000 */
[----:B0-----:R-:W-:-:S04]  /*0ff0*/  FMUL.FTZ R7, R19, R6 ;  /* 0x0000000613077220 */ /* 0x001fc80000410000 */
[-C--:B------:R-:W-:Y:S01]  /*1000*/  FFMA.FTZ R8, R19, R7.reuse, R20 ;  /* 0x0000000713087223 */ /* 0x080fe20000010014 */
[-C--:B------:R-:W-:Y:S01]  /*1010*/  FFMA.FTZ R6, R10, R7.reuse, R11 ;  /* 0x000000070a067223 */ /* 0x080fe2000001000b */
[----:B------:R-:W-:-:S04]  /*1020*/  FFMA.FTZ R7, R11, R7, -R10 ;  /* 0x000000070b077223 */ /* 0x000fc8000001080a */
[----:B------:R-:W0:Y:S02]  /*1030*/  MUFU.RCP R8, R8 ;  /* 0x0000000800087308 */ /* 0x000e240000001000 */
[C---:B0-----:R-:W-:Y:S01]  /*1040*/  FMUL.FTZ R6, R8.reuse, R6 ;  /* 0x0000000608067220 */ /* 0x041fe20000410000 */
[----:B------:R-:W-:-:S07]  /*1050*/  FMUL.FTZ R7, R8, R7 ;  /* 0x0000000708077220 */ /* 0x000fce0000410000 */
.L_x_32:
        /* <DEDUP_REMOVED lines=11> */
.L_x_34:
[----:B------:R-:W0:Y:S08]  /*1110*/  MUFU.RCP R9, R21 ;  /* 0x0000001500097308 */ /* 0x000e300000001000 */
[----:B------:R-:W2:Y:S01]  /*1120*/  MUFU.RCP R8, R22 ;  /* 0x0000001600087308 */ /* 0x000ea20000001000 */
[----:B0-----:R-:W-:Y:S01]  /*1130*/  FMUL.FTZ R12, R12, R9 ;  /* 0x000000090c0c7220 */ /* 0x001fe20000410000 */
[----:B--2---:R-:W-:Y:S01]  /*1140*/  FMUL.FTZ R13, R13, R8 ;  /* 0x000000080d0d7220 */ /* 0x004fe20000410000 */
[----:B------:R-:W-:Y:S06]  /*1150*/  BRA `(.L_x_35) ;  /* 0x0000000000207947 */ /* 0x000fec0003800000 */
.L_x_33:
        /* <DEDUP_REMOVED lines=8> */
.L_x_35:
        /* <DEDUP_REMOVED lines=11> */
.L_x_37:
[----:B------:R-:W0:Y:S08]  /*1290*/  MUFU.RCP R21, R21 ;  /* 0x0000001500157308 */ /* 0x000e300000001000 */
[----:B------:R-:W2:Y:S01]  /*12a0*/  MUFU.RCP R22, R22 ;  /* 0x0000001600167308 */ /* 0x000ea20000001000 */
[----:B0-----:R-:W-:Y:S01]  /*12b0*/  FMUL.FTZ R14, R14, R21 ;  /* 0x000000150e0e7220 */ /* 0x001fe20000410000 */
[----:B--2---:R-:W-:Y:S01]  /*12c0*/  FMUL.FTZ R15, R15, R22 ;  /* 0x000000160f0f7220 */ /* 0x004fe20000410000 */
[----:B------:R-:W-:Y:S06]  /*12d0*/  BRA `(.L_x_38) ;  /* 0x0000000000207947 */ /* 0x000fec0003800000 */
.L_x_36:
        /* <DEDUP_REMOVED lines=8> */
.L_x_38:
[----:B------:R-:W-:-:S04]  /*1360*/  IADD3 R18, P0, PT, R18, UR8, RZ ;  /* 0x0000000812127c10 */ /* 0x000fc8000ff1e0ff */
[----:B------:R-:W-:Y:S02]  /*1370*/  IADD3.X R19, PT, PT, R16, UR9, RZ, P0, !PT ;  /* 0x0000000910137c10 */ /* 0x000fe400087fe4ff */
[----:B-1----:R-:W-:-:S03]  /*1380*/  IADD3 R0, P0, PT, R0, UR4, RZ ;  /* 0x0000000400007c10 */ /* 0x002fc6000ff1e0ff */
[----:B------:R3:W-:Y:S01]  /*1390*/  STG.E.ENL2.256 desc[UR14][R18.64], R4, R12 ;  /* 0xf8000004120c797f */ /* 0x0007e2000f12180e */
[----:B------:R-:W-:Y:S02]  /*13a0*/  SHF.L.U32 R8, R0, 0x2, RZ ;  /* 0x0000000200087819 */ /* 0x000fe400000006ff */
[----:B------:R-:W-:Y:S02]  /*13b0*/  IADD3.X R17, PT, PT, RZ, R17, RZ, P0, !PT ;  /* 0x00000011ff117210 */ /* 0x000fe400007fe4ff */
[----:B------:R-:W-:Y:S02]  /*13c0*/  ISETP.LT.U32.AND P1, PT, R8, UR16, PT ;  /* 0x0000001008007c0c */ /* 0x000fe4000bf21070 */
[C---:B------:R-:W-:Y:S02]  /*13d0*/  LOP3.LUT P0, RZ, R0.reuse, 0xffffc000, RZ, 0xc0, !PT ;  /* 0xffffc00000ff7812 */ /* 0x040fe4000780c0ff */
[----:B------:R-:W-:Y:S02]  /*13e0*/  SHF.L.U64.HI R8, R0, 0x2, R17 ;  /* 0x0000000200087819 */ /* 0x000fe40000010211 */
[----:B------:R-:W-:-:S02]  /*13f0*/  LOP3.LUT P0, RZ, R17, 0x3fffffff, RZ, 0xc0, P0 ;  /* 0x3fffffff11ff7812 */ /* 0x000fc4000000c0ff */
[----:B------:R-:W-:-:S13]  /*1400*/  ISETP.LT.AND.EX P1, PT, R8, UR10, PT, P1 ;  /* 0x0000000a08007c0c */ /* 0x000fda000bf21310 */
[----:B---3--:R-:W-:Y:S05]  /*1410*/  @!P0 BRA P1, `(.L_x_39) ;  /* 0xfffffff800148947 */ /* 0x008fea000083ffff */
[----:B------:R-:W-:Y:S05]  /*1420*/  EXIT ;  /* 0x000000000000794d */ /* 0x000fea0003800000 */
.L_x_40:
        /* <DEDUP_REMOVED lines=13> */
.L_x_720:


//--------------------- .text._ZN2at6native63_GLOBAL__N__862fb238_30_ForeachBinaryOpScalarTensor_cu_64fe0ca525multi_tensor_apply_kernelINS1_18TensorListMetadataILi2EEENS1_27BinaryOpScalarTensorFunctorIN3c107complexIdEELi2ELi1ELi1EEEJSt7dividesIS8_EPS8_S8_EEEvT_T0_DpT1_ --------------------------
	.section	.text._ZN2at6native63_GLOBAL__N__862fb238_30_ForeachBinaryOpScalarTensor_cu_64fe0ca525multi_tensor_apply_kernelINS1_18TensorListMetadataILi2EEENS1_27BinaryOpScalarTensorFunctorIN3c107complexIdEELi2ELi1ELi1EEEJSt7dividesIS8_EPS8_S8_EEEvT_T0_DpT1_,"ax",@progbits
	.align	128
.text._ZN2at6native63_GLOBAL__N__862fb238_30_ForeachBinaryOpScalarTensor_cu_64fe0ca525multi_tensor_apply_kernelINS1_18TensorListMetadataILi2EEENS1_27BinaryOpScalarTensorFunctorIN3c107complexIdEELi2ELi1ELi1EEEJSt7dividesIS8_EPS8_S8_EEEvT_T0_DpT1_:
        .type           _ZN2at6native63_GLOBAL__N__862fb238_30_ForeachBinaryOpScalarTensor_cu_64fe0ca525multi_tensor_apply_kernelINS1_18TensorListMetadataILi2EEENS1_27BinaryOpScalarTensorFunctorIN3c107complexIdEELi2ELi1ELi1EEEJSt7dividesIS8_EPS8_S8_EEEvT_T0_DpT1_,@function
        .size           _ZN2at6native63_GLOBAL__N__862fb238_30_ForeachBinaryOpScalarTensor_cu_64fe0ca525multi_tensor_apply_kernelINS1_18TensorListMetadataILi2EEENS1_27BinaryOpScalarTensorFunctorIN3c107complexIdEELi2ELi1ELi1EEEJSt7dividesIS8_EPS8_S8_EEEvT_T0_DpT1_,(.L_x_721 - _ZN2at6native63_GLOBAL__N__862fb238_30_ForeachBinaryOpScalarTensor_cu_64fe0ca525multi_tensor_apply_kernelINS1_18TensorListMetadataILi2EEENS1_27BinaryOpScalarTensorFunctorIN3c107complexIdEELi2ELi1ELi1EEEJSt7dividesIS8_EPS8_S8_EEEvT_T0_DpT1_)
        .other          _ZN2at6native63_GLOBAL__N__862fb238_30_ForeachBinaryOpScalarTensor_cu_64fe0ca525multi_tensor_apply_kernelINS1_18TensorListMetadataILi2EEENS1_27BinaryOpScalarTensorFunctorIN3c107complexIdEELi2ELi1ELi1EEEJSt7dividesIS8_EPS8_S8_EEEvT_T0_DpT1_,@"STO_CUDA_ENTRY STV_DEFAULT"
_ZN2at6native63_GLOBAL__N__862fb238_30_ForeachBinaryOpScalarTensor_cu_64fe0ca525multi_tensor_apply_kernelINS1_18TensorListMetadataILi2EEENS1_27BinaryOpScalarTensorFunctorIN3c107complexIdEELi2ELi1ELi1EEEJSt7dividesIS8_EPS8_S8_EEEvT_T0_DpT1_:
        /* <DEDUP_REMOVED lines=28> */
[----:B------:R-:W2:Y:S03]  /*01c0*/  LDCU.128 UR20, c[0x0][0xfe0] ;  /* 0x0001fc00ff1477ac */ /* 0x000ea60008000c00 */
[----:B------:R-:W-:Y:S02]  /*01d0*/  USEL UR12, UR16, 0x10000, UP0 ;  /* 0x00010000100c7887 */ /* 0x000fe40008000000 */
[----:B------:R-:W-:Y:S01]  /*01e0*/  USEL UR13, UR10, URZ, UP0 ;  /* 0x000000ff0a0d7287 */ /* 0x000fe20008000000 */
[----:B------:R-:W-:Y:S01]  /*01f0*/  UMOV UR4, URZ ;  /* 0x000000ff00047c82 */ /* 0x000fe20008000000 */
[----:B------:R-:W-:-:S10]  /*0200*/  UMOV UR5, URZ ;  /* 0x000000ff00057c82 */ /* 0x000fd40008000000 */
.L_x_73:
[----:B---3--:R-:W3:Y:S02]  /*0210*/  LDC.64 R24, c[0x0][0xfd0] ;  /* 0x0003f400ff187b82 */ /* 0x008ee40000000a00 */
[----:B---3--:R-:W2:Y:S01]  /*0220*/  LDG.E.128 R24, desc[UR14][R24.64] ;  /* 0x0000000e18187981 */ /* 0x008ea2000c1e1d00 */
[----:B0-----:R-:W-:Y:S02]  /*0230*/  IADD3 R0, P0, PT, R7, UR4, RZ ;  /* 0x0000000407007c10 */ /* 0x001fe4000ff1e0ff */
[----:B------:R-:W-:Y:S02]  /*0240*/  CS2R R18, SRZ ;  /* 0x0000000000127805 */ /* 0x000fe4000001ff00 */
[----:B------:R-:W-:Y:S02]  /*0250*/  CS2R R16, SRZ ;  /* 0x0000000000107805 */ /* 0x000fe4000001ff00 */
[----:B-1----:R-:W-:Y:S01]  /*0260*/  IADD3 R4, P1, PT, R0, UR11, RZ ;  /* 0x0000000b00047c10 */ /* 0x002fe2000ff3e0ff */
[----:B------:R-:W-:Y:S01]  /*0270*/  IMAD.X R3, RZ, RZ, UR5, P0 ;  /* 0x00000005ff037e24 */ /* 0x000fe200080e06ff */
[----:B------:R-:W-:-:S02]  /*0280*/  CS2R R14, SRZ ;  /* 0x00000000000e7805 */ /* 0x000fc4000001ff00 */
[----:B------:R-:W-:Y:S02]  /*0290*/  CS2R R12, SRZ ;  /* 0x00000000000c7805 */ /* 0x000fe4000001ff00 */
[----:B------:R-:W-:Y:S01]  /*02a0*/  IADD3 R6, P2, PT, R4, UR11, RZ ;  /* 0x0000000b04067c10 */ /* 0x000fe2000ff5e0ff */
[----:B------:R-:W-:Y:S01]  /*02b0*/  IMAD.X R5, RZ, RZ, R3, P1 ;  /* 0x000000ffff057224 */ /* 0x000fe200008e0603 */
[----:B------:R-:W-:Y:S02]  /*02c0*/  ISETP.GE.U32.AND P0, PT, R0, UR12, PT ;  /* 0x0000000c00007c0c */ /* 0x000fe4000bf06070 */
[----:B------:R-:W-:Y:S01]  /*02d0*/  IADD3 R8, P4, PT, R6, UR11, RZ ;  /* 0x0000000b06087c10 */ /* 0x000fe2000ff9e0ff */
[----:B------:R-:W-:Y:S01]  /*02e0*/  IMAD.X R9, RZ, RZ, R5, P2 ;  /* 0x000000ffff097224 */ /* 0x000fe200010e0605 */
[----:B------:R-:W-:Y:S02]  /*02f0*/  ISETP.GE.U32.AND.EX P0, PT, R3, UR13, PT, P0 ;  /* 0x0000000d03007c0c */ /* 0x000fe4000bf06100 */
[----:B------:R-:W-:Y:S01]  /*0300*/  ISETP.GE.U32.AND P3, PT, R8, UR12, PT ;  /* 0x0000000c08007c0c */ /* 0x000fe2000bf66070 */
[----:B------:R-:W-:Y:S01]  /*0310*/  IMAD.X R11, RZ, RZ, R9, P4 ;  /* 0x000000ffff0b7224 */ /* 0x000fe200020e0609 */
[----:B------:R-:W-:-:S02]  /*0320*/  ISETP.GE.U32.AND P1, PT, R4, UR12, PT ;  /* 0x0000000c04007c0c */ /* 0x000fc4000bf26070 */
[----:B------:R-:W-:Y:S02]  /*0330*/  ISETP.GE.U32.AND P2, PT, R6, UR12, PT ;  /* 0x0000000c06007c0c */ /* 0x000fe4000bf46070 */
[----:B------:R-:W-:Y:S02]  /*0340*/  ISETP.GE.U32.AND.EX P3, PT, R11, UR13, PT, P3 ;  /* 0x0000000d0b007c0c */ /* 0x000fe4000bf66130 */
[----:B------:R-:W-:Y:S02]  /*0350*/  ISETP.GE.U32.AND.EX P1, PT, R5, UR13, PT, P1 ;  /* 0x0000000d05007c0c */ /* 0x000fe4000bf26110 */
[----:B------:R-:W-:Y:S02]  /*0360*/  ISETP.GE.U32.AND.EX P2, PT, R9, UR13, PT, P2 ;  /* 0x0000000d09007c0c */ /* 0x000fe4000bf46120 */
[----:B------:R-:W-:-:S04]  /*0370*/  @!P0 LEA R2, P4, R0, UR6, 0x4 ;  /* 0x0000000600028c11 */ /* 0x000fc8000f8820ff */
[----:B------:R-:W-:-:S03]  /*0380*/  @!P0 LEA.HI.X R3, R0, UR7, R3, 0x4, P4 ;  /* 0x0000000700038c11 */ /* 0x000fc6000a0f2403 */
[----:B------:R-:W-:Y:S02]  /*0390*/  @!P3 LEA R32, P6, R8, UR6, 0x4 ;  /* 0x000000060820bc11 */ /* 0x000fe4000f8c20ff */
[----:B------:R0:W5:Y:S01]  /*03a0*/  @!P0 LDG.E.128 R16, desc[UR14][R2.64] ;  /* 0x0000000e02108981 */ /* 0x000162000c1e1d00 */
[----:B------:R-:W-:Y:S02]  /*03b0*/  @!P1 LEA R28, P4, R4, UR6, 0x4 ;  /* 0x00000006041c9c11 */ /* 0x000fe4000f8820ff */
[----:B------:R-:W-:Y:S02]  /*03c0*/  @!P3 LEA.HI.X R33, R8, UR7, R11, 0x4, P6 ;  /* 0x000000070821bc11 */ /* 0x000fe4000b0f240b */
[----:B------:R-:W-:Y:S02]  /*03d0*/  @!P1 LEA.HI.X R29, R4, UR7, R5, 0x4, P4 ;  /* 0x00000007041d9c11 */ /* 0x000fe4000a0f2405 */
[----:B------:R-:W-:Y:S01]  /*03e0*/  @!P2 LEA R30, P5, R6, UR6, 0x4 ;  /* 0x00000006061eac11 */ /* 0x000fe2000f8a20ff */
[----:B------:R1:W5:Y:S01]  /*03f0*/  @!P3 LDG.E.128 R12, desc[UR14][R32.64] ;  /* 0x0000000e200cb981 */ /* 0x000362000c1e1d00 */
[----:B0-----:R-:W-:-:S02]  /*0400*/  IMAD.MOV.U32 R2, RZ, RZ, 0x1 ;  /* 0x00000001ff027424 */ /* 0x001fc400078e00ff */
[----:B------:R-:W-:Y:S02]  /*0410*/  @!P2 LEA.HI.X R31, R6, UR7, R9, 0x4, P5 ;  /* 0x00000007061fac11 */ /* 0x000fe4000a8f2409 */
[----:B------:R-:W-:Y:S02]  /*0420*/  CS2R R22, SRZ ;  /* 0x0000000000167805 */ /* 0x000fe4000001ff00 */
[----:B------:R-:W-:Y:S02]  /*0430*/  CS2R R20, SRZ ;  /* 0x0000000000147805 */ /* 0x000fe4000001ff00 */
[----:B------:R-:W-:Y:S02]  /*0440*/  CS2R R10, SRZ ;  /* 0x00000000000a7805 */ /* 0x000fe4000001ff00 */
[----:B------:R-:W-:Y:S02]  /*0450*/  CS2R R8, SRZ ;  /* 0x0000000000087805 */ /* 0x000fe4000001ff00 */
[----:B------:R1:W5:Y:S04]  /*0460*/  @!P1 LDG.E.128 R20, desc[UR14][R28.64] ;  /* 0x0000000e1c149981 */ /* 0x000368000c1e1d00 */
[----:B------:R1:W5:Y:S01]  /*0470*/  @!P2 LDG.E.128 R8, desc[UR14][R30.64] ;  /* 0x0000000e1e08a981 */ /* 0x000362000c1e1d00 */
[----:B--2---:R-:W-:-:S08]  /*0480*/  DMUL R38, R26, UR22 ;  /* 0x000000161a267c28 */ /* 0x004fd00008000000 */
[----:B------:R-:W-:-:S06]  /*0490*/  DFMA R38, R24, UR20, -R38 ;  /* 0x0000001418267c2b */ /* 0x000fcc0008000826 */
[----:B------:R-:W0:Y:S02]  /*04a0*/  MUFU.RCP64H R3, R39 ;  /* 0x0000002700037308 */ /* 0x000e240000001800 */
[----:B0-----:R-:W-:-:S08]  /*04b0*/  DFMA R4, -R38, R2, 1 ;  /* 0x3ff000002604742b */ /* 0x001fd00000000102 */
[----:B------:R-:W-:-:S08]  /*04c0*/  DFMA R4, R4, R4, R4 ;  /* 0x000000040404722b */ /* 0x000fd00000000004 */
[----:B------:R-:W-:Y:S02]  /*04d0*/  DFMA R4, R2, R4, R2 ;  /* 0x000000040204722b */ /* 0x000fe40000000002 */
[----:B------:R-:W-:-:S06]  /*04e0*/  DMUL R36, R26, UR20 ;  /* 0x000000141a247c28 */ /* 0x000fcc0008000000 */
[----:B------:R-:W-:Y:S02]  /*04f0*/  DFMA R2, -R38, R4, 1 ;  /* 0x3ff000002602742b */ /* 0x000fe40000000104 */
[----:B------:R-:W-:-:S06]  /*0500*/  DFMA R36, R24, UR22, R36 ;  /* 0x0000001618247c2b */ /* 0x000fcc0008000024 */
[----:B------:R-:W-:-:S08]  /*0510*/  DFMA R2, R4, R2, R4 ;  /* 0x000000020402722b */ /* 0x000fd00000000004 */
[----:B------:R-:W-:-:S08]  /*0520*/  DMUL R40, R36, R2 ;  /* 0x0000000224287228 */ /* 0x000fd00000000000 */
[----:B------:R-:W-:-:S08]  /*0530*/  DFMA R4, -R38, R40, R36 ;  /* 0x000000282604722b */ /* 0x000fd00000000124 */
[----:B------:R-:W-:Y:S01]  /*0540*/  DFMA R40, R2, R4, R40 ;  /* 0x000000040228722b */ /* 0x000fe20000000028 */
[----:B------:R-:W-:-:S09]  /*0550*/  FSETP.GEU.AND P2, PT, |R37|, 6.5827683646048100446e-37, PT ;  /* 0x036000002500780b */ /* 0x000fd20003f4e200 */
[----:B------:R-:W-:-:S05]  /*0560*/  FFMA R0, RZ, R39, R41 ;  /* 0x00000027ff007223 */ /* 0x000fca0000000029 */
[----:B------:R-:W-:Y:S01]  /*0570*/  FSETP.GT.AND P1, PT, |R0|, 1.469367938527859385e-39, PT ;  /* 0x001000000000780b */ /* 0x000fe20003f24200 */
[----:B------:R-:W-:-:S06]  /*0580*/  DSETP.NEU.AND P0, PT, R36, RZ, PT ;  /* 0x000000ff2400722a */ /* 0x000fcc0003f0d000 */
[----:B------:R-:W-:-:S06]  /*0590*/  DSETP.EQ.AND P0, PT, R38, RZ, !P0 ;  /* 0x000000ff2600722a */ /* 0x000fcc0004702000 */
[----:B-1----:R-:W-:Y:S08]  /*05a0*/  @P1 BRA P2, `(.L_x_42) ;  /* 0x0000000000201947 */ /* 0x002ff00001000000 */
[----:B------:R-:W-:Y:S01]  /*05b0*/  IMAD.MOV.U32 R2, RZ, RZ, R36 ;  /* 0x000000ffff027224 */ /* 0x000fe200078e0024 */
[----:B------:R-:W-:Y:S01]  /*05c0*/  MOV R3, R37 ;  /* 0x0000002500037202 */ /* 0x000fe20000000f00 */
[----:B------:R-:W-:Y:S01]  /*05d0*/  IMAD.MOV.U32 R4, RZ, RZ, R38 ;  /* 0x000000ffff047224 */ /* 0x000fe200078e0026 */
[----:B------:R-:W-:Y:S01]  /*05e0*/  MOV R0, 0x610 ;  /* 0x0000061000007802 */ /* 0x000fe20000000f00 */
[----:B------:R-:W-:-:S07]  /*05f0*/  IMAD.MOV.U32 R5, RZ, RZ, R39 ;  /* 0x000000ffff057224 */ /* 0x000fce00078e0027 */
[----:B-----5:R-:W-:Y:S05]  /*0600*/  CALL.REL.NOINC `($__internal_4_$__cuda_sm20_div_rn_f64_full) ;  /* 0x0000003000507944 */ /* 0x020fea0003c00000 */
[----:B------:R-:W-:Y:S02]  /*0610*/  IMAD.MOV.U32 R40, RZ, RZ, R2 ;  /* 0x000000ffff287224 */ /* 0x000fe400078e0002 */
[----:B------:R-:W-:-:S07]  /*0620*/  IMAD.MOV.U32 R41, RZ, RZ, R3 ;  /* 0x000000ffff297224 */ /* 0x000fce00078e0003 */
.L_x_42:
[----:B------:R-:W-:Y:S01]  /*0630*/  DFMA R24, R36, R40, R38 ;  /* 0x000000282418722b */ /* 0x000fe20000000026 */
[----:B------:R-:W-:Y:S05]  /*0640*/  BSSY.RECONVERGENT B0, `(.L_x_43) ;  /* 0x0000012000007945 */ /* 0x000fea0003800200 */
[----:B------:R-:W0:Y:S04]  /*0650*/  MUFU.RCP64H R3, R25 ;  /* 0x0000001900037308 */ /* 0x000e280000001800 */
[----:B------:R-:W-:-:S05]  /*0660*/  VIADD R2, R25, 0x300402 ;  /* 0x0030040219027836 */ /* 0x000fca0000000000 */
[----:B------:R-:W-:Y:S01]  /*0670*/  FSETP.GEU.AND P1, PT, |R2|, 5.8789094863358348022e-39, PT ;  /* 0x004004020200780b */ /* 0x000fe20003f2e200 */
[----:B0-----:R-:W-:-:S08]  /*0680*/  DFMA R4, -R24, R2, 1 ;  /* 0x3ff000001804742b */ /* 0x001fd00000000102 */
[----:B------:R-:W-:-:S08]  /*0690*/  DFMA R4, R4, R4, R4 ;  /* 0x000000040404722b */ /* 0x000fd00000000004 */
[----:B------:R-:W-:-:S08]  /*06a0*/  DFMA R4, R2, R4, R2 ;  /* 0x000000040204722b */ /* 0x000fd00000000002 */
[----:B------:R-:W-:-:S08]  /*06b0*/  DFMA R30, -R24, R4, 1 ;  /* 0x3ff00000181e742b */ /* 0x000fd00000000104 */
[----:B------:R-:W-:Y:S01]  /*06c0*/  DFMA R30, R4, R30, R4 ;  /* 0x0000001e041e722b */ /* 0x000fe20000000004 */
[----:B------:R-:W-:Y:S10]  /*06d0*/  @P1 BRA `(.L_x_44) ;  /* 0x0000000000201947 */ /* 0x000ff40003800000 */
[----:B------:R-:W-:Y:S01]  /*06e0*/  LOP3.LUT R4, R25, 0x7fffffff, RZ, 0xc0, !PT ;  /* 0x7fffffff19047812 */ /* 0x000fe200078ec0ff */
[----:B------:R-:W-:Y:S01]  /*06f0*/  IMAD.MOV.U32 R2, RZ, RZ, R24 ;  /* 0x000000ffff027224 */ /* 0x000fe200078e0018 */
[----:B------:R-:W-:Y:S02]  /*0700*/  MOV R3, R25 ;  /* 0x0000001900037202 */ /* 0x000fe40000000f00 */
[----:B------:R-:W-:Y:S01]  /*0710*/  MOV R0, 0x740 ;  /* 0x0000074000007802 */ /* 0x000fe20000000f00 */
[----:B------:R-:W-:-:S07]  /*0720*/  VIADD R4, R4, 0xfff00000 ;  /* 0xfff0000004047836 */ /* 0x000fce0000000000 */
[----:B-----5:R-:W-:Y:S05]  /*0730*/  CALL.REL.NOINC `($__internal_3_$__cuda_sm20_dblrcp_rn_slowpath_v3) ;  /* 0x0000002c00687944 */ /* 0x020fea0003c00000 */
[----:B------:R-:W-:Y:S02]  /*0740*/  IMAD.MOV.U32 R30, RZ, RZ, R26 ;  /* 0x000000ffff1e7224 */ /* 0x000fe400078e001a */
[----:B------:R-:W-:-:S07]  /*0750*/  IMAD.MOV.U32 R31, RZ, RZ, R27 ;  /* 0x000000ffff1f7224 */ /* 0x000fce00078e001b */
.L_x_44:
[----:B------:R-:W-:Y:S05]  /*0760*/  BSYNC.RECONVERGENT B0 ;  /* 0x0000000000007941 */ /* 0x000fea0003800200 */
.L_x_43:
[----:B------:R-:W0:Y:S01]  /*0770*/  MUFU.RCP64H R3, R37 ;  /* 0x0000002500037308 */ /* 0x000e220000001800 */
[----:B------:R-:W-:Y:S01]  /*0780*/  IMAD.MOV.U32 R2, RZ, RZ, 0x1 ;  /* 0x00000001ff027424 */ /* 0x000fe200078e00ff */
[----:B------:R-:W-:-:S05]  /*0790*/  FSETP.GEU.AND P2, PT, |R39|, 6.5827683646048100446e-37, PT ;  /* 0x036000002700780b */ /* 0x000fca0003f4e200 */
[----:B0-----:R-:W-:-:S08]  /*07a0*/  DFMA R4, -R36, R2, 1 ;  /* 0x3ff000002404742b */ /* 0x001fd00000000102 */
[----:B------:R-:W-:-:S08]  /*07b0*/  DFMA R4, R4, R4, R4 ;  /* 0x000000040404722b */ /* 0x000fd00000000004 */
[----:B------:R-:W-:-:S08]  /*07c0*/  DFMA R4, R2, R4, R2 ;  /* 0x000000040204722b */ /* 0x000fd00000000002 */
[----:B------:R-:W-:-:S08]  /*07d0*/  DFMA R2, -R36, R4, 1 ;  /* 0x3ff000002402742b */ /* 0x000fd00000000104 */
[----:B------:R-:W-:-:S08]  /*07e0*/  DFMA R2, R4, R2, R4 ;  /* 0x000000020402722b */ /* 0x000fd00000000004 */
[----:B------:R-:W-:-:S08]  /*07f0*/  DMUL R32, R38, R2 ;  /* 0x0000000226207228 */ /* 0x000fd00000000000 */
[----:B------:R-:W-:-:S08]  /*0800*/  DFMA R4, -R36, R32, R38 ;  /* 0x000000202404722b */ /* 0x000fd00000000126 */
[----:B------:R-:W-:-:S10]  /*0810*/  DFMA R32, R2, R4, R32 ;  /* 0x000000040220722b */ /* 0x000fd40000000020 */
[----:B------:R-:W-:-:S05]  /*0820*/  FFMA R0, RZ, R37, R33 ;  /* 0x00000025ff007223 */ /* 0x000fca0000000021 */
[----:B------:R-:W-:-:S13]  /*0830*/  FSETP.GT.AND P1, PT, |R0|, 1.469367938527859385e-39, PT ;  /* 0x001000000000780b */ /* 0x000fda0003f24200 */
[----:B------:R-:W-:Y:S05]  /*0840*/  @P1 BRA P2, `(.L_x_45) ;  /* 0x0000000000201947 */ /* 0x000fea0001000000 */
        /* <DEDUP_REMOVED lines=8> */
.L_x_45:
        /* <DEDUP_REMOVED lines=19> */
.L_x_47:
[----:B------:R-:W-:Y:S05]  /*0a00*/  BSYNC.RECONVERGENT B0 ;  /* 0x0000000000007941 */ /* 0x000fea0003800200 */
.L_x_46:
[----:B------:R-:W-:Y:S05]  /*0a10*/  @!P0 BRA `(.L_x_48) ;  /* 0x0000000c00a48947 */ /* 0x000fea0003800000 */
[----:B------:R-:W-:-:S14]  /*0a20*/  DSETP.GE.AND P0, PT, |R38|, |R36|, PT ;  /* 0x400000242600722a */ /* 0x000fdc0003f06200 */
[----:B------:R-:W-:Y:S02]  /*0a30*/  VOTEU.ANY UP0, P0 ;  /* 0x0000000000ff7886 */ /* 0x000fe40000000100 */
[----:B------:R-:W-:Y:S05]  /*0a40*/  BRA.U !UP0, `(.L_x_49) ;  /* 0x0000000108d47547 */ /* 0x000fea000b800000 */
[----:B------:R-:W-:Y:S01]  /*0a50*/  DADD R28, -RZ, |R38| ;  /* 0x00000000ff1c7229 */ /* 0x000fe20000000526 */
[----:B------:R-:W-:Y:S01]  /*0a60*/  IMAD.MOV.U32 R2, RZ, RZ, 0x1 ;  /* 0x00000001ff027424 */ /* 0x000fe200078e00ff */
[----:B-----5:R-:W-:Y:S01]  /*0a70*/  FSETP.GEU.AND P1, PT, |R17|, 6.5827683646048100446e-37, PT ;  /* 0x036000001100780b */ /* 0x020fe20003f2e200 */
[----:B------:R-:W-:Y:S03]  /*0a80*/  BSSY.RECONVERGENT B1, `(.L_x_50) ;  /* 0x0000013000017945 */ /* 0x000fe60003800200 */
[----:B------:R-:W0:Y:S02]  /*0a90*/  MUFU.RCP64H R3, R29 ;  /* 0x0000001d00037308 */ /* 0x000e240000001800 */
[----:B0-----:R-:W-:-:S08]  /*0aa0*/  DFMA R4, -|R38|, R2, 1 ;  /* 0x3ff000002604742b */ /* 0x001fd00000000302 */
[----:B------:R-:W-:-:S08]  /*0ab0*/  DFMA R4, R4, R4, R4 ;  /* 0x000000040404722b */ /* 0x000fd00000000004 */
[----:B------:R-:W-:-:S08]  /*0ac0*/  DFMA R4, R2, R4, R2 ;  /* 0x000000040204722b */ /* 0x000fd00000000002 */
[----:B------:R-:W-:-:S08]  /*0ad0*/  DFMA R2, -|R38|, R4, 1 ;  /* 0x3ff000002602742b */ /* 0x000fd00000000304 */
[----:B------:R-:W-:-:S08]  /*0ae0*/  DFMA R2, R4, R2, R4 ;  /* 0x000000020402722b */ /* 0x000fd00000000004 */
[----:B------:R-:W-:-:S08]  /*0af0*/  DMUL R4, R2, R16 ;  /* 0x0000001002047228 */ /* 0x000fd00000000000 */
[----:B------:R-:W-:-:S08]  /*0b00*/  DFMA R26, -|R38|, R4, R16 ;  /* 0x00000004261a722b */ /* 0x000fd00000000310 */
[----:B------:R-:W-:-:S10]  /*0b10*/  DFMA R2, R2, R26, R4 ;  /* 0x0000001a0202722b */ /* 0x000fd40000000004 */
[----:B------:R-:W-:-:S05]  /*0b20*/  FFMA R0, RZ, R29, R3 ;  /* 0x0000001dff007223 */ /* 0x000fca0000000003 */
[----:B------:R-:W-:-:S13]  /*0b30*/  FSETP.GT.AND P0, PT, |R0|, 1.469367938527859385e-39, PT ;  /* 0x001000000000780b */ /* 0x000fda0003f04200 */
[----:B------:R-:W-:Y:S05]  /*0b40*/  @P0 BRA P1, `(.L_x_51) ;  /* 0x0000000000180947 */ /* 0x000fea0000800000 */
[----:B------:R-:W-:Y:S01]  /*0b50*/  MOV R2, R16 ;  /* 0x0000001000027202 */ /* 0x000fe20000000f00 */
[----:B------:R-:W-:Y:S01]  /*0b60*/  IMAD.MOV.U32 R3, RZ, RZ, R17 ;  /* 0x000000ffff037224 */ /* 0x000fe200078e0011 */
[----:B------:R-:W-:Y:S01]  /*0b70*/  MOV R0, 0xbb0 ;  /* 0x00000bb000007802 */ /* 0x000fe20000000f00 */
[----:B------:R-:W-:Y:S02]  /*0b80*/  IMAD.MOV.U32 R4, RZ, RZ, R28 ;  /* 0x000000ffff047224 */ /* 0x000fe400078e001c */
[----:B------:R-:W-:-:S07]  /*0b90*/  IMAD.MOV.U32 R5, RZ, RZ, R29 ;  /* 0x000000ffff057224 */ /* 0x000fce00078e001d */
[----:B------:R-:W-:Y:S05]  /*0ba0*/  CALL.REL.NOINC `($__internal_4_$__cuda_sm20_div_rn_f64_full) ;  /* 0x0000002800e87944 */ /* 0x000fea0003c00000 */
.L_x_51:
[----:B------:R-:W-:Y:S05]  /*0bb0*/  BSYNC.RECONVERGENT B1 ;  /* 0x0000000000017941 */ /* 0x000fea0003800200 */
.L_x_50:
[----:B------:R-:W-:Y:S01]  /*0bc0*/  DADD R28, -RZ, |R36| ;  /* 0x00000000ff1c7229 */ /* 0x000fe20000000524 */
[----:B------:R-:W-:Y:S01]  /*0bd0*/  IMAD.MOV.U32 R4, RZ, RZ, 0x1 ;  /* 0x00000001ff047424 */ /* 0x000fe200078e00ff */
[----:B------:R-:W-:Y:S01]  /*0be0*/  FSETP.GEU.AND P1, PT, |R19|, 6.5827683646048100446e-37, PT ;  /* 0x036000001300780b */ /* 0x000fe20003f2e200 */
        /* <DEDUP_REMOVED lines=9> */
[----:B------:R-:W-:Y:S01]  /*0c80*/  DFMA R4, R4, R26, R16 ;  /* 0x0000001a0404722b */ /* 0x000fe20000000010 */
[----:B------:R-:W-:Y:S01]  /*0c90*/  IMAD.MOV.U32 R16, RZ, RZ, R2 ;  /* 0x000000ffff107224 */ /* 0x000fe200078e0002 */
[----:B------:R-:W-:-:S08]  /*0ca0*/  MOV R17, R3 ;  /* 0x0000000300117202 */ /* 0x000fd00000000f00 */
[----:B------:R-:W-:-:S05]  /*0cb0*/  FFMA R0, RZ, R29, R5 ;  /* 0x0000001dff007223 */ /* 0x000fca0000000005 */
[----:B------:R-:W-:-:S13]  /*0cc0*/  FSETP.GT.AND P0, PT, |R0|, 1.469367938527859385e-39, PT ;  /* 0x001000000000780b */ /* 0x000fda0003f04200 */
[----:B------:R-:W-:Y:S05]  /*0cd0*/  @P0 BRA P1, `(.L_x_53) ;  /* 0x0000000000200947 */ /* 0x000fea0000800000 */
[----:B------:R-:W-:Y:S01]  /*0ce0*/  IMAD.MOV.U32 R2, RZ, RZ, R18 ;  /* 0x000000ffff027224 */ /* 0x000fe200078e0012 */
[----:B------:R-:W-:Y:S01]  /*0cf0*/  MOV R0, 0xd40 ;  /* 0x00000d4000007802 */ /* 0x000fe20000000f00 */
[----:B------:R-:W-:Y:S02]  /*0d00*/  IMAD.MOV.U32 R3, RZ, RZ, R19 ;  /* 0x000000ffff037224 */ /* 0x000fe400078e0013 */
[----:B------:R-:W-:Y:S02]  /*0d10*/  IMAD.MOV.U32 R4, RZ, RZ, R28 ;  /* 0x000000ffff047224 */ /* 0x000fe400078e001c */
[----:B------:R-:W-:-:S07]  /*0d20*/  IMAD.MOV.U32 R5, RZ, RZ, R29 ;  /* 0x000000ffff057224 */ /* 0x000fce00078e001d */
[----:B------:R-:W-:Y:S05]  /*0d30*/  CALL.REL.NOINC `($__internal_4_$__cuda_sm20_div_rn_f64_full) ;  /* 0x0000002800847944 */ /* 0x000fea0003c00000 */
[----:B------:R-:W-:Y:S01]  /*0d40*/  IMAD.MOV.U32 R4, RZ, RZ, R2 ;  /* 0x000000ffff047224 */ /* 0x000fe200078e0002 */
[----:B------:R-:W-:-:S07]  /*0d50*/  MOV R5, R3 ;  /* 0x0000000300057202 */ /* 0x000fce0000000f00 */
.L_x_53:
[----:B------:R-:W-:Y:S05]  /*0d60*/  BSYNC.RECONVERGENT B1 ;  /* 0x0000000000017941 */ /* 0x000fea0003800200 */
.L_x_52:
[----:B------:R-:W-:Y:S02]  /*0d70*/  IMAD.MOV.U32 R18, RZ, RZ, R4 ;  /* 0x000000ffff127224 */ /* 0x000fe400078e0004 */
[----:B------:R-:W-:Y:S01]  /*0d80*/  IMAD.MOV.U32 R19, RZ, RZ, R5 ;  /* 0x000000ffff137224 */ /* 0x000fe200078e0005 */
[----:B------:R-:W-:Y:S06]  /*0d90*/  BRA `(.L_x_54) ;  /* 0x0000000000107947 */ /* 0x000fec0003800000 */
.L_x_49:
[C---:B-----5:R-:W-:Y:S02]  /*0da0*/  DFMA R2, R32.reuse, R16, R18 ;  /* 0x000000102002722b */ /* 0x060fe40000000012 */
[----:B------:R-:W-:-:S06]  /*0db0*/  DFMA R18, R32, R18, -R16 ;  /* 0x000000122012722b */ /* 0x000fcc0000000810 */
[-C--:B------:R-:W-:Y:S02]  /*0dc0*/  DMUL R16, R2, R24.reuse ;  /* 0x0000001802107228 */ /* 0x080fe40000000000 */
[----:B------:R-:W-:-:S11]  /*0dd0*/  DMUL R18, R18, R24 ;  /* 0x0000001812127228 */ /* 0x000fd60000000000 */
.L_x_54:
[----:B------:R-:W-:Y:S05]  /*0de0*/  BRA.U !UP0, `(.L_x_55) ;  /* 0x0000000108d47547 */ /* 0x000fea000b800000 */
        /* <DEDUP_REMOVED lines=21> */
[----:B------:R-:W-:Y:S05]  /*0f40*/  CALL.REL.NOINC `($__internal_4_$__cuda_sm20_div_rn_f64_full) ;  /* 0x0000002800007944 */ /* 0x000fea0003c00000 */
.L_x_57:
[----:B------:R-:W-:Y:S05]  /*0f50*/  BSYNC.RECONVERGENT B1 ;  /* 0x0000000000017941 */ /* 0x000fea0003800200 */
.L_x_56:
        /* <DEDUP_REMOVED lines=13> */
[----:B------:R-:W-:Y:S02]  /*1030*/  IMAD.MOV.U32 R20, RZ, RZ, R2 ;  /* 0x000000ffff147224 */ /* 0x000fe400078e0002 */
[----:B------:R-:W-:-:S07]  /*1040*/  IMAD.MOV.U32 R21, RZ, RZ, R3 ;  /* 0x000000ffff157224 */ /* 0x000fce00078e0003 */
        /* <DEDUP_REMOVED lines=9> */
[----:B------:R-:W-:Y:S02]  /*10e0*/  IMAD.MOV.U32 R4, RZ, RZ, R2 ;  /* 0x000000ffff047224 */ /* 0x000fe400078e0002 */
[----:B------:R-:W-:-:S07]  /*10f0*/  IMAD.MOV.U32 R5, RZ, RZ, R3 ;  /* 0x000000ffff057224 */ /* 0x000fce00078e0003 */
.L_x_59:
[----:B------:R-:W-:Y:S05]  /*1100*/  BSYNC.RECONVERGENT B1 ;  /* 0x0000000000017941 */ /* 0x000fea0003800200 */
.L_x_58:
[----:B------:R-:W-:Y:S01]  /*1110*/  IMAD.MOV.U32 R22, RZ, RZ, R4 ;  /* 0x000000ffff167224 */ /* 0x000fe200078e0004 */
[----:B------:R-:W-:Y:S01]  /*1120*/  MOV R23, R5 ;  /* 0x0000000500177202 */ /* 0x000fe20000000f00 */
[----:B------:R-:W-:Y:S06]  /*1130*/  BRA `(.L_x_60) ;  /* 0x0000000000107947 */ /* 0x000fec0003800000 */
.L_x_55:
[C---:B------:R-:W-:Y:S02]  /*1140*/  DFMA R2, R32.reuse, R20, R22 ;  /* 0x000000142002722b */ /* 0x040fe40000000016 */
[----:B------:R-:W-:-:S06]  /*1150*/  DFMA R22, R32, R22, -R20 ;  /* 0x000000162016722b */ /* 0x000fcc0000000814 */
[-C--:B------:R-:W-:Y:S02]  /*1160*/  DMUL R20, R2, R24.reuse ;  /* 0x0000001802147228 */ /* 0x080fe40000000000 */
[----:B------:R-:W-:-:S11]  /*1170*/  DMUL R22, R22, R24 ;  /* 0x0000001816167228 */ /* 0x000fd60000000000 */
.L_x_60:
        /* <DEDUP_REMOVED lines=23> */
.L_x_63:
[----:B------:R-:W-:Y:S05]  /*12f0*/  BSYNC.RECONVERGENT B1 ;  /* 0x0000000000017941 */ /* 0x000fea0003800200 */
.L_x_62:
[----:B------:R-:W-:Y:S01]  /*1300*/  DADD R26, -RZ, |R36| ;  /* 0x00000000ff1a7229 */ /* 0x000fe20000000524 */
[----:B------:R-:W-:Y:S01]  /*1310*/  MOV R4, 0x1 ;  /* 0x0000000100047802 */ /* 0x000fe20000000f00 */
[----:B------:R-:W-:Y:S01]  /*1320*/  BSSY.RECONVERGENT B1, `(.L_x_64) ;  /* 0x0000018000017945 */ /* 0x000fe20003800200 */
[----:B------:R-:W-:-:S03]  /*1330*/  FSETP.GEU.AND P1, PT, |R11|, 6.5827683646048100446e-37, PT ;  /* 0x036000000b00780b */ /* 0x000fc60003f2e200 */
        /* <DEDUP_REMOVED lines=22> */
.L_x_65:
[----:B------:R-:W-:Y:S05]  /*14a0*/  BSYNC.RECONVERGENT B1 ;  /* 0x0000000000017941 */ /* 0x000fea0003800200 */
.L_x_64:
[----:B------:R-:W-:Y:S02]  /*14b0*/  IMAD.MOV.U32 R10, RZ, RZ, R4 ;  /* 0x000000ffff0a7224 */ /* 0x000fe400078e0004 */
[----:B------:R-:W-:Y:S01]  /*14c0*/  IMAD.MOV.U32 R11, RZ, RZ, R5 ;  /* 0x000000ffff0b7224 */ /* 0x000fe200078e0005 */
[----:B------:R-:W-:Y:S06]  /*14d0*/  BRA `(.L_x_66) ;  /* 0x0000000000107947 */ /* 0x000fec0003800000 */
.L_x_61:
[C---:B------:R-:W-:Y:S02]  /*14e0*/  DFMA R2, R32.reuse, R8, R10 ;  /* 0x000000082002722b */ /* 0x040fe4000000000a */
[----:B------:R-:W-:-:S06]  /*14f0*/  DFMA R10, R32, R10, -R8 ;  /* 0x0000000a200a722b */ /* 0x000fcc0000000808 */
[-C--:B------:R-:W-:Y:S02]  /*1500*/  DMUL R8, R2, R24.reuse ;  /* 0x0000001802087228 */ /* 0x080fe40000000000 */
[----:B------:R-:W-:-:S11]  /*1510*/  DMUL R10, R10, R24 ;  /* 0x000000180a0a7228 */ /* 0x000fd60000000000 */
.L_x_66:
        /* <DEDUP_REMOVED lines=19> */
[----:B------:R-:W-:-:S07]  /*1650*/  MOV R0, 0x1670 ;  /* 0x0000167000007802 */ /* 0x000fce0000000f00 */
[----:B------:R-:W-:Y:S05]  /*1660*/  CALL.REL.NOINC `($__internal_4_$__cuda_sm20_div_rn_f64_full) ;  /* 0x0000002000387944 */ /* 0x000fea0003c00000 */
.L_x_69:
[----:B------:R-:W-:Y:S05]  /*1670*/  BSYNC.RECONVERGENT B1 ;  /* 0x0000000000017941 */ /* 0x000fea0003800200 */
.L_x_68:
        /* <DEDUP_REMOVED lines=26> */
.L_x_71:
[----:B------:R-:W-:Y:S05]  /*1820*/  BSYNC.RECONVERGENT B1 ;  /* 0x0000000000017941 */ /* 0x000fea0003800200 */
.L_x_70:
[----:B------:R-:W-:Y:S01]  /*1830*/  IMAD.MOV.U32 R14, RZ, RZ, R4 ;  /* 0x000000ffff0e7224 */ /* 0x000fe200078e0004 */
[----:B------:R-:W-:Y:S01]  /*1840*/  MOV R15, R5 ;  /* 0x00000005000f7202 */ /* 0x000fe20000000f00 */
[----:B------:R-:W-:Y:S06]  /*1850*/  BRA `(.L_x_72) ;  /* 0x0000000000987947 */ /* 0x000fec0003800000 */
.L_x_67:
[C---:B------:R-:W-:Y:S02]  /*1860*/  DFMA R2, R32.reuse, R12, R14 ;  /* 0x0000000c2002722b */ /* 0x040fe4000000000e */
[----:B------:R-:W-:-:S06]  /*1870*/  DFMA R14, R32, R14, -R12 ;  /* 0x0000000e200e722b */ /* 0x000fcc000000080c */
[-C--:B------:R-:W-:Y:S02]  /*1880*/  DMUL R12, R2, R24.reuse ;  /* 0x00000018020c7228 */ /* 0x080fe40000000000 */
[----:B------:R-:W-:Y:S01]  /*1890*/  DMUL R14, R14, R24 ;  /* 0x000000180e0e7228 */ /* 0x000fe20000000000 */
[----:B------:R-:W-:Y:S10]  /*18a0*/  BRA `(.L_x_72) ;  /* 0x0000000000847947 */ /* 0x000ff40003800000 */
.L_x_48:
[----:B------:R-:W-:-:S14]  /*18b0*/  DSETP.GE.AND P0, PT, |R38|, |R36|, PT ;  /* 0x400000242600722a */ /* 0x000fdc0003f06200 */
[C---:B-----5:R-:W-:Y:S02]  /*18c0*/  @P0 DFMA R38, R40.reuse, R18, R16 ;  /* 0x000000122826022b */ /* 0x060fe40000000010 */
[C---:B------:R-:W-:Y:S02]  /*18d0*/  @P0 DFMA R42, R40.reuse, -R16, R18 ;  /* 0x80000010282a022b */ /* 0x040fe40000000012 */
[C---:B------:R-:W-:Y:S02]  /*18e0*/  @P0 DFMA R44, R40.reuse, R22, R20 ;  /* 0x00000016282c022b */ /* 0x040fe40000000014 */
[C---:B------:R-:W-:Y:S02]  /*18f0*/  @P0 DFMA R46, R40.reuse, -R20, R22 ;  /* 0x80000014282e022b */ /* 0x040fe40000000016 */
[C---:B------:R-:W-:Y:S02]  /*1900*/  @P0 DFMA R48, R40.reuse, R10, R8 ;  /* 0x0000000a2830022b */ /* 0x040fe40000000008 */
[----:B------:R-:W-:-:S02]  /*1910*/  @P0 DFMA R50, R40, -R8, R10 ;  /* 0x800000082832022b */ /* 0x000fc4000000000a */
[----:B------:R-:W-:Y:S02]  /*1920*/  @P0 DFMA R52, R40, R14, R12 ;  /* 0x0000000e2834022b */ /* 0x000fe4000000000c */
[C---:B------:R-:W-:Y:S02]  /*1930*/  @!P0 DFMA R2, R32.reuse, R16, R18 ;  /* 0x000000102002822b */ /* 0x040fe40000000012 */
[C---:B------:R-:W-:Y:S02]  /*1940*/  @!P0 DFMA R26, R32.reuse, R18, -R16 ;  /* 0x00000012201a822b */ /* 0x040fe40000000810 */
[C---:B------:R-:W-:Y:S02]  /*1950*/  @!P0 DFMA R4, R32.reuse, R20, R22 ;  /* 0x000000142004822b */ /* 0x040fe40000000016 */
[C---:B------:R-:W-:Y:S02]  /*1960*/  @!P0 DFMA R34, R32.reuse, R22, -R20 ;  /* 0x000000162022822b */ /* 0x040fe40000000814 */
[----:B------:R-:W-:-:S02]  /*1970*/  @!P0 DFMA R28, R32, R8, R10 ;  /* 0x00000008201c822b */ /* 0x000fc4000000000a */
[----:B------:R-:W-:Y:S02]  /*1980*/  @!P0 DFMA R36, R32, R10, -R8 ;  /* 0x0000000a2024822b */ /* 0x000fe40000000808 */
[-CC-:B------:R-:W-:Y:S02]  /*1990*/  @P0 DFMA R40, R40, -R12.reuse, R14.reuse ;  /* 0x8000000c2828022b */ /* 0x180fe4000000000e */
[C---:B------:R-:W-:Y:S02]  /*19a0*/  @!P0 DFMA R54, R32.reuse, R12, R14 ;  /* 0x0000000c2036822b */ /* 0x040fe4000000000e */
[----:B------:R-:W-:Y:S02]  /*19b0*/  @!P0 DFMA R32, R32, R14, -R12 ;  /* 0x0000000e2020822b */ /* 0x000fe4000000080c */
[-C--:B------:R-:W-:Y:S02]  /*19c0*/  @P0 DMUL R16, R38, R30.reuse ;  /* 0x0000001e26100228 */ /* 0x080fe40000000000 */
[----:B------:R-:W-:-:S02]  /*19d0*/  @P0 DMUL R18, R42, R30 ;  /* 0x0000001e2a120228 */ /* 0x000fc40000000000 */
[-C--:B------:R-:W-:Y:S02]  /*19e0*/  @P0 DMUL R20, R44, R30.reuse ;  /* 0x0000001e2c140228 */ /* 0x080fe40000000000 */
[-C--:B------:R-:W-:Y:S02]  /*19f0*/  @P0 DMUL R22, R46, R30.reuse ;  /* 0x0000001e2e160228 */ /* 0x080fe40000000000 */
[-C--:B------:R-:W-:Y:S02]  /*1a00*/  @P0 DMUL R8, R48, R30.reuse ;  /* 0x0000001e30080228 */ /* 0x080fe40000000000 */
[-C--:B------:R-:W-:Y:S02]  /*1a10*/  @P0 DMUL R10, R50, R30.reuse ;  /* 0x0000001e320a0228 */ /* 0x080fe40000000000 */
[-C--:B------:R-:W-:Y:S02]  /*1a20*/  @P0 DMUL R12, R52, R30.reuse ;  /* 0x0000001e340c0228 */ /* 0x080fe40000000000 */
[----:B------:R-:W-:-:S02]  /*1a30*/  @P0 DMUL R14, R40, R30 ;  /* 0x0000001e280e0228 */ /* 0x000fc40000000000 */
[-C--:B------:R-:W-:Y:S02]  /*1a40*/  @!P0 DMUL R16, R2, R24.reuse ;  /* 0x0000001802108228 */ /* 0x080fe40000000000 */
[-C--:B------:R-:W-:Y:S02]  /*1a50*/  @!P0 DMUL R18, R26, R24.reuse ;  /* 0x000000181a128228 */ /* 0x080fe40000000000 */
[-C--:B------:R-:W-:Y:S02]  /*1a60*/  @!P0 DMUL R20, R4, R24.reuse ;  /* 0x0000001804148228 */ /* 0x080fe40000000000 */
[-C--:B------:R-:W-:Y:S02]  /*1a70*/  @!P0 DMUL R22, R34, R24.reuse ;  /* 0x0000001822168228 */ /* 0x080fe40000000000 */
[-C--:B------:R-:W-:Y:S02]  /*1a80*/  @!P0 DMUL R8, R28, R24.reuse ;  /* 0x000000181c088228 */ /* 0x080fe40000000000 */
[----:B------:R-:W-:-:S02]  /*1a90*/  @!P0 DMUL R10, R36, R24 ;  /* 0x00000018240a8228 */ /* 0x000fc40000000000 */
[-C--:B------:R-:W-:Y:S02]  /*1aa0*/  @!P0 DMUL R12, R54, R24.reuse ;  /* 0x00000018360c8228 */ /* 0x080fe40000000000 */
[----:B------:R-:W-:-:S11]  /*1ab0*/  @!P0 DMUL R14, R32, R24 ;  /* 0x00000018200e8228 */ /* 0x000fd60000000000 */
.L_x_72:
[----:B------:R-:W-:Y:S01]  /*1ac0*/  IADD3 R3, P0, PT, R7, UR4, RZ ;  /* 0x0000000407037c10 */ /* 0x000fe2000ff1e0ff */
[----:B------:R-:W-:-:S03]  /*1ad0*/  ULEA UR4, UP0, UR11, UR4, 0x2 ;  /* 0x000000040b047291 */ /* 0x000fc6000f8010ff */
[C---:B------:R-:W-:Y:S01]  /*1ae0*/  IADD3 R0, P1, PT, R3.reuse, UR11, RZ ;  /* 0x0000000b03007c10 */ /* 0x040fe2000ff3e0ff */
[----:B------:R-:W-:Y:S01]  /*1af0*/  IMAD.X R24, RZ, RZ, UR5, P0 ;  /* 0x00000005ff187e24 */ /* 0x000fe200080e06ff */
[----:B------:R-:W-:Y:S01]  /*1b00*/  ISETP.GE.U32.AND P0, PT, R3, UR12, PT ;  /* 0x0000000c03007c0c */ /* 0x000fe2000bf06070 */
[----:B------:R-:W-:Y:S01]  /*1b10*/  UIADD3.X UR5, UPT, UPT, URZ, UR5, URZ, UP0, !UPT ;  /* 0x00000005ff057290 */ /* 0x000fe200087fe4ff */
[C---:B------:R-:W-:Y:S01]  /*1b20*/  IADD3 R6, P2, PT, R0.reuse, UR11, RZ ;  /* 0x0000000b00067c10 */ /* 0x040fe2000ff5e0ff */
[----:B------:R-:W-:Y:S01]  /*1b30*/  IMAD.X R5, RZ, RZ, R24, P1 ;  /* 0x000000ffff057224 */ /* 0x000fe200008e0618 */
[----:B------:R-:W-:Y:S01]  /*1b40*/  ISETP.GE.U32.AND P1, PT, R0, UR12, PT ;  /* 0x0000000c00007c0c */ /* 0x000fe2000bf26070 */
[----:B------:R-:W-:Y:S01]  /*1b50*/  UISETP.GE.U32.AND UP0, UPT, UR4, UR12, UPT ;  /* 0x0000000c0400728c */ /* 0x000fe2000bf06070 */
[----:B------:R-:W-:Y:S01]  /*1b60*/  IADD3 R27, P4, PT, R6, UR11, RZ ;  /* 0x0000000b061b7c10 */ /* 0x000fe2000ff9e0ff */
[----:B------:R-:W-:Y:S01]  /*1b70*/  IMAD.X R25, RZ, RZ, R5, P2 ;  /* 0x000000ffff197224 */ /* 0x000fe200010e0605 */
[----:B------:R-:W-:Y:S01]  /*1b80*/  ISETP.GE.U32.AND.EX P0, PT, R24, UR13, PT, P0 ;  /* 0x0000000d18007c0c */ /* 0x000fe2000bf06100 */
[----:B------:R-:W-:Y:S01]  /*1b90*/  UISETP.GE.U32.AND.EX UP0, UPT, UR5, UR13, UPT, UP0 ;  /* 0x0000000d0500728c */ /* 0x000fe2000bf06100 */
[----:B------:R-:W-:Y:S01]  /*1ba0*/  ISETP.GE.U32.AND P2, PT, R6, UR12, PT ;  /* 0x0000000c06007c0c */ /* 0x000fe2000bf46070 */
[----:B------:R-:W-:Y:S01]  /*1bb0*/  IMAD.X R28, RZ, RZ, R25, P4 ;  /* 0x000000ffff1c7224 */ /* 0x000fe200020e0619 */
[----:B------:R-:W-:-:S02]  /*1bc0*/  ISETP.GE.U32.AND.EX P1, PT, R5, UR13, PT, P1 ;  /* 0x0000000d05007c0c */ /* 0x000fc4000bf26110 */
[----:B------:R-:W-:Y:S02]  /*1bd0*/  ISETP.GE.U32.AND P3, PT, R27, UR12, PT ;  /* 0x0000000c1b007c0c */ /* 0x000fe4000bf66070 */
[----:B------:R-:W-:Y:S02]  /*1be0*/  ISETP.GE.U32.AND.EX P2, PT, R25, UR13, PT, P2 ;  /* 0x0000000d19007c0c */ /* 0x000fe4000bf46120 */
[----:B------:R-:W-:-:S03]  /*1bf0*/  ISETP.GE.U32.AND.EX P3, PT, R28, UR13, PT, P3 ;  /* 0x0000000d1c007c0c */ /* 0x000fc6000bf66130 */
[----:B------:R-:W-:-:S04]  /*1c00*/  @!P0 LEA R2, P4, R3, UR8, 0x4 ;  /* 0x0000000803028c11 */ /* 0x000fc8000f8820ff */
[----:B------:R-:W-:Y:S02]  /*1c10*/  @!P1 LEA R4, P5, R0, UR8, 0x4 ;  /* 0x0000000800049c11 */ /* 0x000fe4000f8a20ff */
[----:B------:R-:W-:Y:S02]  /*1c20*/  @!P0 LEA.HI.X R3, R3, UR9, R24, 0x4, P4 ;  /* 0x0000000903038c11 */ /* 0x000fe4000a0f2418 */
[----:B------:R-:W-:Y:S02]  /*1c30*/  @!P2 LEA R24, P4, R6, UR8, 0x4 ;  /* 0x000000080618ac11 */ /* 0x000fe4000f8820ff */
[----:B------:R-:W-:Y:S01]  /*1c40*/  @!P1 LEA.HI.X R5, R0, UR9, R5, 0x4, P5 ;  /* 0x0000000900059c11 */ /* 0x000fe2000a8f2405 */
[----:B------:R3:W-:Y:S01]  /*1c50*/  @!P0 STG.E.128 desc[UR14][R2.64], R16 ;  /* 0x0000001002008986 */ /* 0x0007e2000c101d0e */
[C---:B------:R-:W-:Y:S02]  /*1c60*/  @!P3 LEA R26, P5, R27.reuse, UR8, 0x4 ;  /* 0x000000081b1abc11 */ /* 0x040fe4000f8a20ff */
[----:B------:R-:W-:Y:S01]  /*1c70*/  @!P2 LEA.HI.X R25, R6, UR9, R25, 0x4, P4 ;  /* 0x000000090619ac11 */ /* 0x000fe2000a0f2419 */
[----:B------:R3:W-:Y:S01]  /*1c80*/  @!P1 STG.E.128 desc[UR14][R4.64], R20 ;  /* 0x0000001404009986 */ /* 0x0007e2000c101d0e */
[----:B------:R-:W-:-:S03]  /*1c90*/  @!P3 LEA.HI.X R27, R27, UR9, R28, 0x4, P5 ;  /* 0x000000091b1bbc11 */ /* 0x000fc6000a8f241c */
[----:B------:R3:W-:Y:S04]  /*1ca0*/  @!P2 STG.E.128 desc[UR14][R24.64], R8 ;  /* 0x000000081800a986 */ /* 0x0007e8000c101d0e */
[----:B------:R3:W-:Y:S01]  /*1cb0*/  @!P3 STG.E.128 desc[UR14][R26.64], R12 ;  /* 0x0000000c1a00b986 */ /* 0x0007e2000c101d0e */
[----:B------:R-:W-:Y:S05]  /*1cc0*/  BRA.U !UP0, `(.L_x_73) ;  /* 0xffffffe508507547 */ /* 0x000fea000b83ffff */
[----:B------:R-:W-:Y:S05]  /*1cd0*/  EXIT ;  /* 0x000000000000794d */ /* 0x000fea0003800000 */
.L_x_41:
[----:B------:R-:W0:Y:S02]  /*1ce0*/  S2R R24, SR_TID.X ;  /* 0x0000000000187919 */ /* 0x000e240000002100 */
[----:B0-----:R-:W-:-:S03]  /*1cf0*/  IMAD.WIDE.U32 R2, R24, 0x4, RZ ;  /* 0x0000000418027825 */ /* 0x001fc600078e00ff */
[----:B------:R-:W-:-:S04]  /*1d00*/  ISETP.GE.U32.AND P0, PT, R2, UR16, PT ;  /* 0x0000001002007c0c */ /* 0x000fc8000bf06070 */
[----:B------:R-:W-:-:S13]  /*1d10*/  ISETP.GE.AND.EX P0, PT, R3, UR10, PT, P0 ;  /* 0x0000000a03007c0c */ /* 0x000fda000bf06300 */
[----:B------:R-:W-:Y:S05]  /*1d20*/  @P0 EXIT ;  /* 0x000000000000094d */ /* 0x000fea0003800000 */
[----:B------:R-:W-:Y:S01]  /*1d30*/  IMAD.MOV.U32 R7, RZ, RZ, RZ ;  /* 0x000000ffff077224 */ /* 0x000fe200078e00ff */
[----:B------:R-:W0:Y:S01]  /*1d40*/  LDCU UR4, c[0x0][0x360] ;  /* 0x00006c00ff0477ac */ /* 0x000e220008000800 */
[----:B------:R-:W1:Y:S05]  /*1d50*/  LDCU.128 UR20, c[0x0][0xfe0] ;  /* 0x0001fc00ff1477ac */ /* 0x000e6a0008000c00 */
.L_x_105:
[----:B--2---:R-:W2:Y:S02]  /*1d60*/  LDC.64 R28, c[0x0][0xfd0] ;  /* 0x0003f400ff1c7b82 */ /* 0x004ea40000000a00 */
[----:B--2---:R-:W1:Y:S01]  /*1d70*/  LDG.E.128 R28, desc[UR14][R28.64] ;  /* 0x0000000e1c1c7981 */ /* 0x004e62000c1e1d00 */
[----:B------:R-:W-:Y:S02]  /*1d80*/  MOV R4, 0x1 ;  /* 0x0000000100047802 */ /* 0x000fe40000000f00 */
[----:B------:R-:W-:-:S04]  /*1d90*/  LEA R2, P0, R24, UR6, 0x6 ;  /* 0x0000000618027c11 */ /* 0x000fc8000f8030ff */
[----:B------:R-:W-:-:S05]  /*1da0*/  LEA.HI.X R3, R24, UR7, R7, 0x6, P0 ;  /* 0x0000000718037c11 */ /* 0x000fca00080f3407 */
[----:B------:R-:W5:Y:S04]  /*1db0*/  LDG.E.ENL2.256 R20, R16, desc[UR14][R2.64] ;  /* 0xfe00000e0210797e */ /* 0x000f680008121914 */
[----:B------:R2:W5:Y:S01]  /*1dc0*/  LDG.E.ENL2.256 R12, R8, desc[UR14][R2.64+0x20] ;  /* 0xfe00010e0208797e */ /* 0x000562000812190c */
[C---:B-1----:R-:W-:Y:S02]  /*1dd0*/  DMUL R40, R30.reuse, UR22 ;  /* 0x000000161e287c28 */ /* 0x042fe40008000000 */
[----:B------:R-:W-:-:S06]  /*1de0*/  DMUL R38, R30, UR20 ;  /* 0x000000141e267c28 */ /* 0x000fcc0008000000 */
[C---:B------:R-:W-:Y:S02]  /*1df0*/  DFMA R40, R28.reuse, UR20, -R40 ;  /* 0x000000141c287c2b */ /* 0x040fe40008000828 */
[----:B------:R-:W-:-:S04]  /*1e00*/  DFMA R38, R28, UR22, R38 ;  /* 0x000000161c267c2b */ /* 0x000fc80008000026 */
[----:B------:R-:W1:Y:S04]  /*1e10*/  MUFU.RCP64H R5, R41 ;  /* 0x0000002900057308 */ /* 0x000e680000001800 */
[----:B------:R-:W-:Y:S02]  /*1e20*/  DSETP.NEU.AND P0, PT, R38, RZ, PT ;  /* 0x000000ff2600722a */ /* 0x000fe40003f0d000 */
[----:B------:R-:W-:-:S04]  /*1e30*/  FSETP.GEU.AND P2, PT, |R39|, 6.5827683646048100446e-37, PT ;  /* 0x036000002700780b */ /* 0x000fc80003f4e200 */
[C---:B------:R-:W-:Y:S02]  /*1e40*/  DSETP.EQ.AND P0, PT, R40.reuse, RZ, !P0 ;  /* 0x000000ff2800722a */ /* 0x040fe40004702000 */
[----:B-1----:R-:W-:-:S08]  /*1e50*/  DFMA R26, -R40, R4, 1 ;  /* 0x3ff00000281a742b */ /* 0x002fd00000000104 */
[----:B------:R-:W-:-:S08]  /*1e60*/  DFMA R26, R26, R26, R26 ;  /* 0x0000001a1a1a722b */ /* 0x000fd0000000001a */
[----:B------:R-:W-:-:S08]  /*1e70*/  DFMA R26, R4, R26, R4 ;  /* 0x0000001a041a722b */ /* 0x000fd00000000004 */
[----:B------:R-:W-:-:S08]  /*1e80*/  DFMA R4, -R40, R26, 1 ;  /* 0x3ff000002804742b */ /* 0x000fd0000000011a */
[----:B------:R-:W-:-:S08]  /*1e90*/  DFMA R4, R26, R4, R26 ;  /* 0x000000041a04722b */ /* 0x000fd0000000001a */
[----:B------:R-:W-:-:S08]  /*1ea0*/  DMUL R48, R38, R4 ;  /* 0x0000000426307228 */ /* 0x000fd00000000000 */
[----:B--2---:R-:W-:-:S08]  /*1eb0*/  DFMA R2, -R40, R48, R38 ;  /* 0x000000302802722b */ /* 0x004fd00000000126 */
        /* <DEDUP_REMOVED lines=9> */
[----:B0----5:R-:W-:Y:S05]  /*1f50*/  CALL.REL.NOINC `($__internal_4_$__cuda_sm20_div_rn_f64_full) ;  /* 0x0000001400fc7944 */ /* 0x021fea0003c00000 */
[----:B------:R-:W-:Y:S01]  /*1f60*/  IMAD.MOV.U32 R48, RZ, RZ, R2 ;  /* 0x000000ffff307224 */ /* 0x000fe200078e0002 */
[----:B------:R-:W-:-:S07]  /*1f70*/  MOV R49, R3 ;  /* 0x0000000300317202 */ /* 0x000fce0000000f00 */
.L_x_74:
[----:B------:R-:W-:Y:S01]  /*1f80*/  DFMA R26, R38, R48, R40 ;  /* 0x00000030261a722b */ /* 0x000fe20000000028 */
[----:B------:R-:W-:Y:S05]  /*1f90*/  BSSY.RECONVERGENT B0, `(.L_x_75) ;  /* 0x0000012000007945 */ /* 0x000fea0003800200 */
[----:B------:R-:W1:Y:S04]  /*1fa0*/  MUFU.RCP64H R3, R27 ;  /* 0x0000001b00037308 */ /* 0x000e680000001800 */
[----:B------:R-:W-:-:S05]  /*1fb0*/  VIADD R2, R27, 0x300402 ;  /* 0x003004021b027836 */ /* 0x000fca0000000000 */
[----:B------:R-:W-:Y:S01]  /*1fc0*/  FSETP.GEU.AND P1, PT, |R2|, 5.8789094863358348022e-39, PT ;  /* 0x004004020200780b */ /* 0x000fe20003f2e200 */
[----:B-1----:R-:W-:-:S08]  /*1fd0*/  DFMA R4, -R26, R2, 1 ;  /* 0x3ff000001a04742b */ /* 0x002fd00000000102 */
[----:B------:R-:W-:-:S08]  /*1fe0*/  DFMA R4, R4, R4, R4 ;  /* 0x000000040404722b */ /* 0x000fd00000000004 */
[----:B------:R-:W-:-:S08]  /*1ff0*/  DFMA R4, R2, R4, R2 ;  /* 0x000000040204722b */ /* 0x000fd00000000002 */
[----:B------:R-:W-:-:S08]  /*2000*/  DFMA R32, -R26, R4, 1 ;  /* 0x3ff000001a20742b */ /* 0x000fd00000000104 */
[----:B------:R-:W-:Y:S01]  /*2010*/  DFMA R32, R4, R32, R4 ;  /* 0x000000200420722b */ /* 0x000fe20000000004 */
[----:B------:R-:W-:Y:S10]  /*2020*/  @P1 BRA `(.L_x_76) ;  /* 0x0000000000201947 */ /* 0x000ff40003800000 */
[----:B------:R-:W-:Y:S01]  /*2030*/  LOP3.LUT R4, R27, 0x7fffffff, RZ, 0xc0, !PT ;  /* 0x7fffffff1b047812 */ /* 0x000fe200078ec0ff */
[----:B------:R-:W-:Y:S01]  /*2040*/  IMAD.MOV.U32 R2, RZ, RZ, R26 ;  /* 0x000000ffff027224 */ /* 0x000fe200078e001a */
[----:B------:R-:W-:Y:S01]  /*2050*/  MOV R0, 0x2090 ;  /* 0x0000209000007802 */ /* 0x000fe20000000f00 */
[----:B------:R-:W-:Y:S02]  /*2060*/  IMAD.MOV.U32 R3, RZ, RZ, R27 ;  /* 0x000000ffff037224 */ /* 0x000fe400078e001b */
[----:B------:R-:W-:-:S07]  /*2070*/  VIADD R4, R4, 0xfff00000 ;  /* 0xfff0000004047836 */ /* 0x000fce0000000000 */
[----:B0----5:R-:W-:Y:S05]  /*2080*/  CALL.REL.NOINC `($__internal_3_$__cuda_sm20_dblrcp_rn_slowpath_v3) ;  /* 0x0000001400147944 */ /* 0x021fea0003c00000 */
[----:B------:R-:W-:Y:S01]  /*2090*/  IMAD.MOV.U32 R32, RZ, RZ, R26 ;  /* 0x000000ffff207224 */ /* 0x000fe200078e001a */
[----:B------:R-:W-:-:S07]  /*20a0*/  MOV R33, R27 ;  /* 0x0000001b00217202 */ /* 0x000fce0000000f00 */
.L_x_76:
[----:B0-----:R-:W-:Y:S05]  /*20b0*/  BSYNC.RECONVERGENT B0 ;  /* 0x0000000000007941 */ /* 0x001fea0003800200 */
.L_x_75:
        /* <DEDUP_REMOVED lines=19> */
[----:B-----5:R-:W-:Y:S05]  /*21f0*/  CALL.REL.NOINC `($__internal_4_$__cuda_sm20_div_rn_f64_full) ;  /* 0x0000001400547944 */ /* 0x020fea0003c00000 */
[----:B------:R-:W-:Y:S01]  /*2200*/  MOV R36, R2 ;  /* 0x0000000200247202 */ /* 0x000fe20000000f00 */
[----:B------:R-:W-:-:S07]  /*2210*/  IMAD.MOV.U32 R37, RZ, RZ, R3 ;  /* 0x000000ffff257224 */ /* 0x000fce00078e0003 */
.L_x_77:
        /* <DEDUP_REMOVED lines=16> */
[----:B-----5:R-:W-:Y:S05]  /*2320*/  CALL.REL.NOINC `($__internal_3_$__cuda_sm20_dblrcp_rn_slowpath_v3) ;  /* 0x00000010006c7944 */ /* 0x020fea0003c00000 */
[----:B------:R-:W-:Y:S01]  /*2330*/  MOV R30, R26 ;  /* 0x0000001a001e7202 */ /* 0x000fe20000000f00 */
[----:B------:R-:W-:-:S07]  /*2340*/  IMAD.MOV.U32 R31, RZ, RZ, R27 ;  /* 0x000000ffff1f7224 */ /* 0x000fce00078e001b */
.L_x_79:
[----:B------:R-:W-:Y:S05]  /*2350*/  BSYNC.RECONVERGENT B0 ;  /* 0x0000000000007941 */ /* 0x000fea0003800200 */
.L_x_78:
[----:B------:R-:W-:Y:S05]  /*2360*/  @!P0 BRA `(.L_x_80) ;  /* 0x0000000c00a08947 */ /* 0x000fea0003800000 */
[----:B------:R-:W-:-:S14]  /*2370*/  DSETP.GE.AND P0, PT, |R40|, |R38|, PT ;  /* 0x400000262800722a */ /* 0x000fdc0003f06200 */
[----:B------:R-:W-:Y:S05]  /*2380*/  @!P0 BRA `(.L_x_81) ;  /* 0x0000000000d48947 */ /* 0x000fea0003800000 */
        /* <DEDUP_REMOVED lines=22> */
.L_x_83:
[----:B------:R-:W-:Y:S05]  /*24f0*/  BSYNC.RECONVERGENT B1 ;  /* 0x0000000000017941 */ /* 0x000fea0003800200 */
.L_x_82:
        /* <DEDUP_REMOVED lines=26> */
.L_x_85:
[----:B------:R-:W-:Y:S05]  /*26a0*/  BSYNC.RECONVERGENT B1 ;  /* 0x0000000000017941 */ /* 0x000fea0003800200 */
.L_x_84:
[----:B------:R-:W-:Y:S02]  /*26b0*/  IMAD.MOV.U32 R18, RZ, RZ, R4 ;  /* 0x000000ffff127224 */ /* 0x000fe400078e0004 */
[----:B------:R-:W-:Y:S01]  /*26c0*/  IMAD.MOV.U32 R19, RZ, RZ, R5 ;  /* 0x000000ffff137224 */ /* 0x000fe200078e0005 */
[----:B------:R-:W-:Y:S06]  /*26d0*/  BRA `(.L_x_86) ;  /* 0x0000000000107947 */ /* 0x000fec0003800000 */
.L_x_81:
[-C--:B-----5:R-:W-:Y:S02]  /*26e0*/  DFMA R2, R16, R36.reuse, R18 ;  /* 0x000000241002722b */ /* 0x0a0fe40000000012 */
[----:B------:R-:W-:-:S06]  /*26f0*/  DFMA R18, R18, R36, -R16 ;  /* 0x000000241212722b */ /* 0x000fcc0000000810 */
[-C--:B------:R-:W-:Y:S02]  /*2700*/  DMUL R16, R2, R30.reuse ;  /* 0x0000001e02107228 */ /* 0x080fe40000000000 */
[----:B------:R-:W-:-:S11]  /*2710*/  DMUL R18, R18, R30 ;  /* 0x0000001e12127228 */ /* 0x000fd60000000000 */
.L_x_86:
[----:B------:R-:W-:Y:S05]  /*2720*/  @!P0 BRA `(.L_x_87) ;  /* 0x0000000000d48947 */ /* 0x000fea0003800000 */
        /* <DEDUP_REMOVED lines=22> */
.L_x_89:
[----:B------:R-:W-:Y:S05]  /*2890*/  BSYNC.RECONVERGENT B1 ;  /* 0x0000000000017941 */ /* 0x000fea0003800200 */
.L_x_88:
        /* <DEDUP_REMOVED lines=13> */
[----:B------:R-:W-:Y:S01]  /*2970*/  MOV R20, R2 ;  /* 0x0000000200147202 */ /* 0x000fe20000000f00 */
[----:B------:R-:W-:-:S08]  /*2980*/  IMAD.MOV.U32 R21, RZ, RZ, R3 ;  /* 0x000000ffff157224 */ /* 0x000fd000078e0003 */
        /* <DEDUP_REMOVED lines=9> */
[----:B------:R-:W-:Y:S01]  /*2a20*/  MOV R4, R2 ;  /* 0x0000000200047202 */ /* 0x000fe20000000f00 */
[----:B------:R-:W-:-:S07]  /*2a30*/  IMAD.MOV.U32 R5, RZ, RZ, R3 ;  /* 0x000000ffff057224 */ /* 0x000fce00078e0003 */
.L_x_91:
[----:B------:R-:W-:Y:S05]  /*2a40*/  BSYNC.RECONVERGENT B1 ;  /* 0x0000000000017941 */ /* 0x000fea0003800200 */
.L_x_90:
[----:B------:R-:W-:Y:S02]  /*2a50*/  IMAD.MOV.U32 R22, RZ, RZ, R4 ;  /* 0x000000ffff167224 */ /* 0x000fe400078e0004 */
[----:B------:R-:W-:Y:S01]  /*2a60*/  IMAD.MOV.U32 R23, RZ, RZ, R5 ;  /* 0x000000ffff177224 */ /* 0x000fe200078e0005 */
[----:B------:R-:W-:Y:S06]  /*2a70*/  BRA `(.L_x_92) ;  /* 0x0000000000107947 */ /* 0x000fec0003800000 */
.L_x_87:
[-C--:B------:R-:W-:Y:S02]  /*2a80*/  DFMA R2, R20, R36.reuse, R22 ;  /* 0x000000241402722b */ /* 0x080fe40000000016 */
[----:B------:R-:W-:-:S06]  /*2a90*/  DFMA R22, R22, R36, -R20 ;  /* 0x000000241616722b */ /* 0x000fcc0000000814 */
[-C--:B------:R-:W-:Y:S02]  /*2aa0*/  DMUL R20, R2, R30.reuse ;  /* 0x0000001e02147228 */ /* 0x080fe40000000000 */
[----:B------:R-:W-:-:S11]  /*2ab0*/  DMUL R22, R22, R30 ;  /* 0x0000001e16167228 */ /* 0x000fd60000000000 */
.L_x_92:
[----:B------:R-:W-:Y:S05]  /*2ac0*/  @!P0 BRA `(.L_x_93) ;  /* 0x0000000000d48947 */ /* 0x000fea0003800000 */
        /* <DEDUP_REMOVED lines=22> */
.L_x_95:
[----:B------:R-:W-:Y:S05]  /*2c30*/  BSYNC.RECONVERGENT B1 ;  /* 0x0000000000017941 */ /* 0x000fea0003800200 */
.L_x_94:
        /* <DEDUP_REMOVED lines=24> */
[----:B------:R-:W-:Y:S02]  /*2dc0*/  IMAD.MOV.U32 R4, RZ, RZ, R2 ;  /* 0x000000ffff047224 */ /* 0x000fe400078e0002 */
[----:B------:R-:W-:-:S07]  /*2dd0*/  IMAD.MOV.U32 R5, RZ, RZ, R3 ;  /* 0x000000ffff057224 */ /* 0x000fce00078e0003 */
.L_x_97:
[----:B------:R-:W-:Y:S05]  /*2de0*/  BSYNC.RECONVERGENT B1 ;  /* 0x0000000000017941 */ /* 0x000fea0003800200 */
.L_x_96:
[----:B------:R-:W-:Y:S01]  /*2df0*/  MOV R10, R4 ;  /* 0x00000004000a7202 */ /* 0x000fe20000000f00 */
[----:B------:R-:W-:Y:S01]  /*2e00*/  IMAD.MOV.U32 R11, RZ, RZ, R5 ;  /* 0x000000ffff0b7224 */ /* 0x000fe200078e0005 */
[----:B------:R-:W-:Y:S06]  /*2e10*/  BRA `(.L_x_98) ;  /* 0x0000000000107947 */ /* 0x000fec0003800000 */
.L_x_93:
[-C--:B------:R-:W-:Y:S02]  /*2e20*/  DFMA R2, R8, R36.reuse, R10 ;  /* 0x000000240802722b */ /* 0x080fe4000000000a */
[----:B------:R-:W-:-:S06]  /*2e30*/  DFMA R10, R10, R36, -R8 ;  /* 0x000000240a0a722b */ /* 0x000fcc0000000808 */
[-C--:B------:R-:W-:Y:S02]  /*2e40*/  DMUL R8, R2, R30.reuse ;  /* 0x0000001e02087228 */ /* 0x080fe40000000000 */
[----:B------:R-:W-:-:S11]  /*2e50*/  DMUL R10, R10, R30 ;  /* 0x0000001e0a0a7228 */ /* 0x000fd60000000000 */
.L_x_98:
        /* <DEDUP_REMOVED lines=19> */
[----:B------:R-:W-:-:S07]  /*2f90*/  IMAD.MOV.U32 R3, RZ, RZ, R13 ;  /* 0x000000ffff037224 */ /* 0x000fce00078e000d */
[----:B------:R-:W-:Y:S05]  /*2fa0*/  CALL.REL.NOINC `($__internal_4_$__cuda_sm20_div_rn_f64_full) ;  /* 0x0000000400e87944 */ /* 0x000fea0003c00000 */
.L_x_101:
[----:B------:R-:W-:Y:S05]  /*2fb0*/  BSYNC.RECONVERGENT B1 ;  /* 0x0000000000017941 */ /* 0x000fea0003800200 */
.L_x_100:
        /* <DEDUP_REMOVED lines=26> */
.L_x_103:
[----:B------:R-:W-:Y:S05]  /*3160*/  BSYNC.RECONVERGENT B1 ;  /* 0x0000000000017941 */ /* 0x000fea0003800200 */
.L_x_102:
[----:B------:R-:W-:Y:S02]  /*3170*/  IMAD.MOV.U32 R14, RZ, RZ, R4 ;  /* 0x000000ffff0e7224 */ /* 0x000fe400078e0004 */
[----:B------:R-:W-:Y:S01]  /*3180*/  IMAD.MOV.U32 R15, RZ, RZ, R5 ;  /* 0x000000ffff0f7224 */ /* 0x000fe200078e0005 */
[----:B------:R-:W-:Y:S06]  /*3190*/  BRA `(.L_x_104) ;  /* 0x0000000000987947 */ /* 0x000fec0003800000 */
.L_x_99:
[-C--:B------:R-:W-:Y:S02]  /*31a0*/  DFMA R2, R12, R36.reuse, R14 ;  /* 0x000000240c02722b */ /* 0x080fe4000000000e */
[----:B------:R-:W-:-:S06]  /*31b0*/  DFMA R14, R14, R36, -R12 ;  /* 0x000000240e0e722b */ /* 0x000fcc000000080c */
[-C--:B------:R-:W-:Y:S02]  /*31c0*/  DMUL R12, R2, R30.reuse ;  /* 0x0000001e020c7228 */ /* 0x080fe40000000000 */
[----:B------:R-:W-:Y:S01]  /*31d0*/  DMUL R14, R14, R30 ;  /* 0x0000001e0e0e7228 */ /* 0x000fe20000000000 */
[----:B------:R-:W-:Y:S10]  /*31e0*/  BRA `(.L_x_104) ;  /* 0x0000000000847947 */ /* 0x000ff40003800000 */
.L_x_80:
[----:B------:R-:W-:-:S14]  /*31f0*/  DSETP.GE.AND P0, PT, |R40|, |R38|, PT ;  /* 0x400000262800722a */ /* 0x000fdc0003f06200 */
[-C--:B-----5:R-:W-:Y:S02]  /*3200*/  @P0 DFMA R50, R18, R48.reuse, R16 ;  /* 0x000000301232022b */ /* 0x0a0fe40000000010 */
[-C--:B------:R-:W-:Y:S02]  /*3210*/  @P0 DFMA R40, -R16, R48.reuse, R18 ;  /* 0x000000301028022b */ /* 0x080fe40000000112 */
[-C--:B------:R-:W-:Y:S02]  /*3220*/  @P0 DFMA R52, R22, R48.reuse, R20 ;  /* 0x000000301634022b */ /* 0x080fe40000000014 */
[-C--:B------:R-:W-:Y:S02]  /*3230*/  @P0 DFMA R42, -R20, R48.reuse, R22 ;  /* 0x00000030142a022b */ /* 0x080fe40000000116 */
[-C--:B------:R-:W-:Y:S02]  /*3240*/  @P0 DFMA R54, R10, R48.reuse, R8 ;  /* 0x000000300a36022b */ /* 0x080fe40000000008 */
[----:B------:R-:W-:-:S02]  /*3250*/  @P0 DFMA R44, -R8, R48, R10 ;  /* 0x00000030082c022b */ /* 0x000fc4000000010a */
[----:B------:R-:W-:Y:S02]  /*3260*/  @P0 DFMA R56, R14, R48, R12 ;  /* 0x000000300e38022b */ /* 0x000fe4000000000c */
[-C--:B------:R-:W-:Y:S02]  /*3270*/  @!P0 DFMA R2, R16, R36.reuse, R18 ;  /* 0x000000241002822b */ /* 0x080fe40000000012 */
[-C--:B------:R-:W-:Y:S02]  /*3280*/  @!P0 DFMA R4, R18, R36.reuse, -R16 ;  /* 0x000000241204822b */ /* 0x080fe40000000810 */
[-C--:B------:R-:W-:Y:S02]  /*3290*/  @!P0 DFMA R26, R20, R36.reuse, R22 ;  /* 0x00000024141a822b */ /* 0x080fe40000000016 */
[-C--:B------:R-:W-:Y:S02]  /*32a0*/  @!P0 DFMA R28, R22, R36.reuse, -R20 ;  /* 0x00000024161c822b */ /* 0x080fe40000000814 */
[----:B------:R-:W-:-:S02]  /*32b0*/  @!P0 DFMA R34, R8, R36, R10 ;  /* 0x000000240822822b */ /* 0x000fc4000000000a */
[----:B------:R-:W-:Y:S02]  /*32c0*/  @!P0 DFMA R38, R10, R36, -R8 ;  /* 0x000000240a26822b */ /* 0x000fe40000000808 */
[C-C-:B------:R-:W-:Y:S02]  /*32d0*/  @P0 DFMA R48, -R12.reuse, R48, R14.reuse ;  /* 0x000000300c30022b */ /* 0x140fe4000000010e */
[-C--:B------:R-:W-:Y:S02]  /*32e0*/  @!P0 DFMA R46, R12, R36.reuse, R14 ;  /* 0x000000240c2e822b */ /* 0x080fe4000000000e */
        /* <DEDUP_REMOVED lines=17> */
.L_x_104:
[----:B------:R-:W-:-:S04]  /*3400*/  LEA R2, P0, R24, UR8, 0x6 ;  /* 0x0000000818027c11 */ /* 0x000fc8000f8030ff */
[C---:B------:R-:W-:Y:S02]  /*3410*/  LEA.HI.X R3, R24.reuse, UR9, R7, 0x6, P0 ;  /* 0x0000000918037c11 */ /* 0x040fe400080f3407 */
[----:B------:R-:W-:-:S03]  /*3420*/  IADD3 R24, P0, PT, R24, UR4, RZ ;  /* 0x0000000418187c10 */ /* 0x000fc6000ff1e0ff */
[----:B------:R2:W-:Y:S02]  /*3430*/  STG.E.ENL2.256 desc[UR14][R2.64], R16, R20 ;  /* 0xf80000100214797f */ /* 0x0005e4000f12180e */
[C---:B------:R-:W-:Y:S02]  /*3440*/  IMAD.SHL.U32 R0, R24.reuse, 0x4, RZ ;  /* 0x0000000418007824 */ /* 0x040fe400078e00ff */
[----:B------:R-:W-:Y:S01]  /*3450*/  IMAD.X R7, RZ, RZ, R7, P0 ;  /* 0x000000ffff077224 */ /* 0x000fe200000e0607 */
[----:B------:R2:W-:Y:S01]  /*3460*/  STG.E.ENL2.256 desc[UR14][R2.64+0x20], R8, R12 ;  /* 0xf8000108020c797f */ /* 0x0005e2000f12180e */
[----:B------:R-:W-:Y:S02]  /*3470*/  LOP3.LUT P0, RZ, R24, 0xffffc000, RZ, 0xc0, !PT ;  /* 0xffffc00018ff7812 */ /* 0x000fe4000780c0ff */
[----:B------:R-:W-:Y:S02]  /*3480*/  ISETP.LT.U32.AND P1, PT, R0, UR16, PT ;  /* 0x0000001000007c0c */ /* 0x000fe4000bf21070 */
[----:B------:R-:W-:-:S02]  /*3490*/  SHF.L.U64.HI R0, R24, 0x2, R7 ;  /* 0x0000000218007819 */ /* 0x000fc40000010207 */
[----:B------:R-:W-:Y:S02]  /*34a0*/  LOP3.LUT P0, RZ, R7, 0x3fffffff, RZ, 0xc0, P0 ;  /* 0x3fffffff07ff7812 */ /* 0x000fe4000000c0ff */
[----:B------:R-:W-:-:S13]  /*34b0*/  ISETP.LT.AND.EX P1, PT, R0, UR10, PT, P1 ;  /* 0x0000000a00007c0c */ /* 0x000fda000bf21310 */
[----:B------:R-:W-:Y:S05]  /*34c0*/  @!P0 BRA P1, `(.L_x_105) ;  /* 0xffffffe800248947 */ /* 0x000fea000083ffff */
[----:B------:R-:W-:Y:S05]  /*34d0*/  EXIT ;  /* 0x000000000000794d */ /* 0x000fea0003800000 */
        .weak           $__internal_3_$__cuda_sm20_dblrcp_rn_slowpath_v3
        .type           $__internal_3_$__cuda_sm20_dblrcp_rn_slowpath_v3,@function
        .size           $__internal_3_$__cuda_sm20_dblrcp_rn_slowpath_v3,($__internal_4_$__cuda_sm20_div_rn_f64_full - $__internal_3_$__cuda_sm20_dblrcp_rn_slowpath_v3)
$__internal_3_$__cuda_sm20_dblrcp_rn_slowpath_v3:
[----:B------:R-:W-:Y:S01]  /*34e0*/  DSETP.GTU.AND P1, PT, |R2|, +INF , PT ;  /* 0x7ff000000200742a */ /* 0x000fe20003f2c200 */
[----:B------:R-:W-:-:S13]  /*34f0*/  BSSY.RECONVERGENT B1, `(.L_x_106) ;  /* 0x0000022000017945 */ /* 0x000fda0003800200 */
[----:B------:R-:W-:Y:S05]  /*3500*/  @P1 BRA `(.L_x_107) ;  /* 0x0000000000781947 */ /* 0x000fea0003800000 */
[----:B------:R-:W-:-:S04]  /*3510*/  LOP3.LUT R5, R3, 0x7fffffff, RZ, 0xc0, !PT ;  /* 0x7fffffff03057812 */ /* 0x000fc800078ec0ff */
[----:B------:R-:W-:-:S04]  /*3520*/  IADD3 R6, PT, PT, R5, -0x1, RZ ;  /* 0xffffffff05067810 */ /* 0x000fc80007ffe0ff */
[----:B------:R-:W-:-:S13]  /*3530*/  ISETP.GE.U32.AND P1, PT, R6, 0x7fefffff, PT ;  /* 0x7fefffff0600780c */ /* 0x000fda0003f26070 */
[----:B------:R-:W-:Y:S01]  /*3540*/  @P1 LOP3.LUT R27, R3, 0x7ff00000, RZ, 0x3c, !PT ;  /* 0x7ff00000031b1812 */ /* 0x000fe200078e3cff */
[----:B------:R-:W-:Y:S01]  /*3550*/  @P1 IMAD.MOV.U32 R26, RZ, RZ, RZ ;  /* 0x000000ffff1a1224 */ /* 0x000fe200078e00ff */
[----:B------:R-:W-:Y:S06]  /*3560*/  @P1 BRA `(.L_x_108) ;  /* 0x0000000000681947 */ /* 0x000fec0003800000 */
[----:B------:R-:W-:-:S13]  /*3570*/  ISETP.GE.U32.AND P1, PT, R5, 0x1000001, PT ;  /* 0x010000010500780c */ /* 0x000fda0003f26070 */
[----:B------:R-:W-:Y:S05]  /*3580*/  @!P1 BRA `(.L_x_109) ;  /* 0x0000000000349947 */ /* 0x000fea0003800000 */
[----:B------:R-:W-:Y:S02]  /*3590*/  VIADD R27, R3, 0xc0200000 ;  /* 0xc0200000031b7836 */ /* 0x000fe40000000000 */
[----:B------:R-:W-:Y:S02]  /*35a0*/  IMAD.MOV.U32 R26, RZ, RZ, R2 ;  /* 0x000000ffff1a7224 */ /* 0x000fe400078e0002 */
[----:B------:R-:W0:Y:S04]  /*35b0*/  MUFU.RCP64H R5, R27 ;  /* 0x0000001b00057308 */ /* 0x000e280000001800 */
[----:B0-----:R-:W-:-:S08]  /*35c0*/  DFMA R28, -R26, R4, 1 ;  /* 0x3ff000001a1c742b */ /* 0x001fd00000000104 */
[----:B------:R-:W-:-:S08]  /*35d0*/  DFMA R28, R28, R28, R28 ;  /* 0x0000001c1c1c722b */ /* 0x000fd0000000001c */
[----:B------:R-:W-:-:S08]  /*35e0*/  DFMA R28, R4, R28, R4 ;  /* 0x0000001c041c722b */ /* 0x000fd00000000004 */
[----:B------:R-:W-:-:S08]  /*35f0*/  DFMA R4, -R26, R28, 1 ;  /* 0x3ff000001a04742b */ /* 0x000fd0000000011c */
[----:B------:R-:W-:-:S08]  /*3600*/  DFMA R4, R28, R4, R28 ;  /* 0x000000041c04722b */ /* 0x000fd0000000001c */
[----:B------:R-:W-:-:S08]  /*3610*/  DMUL R4, R4, 2.2250738585072013831e-308 ;  /* 0x0010000004047828 */ /* 0x000fd00000000000 */
[----:B------:R-:W-:-:S08]  /*3620*/  DFMA R2, -R2, R4, 1 ;  /* 0x3ff000000202742b */ /* 0x000fd00000000104 */
[----:B------:R-:W-:-:S08]  /*3630*/  DFMA R2, R2, R2, R2 ;  /* 0x000000020202722b */ /* 0x000fd00000000002 */
[----:B------:R-:W-:Y:S01]  /*3640*/  DFMA R26, R4, R2, R4 ;  /* 0x00000002041a722b */ /* 0x000fe20000000004 */
[----:B------:R-:W-:Y:S10]  /*3650*/  BRA `(.L_x_108) ;  /* 0x00000000002c7947 */ /* 0x000ff40003800000 */
.L_x_109:
[----:B------:R-:W-:-:S06]  /*3660*/  DMUL R2, R2, 8.11296384146066816958e+31 ;  /* 0x4690000002027828 */ /* 0x000fcc0000000000 */
[----:B------:R-:W0:Y:S02]  /*3670*/  MUFU.RCP64H R5, R3 ;  /* 0x0000000300057308 */ /* 0x000e240000001800 */
[----:B0-----:R-:W-:-:S08]  /*3680*/  DFMA R26, -R2, R4, 1 ;  /* 0x3ff00000021a742b */ /* 0x001fd00000000104 */
[----:B------:R-:W-:-:S08]  /*3690*/  DFMA R26, R26, R26, R26 ;  /* 0x0000001a1a1a722b */ /* 0x000fd0000000001a */
[----:B------:R-:W-:-:S08]  /*36a0*/  DFMA R26, R4, R26, R4 ;  /* 0x0000001a041a722b */ /* 0x000fd00000000004 */
[----:B------:R-:W-:-:S08]  /*36b0*/  DFMA R4, -R2, R26, 1 ;  /* 0x3ff000000204742b */ /* 0x000fd0000000011a */
[----:B------:R-:W-:-:S08]  /*36c0*/  DFMA R4, R26, R4, R26 ;  /* 0x000000041a04722b */ /* 0x000fd0000000001a */
[----:B------:R-:W-:Y:S01]  /*36d0*/  DMUL R26, R4, 8.11296384146066816958e+31 ;  /* 0x46900000041a7828 */ /* 0x000fe20000000000 */
[----:B------:R-:W-:Y:S10]  /*36e0*/  BRA `(.L_x_108) ;  /* 0x0000000000087947 */ /* 0x000ff40003800000 */
.L_x_107:
[----:B------:R-:W-:Y:S01]  /*36f0*/  LOP3.LUT R27, R3, 0x80000, RZ, 0xfc, !PT ;  /* 0x00080000031b7812 */ /* 0x000fe200078efcff */
[----:B------:R-:W-:-:S07]  /*3700*/  IMAD.MOV.U32 R26, RZ, RZ, R2 ;  /* 0x000000ffff1a7224 */ /* 0x000fce00078e0002 */
.L_x_108:
[----:B------:R-:W-:Y:S05]  /*3710*/  BSYNC.RECONVERGENT B1 ;  /* 0x0000000000017941 */ /* 0x000fea0003800200 */
.L_x_106:
[----:B------:R-:W-:Y:S01]  /*3720*/  IMAD.MOV.U32 R2, RZ, RZ, R0 ;  /* 0x000000ffff027224 */ /* 0x000fe200078e0000 */
[----:B------:R-:W-:-:S04]  /*3730*/  MOV R3, 0x0 ;  /* 0x0000000000037802 */ /* 0x000fc80000000f00 */
[----:B------:R-:W-:Y:S05]  /*3740*/  RET.REL.NODEC R2 `(_ZN2at6native63_GLOBAL__N__862fb238_30_ForeachBinaryOpScalarTensor_cu_64fe0ca525multi_tensor_apply_kernelINS1_18TensorListMetadataILi2EEENS1_27BinaryOpScalarTensorFunctorIN3c107complexIdEELi2ELi1ELi1EEEJSt7dividesIS8_EPS8_S8_EEEvT_T0_DpT1_) ;  /* 0xffffffc8022c7950 */ /* 0x000fea0003c3ffff */
        .weak           $__internal_4_$__cuda_sm20_div_rn_f64_full
        .type           $__internal_4_$__cuda_sm20_div_rn_f64_full,@function
        .size           $__internal_4_$__cuda_sm20_div_rn_f64_full,(.L_x_721 - $__internal_4_$__cuda_sm20_div_rn_f64_full)
$__internal_4_$__cuda_sm20_div_rn_f64_full:
[----:B------:R-:W-:Y:S01]  /*3750*/  IMAD.MOV.U32 R35, RZ, RZ, R3 ;  /* 0x000000ffff237224 */ /* 0x000fe200078e0003 */
[C---:B------:R-:W-:Y:S01]  /*3760*/  FSETP.GEU.AND P1, PT, |R5|.reuse, 1.469367938527859385e-39, PT ;  /* 0x001000000500780b */ /* 0x040fe20003f2e200 */
[----:B------:R-:W-:Y:S01]  /*3770*/  IMAD.MOV.U32 R34, RZ, RZ, R2 ;  /* 0x000000ffff227224 */ /* 0x000fe200078e0002 */
[----:B------:R-:W-:Y:S01]  /*3780*/  LOP3.LUT R2, R5, 0x800fffff, RZ, 0xc0, !PT ;  /* 0x800fffff05027812 */ /* 0x000fe200078ec0ff */
[--C-:B------:R-:W-:Y:S01]  /*3790*/  IMAD.MOV.U32 R26, RZ, RZ, R4.reuse ;  /* 0x000000ffff1a7224 */ /* 0x100fe200078e0004 */
[C---:B------:R-:W-:Y:S01]  /*37a0*/  FSETP.GEU.AND P3, PT, |R35|.reuse, 1.469367938527859385e-39, PT ;  /* 0x001000002300780b */ /* 0x040fe20003f6e200 */
[----:B------:R-:W-:Y:S01]  /*37b0*/  IMAD.MOV.U32 R27, RZ, RZ, R5 ;  /* 0x000000ffff1b7224 */ /* 0x000fe200078e0005 */
[----:B------:R-:W-:Y:S01]  /*37c0*/  LOP3.LUT R29, R2, 0x3ff00000, RZ, 0xfc, !PT ;  /* 0x3ff00000021d7812 */ /* 0x000fe200078efcff */
[----:B------:R-:W-:Y:S01]  /*37d0*/  IMAD.MOV.U32 R28, RZ, RZ, R4 ;  /* 0x000000ffff1c7224 */ /* 0x000fe200078e0004 */
[----:B------:R-:W-:Y:S01]  /*37e0*/  LOP3.LUT R2, R35, 0x7ff00000, RZ, 0xc0, !PT ;  /* 0x7ff0000023027812 */ /* 0x000fe200078ec0ff */
[----:B------:R-:W-:Y:S01]  /*37f0*/  IMAD.MOV.U32 R44, RZ, RZ, R34 ;  /* 0x000000ffff2c7224 */ /* 0x000fe200078e0022 */
[----:B------:R-:W-:Y:S01]  /*3800*/  LOP3.LUT R5, R5, 0x7ff00000, RZ, 0xc0, !PT ;  /* 0x7ff0000005057812 */ /* 0x000fe200078ec0ff */
[----:B------:R-:W-:Y:S01]  /*3810*/  IMAD.MOV.U32 R42, RZ, RZ, 0x1 ;  /* 0x00000001ff2a7424 */ /* 0x000fe200078e00ff */
[----:B------:R-:W-:Y:S01]  /*3820*/  BSSY.RECONVERGENT B0, `(.L_x_110) ;  /* 0x0000053000007945 */ /* 0x000fe20003800200 */
[----:B------:R-:W-:Y:S01]  /*3830*/  @!P1 DMUL R28, R26, 8.98846567431157953865e+307 ;  /* 0x7fe000001a1c9828 */ /* 0x000fe20000000000 */
[----:B------:R-:W-:-:S03]  /*3840*/  ISETP.GE.U32.AND P2, PT, R2, R5, PT ;  /* 0x000000050200720c */ /* 0x000fc60003f46070 */
[----:B------:R-:W-:Y:S01]  /*3850*/  @!P3 LOP3.LUT R3, R27, 0x7ff00000, RZ, 0xc0, !PT ;  /* 0x7ff000001b03b812 */ /* 0x000fe200078ec0ff */
[----:B------:R-:W-:Y:S01]  /*3860*/  @!P3 IMAD.MOV.U32 R46, RZ, RZ, RZ ;  /* 0x000000ffff2eb224 */ /* 0x000fe200078e00ff */
[----:B------:R-:W0:Y:S02]  /*3870*/  MUFU.RCP64H R43, R29 ;  /* 0x0000001d002b7308 */ /* 0x000e240000001800 */
[----:B------:R-:W-:Y:S02]  /*3880*/  @!P3 ISETP.GE.U32.AND P4, PT, R2, R3, PT ;  /* 0x000000030200b20c */ /* 0x000fe40003f86070 */
[----:B------:R-:W-:Y:S02]  /*3890*/  MOV R3, 0x1ca00000 ;  /* 0x1ca0000000037802 */ /* 0x000fe40000000f00 */
[----:B------:R-:W-:Y:S02]  /*38a0*/  @!P1 LOP3.LUT R5, R29, 0x7ff00000, RZ, 0xc0, !PT ;  /* 0x7ff000001d059812 */ /* 0x000fe400078ec0ff */
[----:B------:R-:W-:-:S02]  /*38b0*/  @!P3 SEL R6, R3, 0x63400000, !P4 ;  /* 0x634000000306b807 */ /* 0x000fc40006000000 */
[----:B------:R-:W-:Y:S02]  /*38c0*/  SEL R4, R3, 0x63400000, !P2 ;  /* 0x6340000003047807 */ /* 0x000fe40005000000 */
[--C-:B------:R-:W-:Y:S02]  /*38d0*/  @!P3 LOP3.LUT R6, R6, 0x80000000, R35.reuse, 0xf8, !PT ;  /* 0x800000000606b812 */ /* 0x100fe400078ef823 */
[----:B------:R-:W-:Y:S01]  /*38e0*/  LOP3.LUT R45, R4, 0x800fffff, R35, 0xf8, !PT ;  /* 0x800fffff042d7812 */ /* 0x000fe200078ef823 */
[----:B------:R-:W-:Y:S01]  /*38f0*/  IMAD.MOV.U32 R4, RZ, RZ, R2 ;  /* 0x000000ffff047224 */ /* 0x000fe200078e0002 */
[----:B------:R-:W-:-:S06]  /*3900*/  @!P3 LOP3.LUT R47, R6, 0x100000, RZ, 0xfc, !PT ;  /* 0x00100000062fb812 */ /* 0x000fcc00078efcff */
[----:B------:R-:W-:Y:S02]  /*3910*/  @!P3 DFMA R44, R44, 2, -R46 ;  /* 0x400000002c2cb82b */ /* 0x000fe4000000082e */
[----:B0-----:R-:W-:-:S08]  /*3920*/  DFMA R46, R42, -R28, 1 ;  /* 0x3ff000002a2e742b */ /* 0x001fd0000000081c */
[----:B------:R-:W-:Y:S01]  /*3930*/  DFMA R46, R46, R46, R46 ;  /* 0x0000002e2e2e722b */ /* 0x000fe2000000002e */
[----:B------:R-:W-:-:S05]  /*3940*/  @!P3 LOP3.LUT R4, R45, 0x7ff00000, RZ, 0xc0, !PT ;  /* 0x7ff000002d04b812 */ /* 0x000fca00078ec0ff */
[----:B------:R-:W-:Y:S02]  /*3950*/  VIADD R6, R4, 0xffffffff ;  /* 0xffffffff04067836 */ /* 0x000fe40000000000 */
[----:B------:R-:W-:-:S03]  /*3960*/  DFMA R42, R42, R46, R42 ;  /* 0x0000002e2a2a722b */ /* 0x000fc6000000002a */
[----:B------:R-:W-:Y:S02]  /*3970*/  ISETP.GT.U32.AND P1, PT, R6, 0x7feffffe, PT ;  /* 0x7feffffe0600780c */ /* 0x000fe40003f24070 */
[----:B------:R-:W-:-:S03]  /*3980*/  IADD3 R6, PT, PT, R5, -0x1, RZ ;  /* 0xffffffff05067810 */ /* 0x000fc60007ffe0ff */
[----:B------:R-:W-:Y:S01]  /*3990*/  DFMA R50, R42, -R28, 1 ;  /* 0x3ff000002a32742b */ /* 0x000fe2000000081c */
[----:B------:R-:W-:-:S07]  /*39a0*/  ISETP.GT.U32.OR P1, PT, R6, 0x7feffffe, P1 ;  /* 0x7feffffe0600780c */ /* 0x000fce0000f24470 */
[----:B------:R-:W-:-:S08]  /*39b0*/  DFMA R50, R42, R50, R42 ;  /* 0x000000322a32722b */ /* 0x000fd0000000002a */
[----:B------:R-:W-:-:S08]  /*39c0*/  DMUL R46, R50, R44 ;  /* 0x0000002c322e7228 */ /* 0x000fd00000000000 */
[----:B------:R-:W-:-:S08]  /*39d0*/  DFMA R42, R46, -R28, R44 ;  /* 0x8000001c2e2a722b */ /* 0x000fd0000000002c */
[----:B------:R-:W-:Y:S01]  /*39e0*/  DFMA R42, R50, R42, R46 ;  /* 0x0000002a322a722b */ /* 0x000fe2000000002e */
[----:B------:R-:W-:Y:S10]  /*39f0*/  @P1 BRA `(.L_x_111) ;  /* 0x0000000000741947 */ /* 0x000ff40003800000 */
[----:B------:R-:W-:-:S04]  /*3a00*/  LOP3.LUT R5, R27, 0x7ff00000, RZ, 0xc0, !PT ;  /* 0x7ff000001b057812 */ /* 0x000fc800078ec0ff */
[CC--:B------:R-:W-:Y:S02]  /*3a10*/  VIADDMNMX R4, R2.reuse, -R5.reuse, 0xb9600000, !PT ;  /* 0xb960000002047446 */ /* 0x0c0fe40007800905 */
[----:B------:R-:W-:Y:S02]  /*3a20*/  ISETP.GE.U32.AND P1, PT, R2, R5, PT ;  /* 0x000000050200720c */ /* 0x000fe40003f26070 */
[----:B------:R-:W-:Y:S02]  /*3a30*/  VIMNMX R4, PT, PT, R4, 0x46a00000, PT ;  /* 0x46a0000004047848 */ /* 0x000fe40003fe0100 */
[----:B------:R-:W-:-:S05]  /*3a40*/  SEL R3, R3, 0x63400000, !P1 ;  /* 0x6340000003037807 */ /* 0x000fca0004800000 */
[----:B------:R-:W-:Y:S02]  /*3a50*/  IMAD.IADD R3, R4, 0x1, -R3 ;  /* 0x0000000104037824 */ /* 0x000fe400078e0a03 */
[----:B------:R-:W-:Y:S02]  /*3a60*/  IMAD.MOV.U32 R4, RZ, RZ, RZ ;  /* 0x000000ffff047224 */ /* 0x000fe400078e00ff */
[----:B------:R-:W-:-:S06]  /*3a70*/  VIADD R5, R3, 0x7fe00000 ;  /* 0x7fe0000003057836 */ /* 0x000fcc0000000000 */
[----:B------:R-:W-:-:S10]  /*3a80*/  DMUL R46, R42, R4 ;  /* 0x000000042a2e7228 */ /* 0x000fd40000000000 */
[----:B------:R-:W-:-:S13]  /*3a90*/  FSETP.GTU.AND P1, PT, |R47|, 1.469367938527859385e-39, PT ;  /* 0x001000002f00780b */ /* 0x000fda0003f2c200 */
[----:B------:R-:W-:Y:S05]  /*3aa0*/  @P1 BRA `(.L_x_112) ;  /* 0x0000000000a81947 */ /* 0x000fea0003800000 */
[----:B------:R-:W-:Y:S01]  /*3ab0*/  DFMA R28, R42, -R28, R44 ;  /* 0x8000001c2a1c722b */ /* 0x000fe2000000002c */
[----:B------:R-:W-:-:S09]  /*3ac0*/  IMAD.MOV.U32 R4, RZ, RZ, RZ ;  /* 0x000000ffff047224 */ /* 0x000fd200078e00ff */
[C---:B------:R-:W-:Y:S02]  /*3ad0*/  FSETP.NEU.AND P1, PT, R29.reuse, RZ, PT ;  /* 0x000000ff1d00720b */ /* 0x040fe40003f2d000 */
[----:B------:R-:W-:-:S04]  /*3ae0*/  LOP3.LUT R2, R29, 0x80000000, R27, 0x48, !PT ;  /* 0x800000001d027812 */ /* 0x000fc800078e481b */
[----:B------:R-:W-:-:S07]  /*3af0*/  LOP3.LUT R5, R2, R5, RZ, 0xfc, !PT ;  /* 0x0000000502057212 */ /* 0x000fce00078efcff */
[----:B------:R-:W-:Y:S05]  /*3b00*/  @!P1 BRA `(.L_x_112) ;  /* 0x0000000000909947 */ /* 0x000fea0003800000 */
[----:B------:R-:W-:Y:S01]  /*3b10*/  IMAD.MOV R27, RZ, RZ, -R3 ;  /* 0x000000ffff1b7224 */ /* 0x000fe200078e0a03 */
[----:B------:R-:W-:Y:S01]  /*3b20*/  MOV R26, RZ ;  /* 0x000000ff001a7202 */ /* 0x000fe20000000f00 */
[----:B------:R-:W-:Y:S01]  /*3b30*/  DMUL.RP R4, R42, R4 ;  /* 0x000000042a047228 */ /* 0x000fe20000008000 */
[----:B------:R-:W-:-:S04]  /*3b40*/  IADD3 R3, PT, PT, -R3, -0x43300000, RZ ;  /* 0xbcd0000003037810 */ /* 0x000fc80007ffe1ff */
[----:B------:R-:W-:-:S05]  /*3b50*/  DFMA R26, R46, -R26, R42 ;  /* 0x8000001a2e1a722b */ /* 0x000fca000000002a */
[----:B------:R-:W-:-:S05]  /*3b60*/  LOP3.LUT R2, R5, R2, RZ, 0x3c, !PT ;  /* 0x0000000205027212 */ /* 0x000fca00078e3cff */
[----:B------:R-:W-:-:S04]  /*3b70*/  FSETP.NEU.AND P1, PT, |R27|, R3, PT ;  /* 0x000000031b00720b */ /* 0x000fc80003f2d200 */
[----:B------:R-:W-:Y:S02]  /*3b80*/  FSEL R4, R4, R46, !P1 ;  /* 0x0000002e04047208 */ /* 0x000fe40004800000 */
[----:B------:R-:W-:-:S03]  /*3b90*/  FSEL R5, R2, R47, !P1 ;  /* 0x0000002f02057208 */ /* 0x000fc60004800000 */
[----:B------:R-:W-:Y:S02]  /*3ba0*/  IMAD.MOV.U32 R46, RZ, RZ, R4 ;  /* 0x000000ffff2e7224 */ /* 0x000fe400078e0004 */
[----:B------:R-:W-:Y:S01]  /*3bb0*/  IMAD.MOV.U32 R47, RZ, RZ, R5 ;  /* 0x000000ffff2f7224 */ /* 0x000fe200078e0005 */
[----:B------:R-:W-:Y:S06]  /*3bc0*/  BRA `(.L_x_112) ;  /* 0x0000000000607947 */ /* 0x000fec0003800000 */
.L_x_111:
[----:B------:R-:W-:-:S14]  /*3bd0*/  DSETP.NAN.AND P1, PT, R34, R34, PT ;  /* 0x000000222200722a */ /* 0x000fdc0003f28000 */
[----:B------:R-:W-:Y:S05]  /*3be0*/  @P1 BRA `(.L_x_113) ;  /* 0x00000000004c1947 */ /* 0x000fea0003800000 */
[----:B------:R-:W-:-:S14]  /*3bf0*/  DSETP.NAN.AND P1, PT, R26, R26, PT ;  /* 0x0000001a1a00722a */ /* 0x000fdc0003f28000 */
[----:B------:R-:W-:Y:S05]  /*3c00*/  @P1 BRA `(.L_x_114) ;  /* 0x0000000000341947 */ /* 0x000fea0003800000 */
[----:B------:R-:W-:Y:S01]  /*3c10*/  ISETP.NE.AND P1, PT, R4, R5, PT ;  /* 0x000000050400720c */ /* 0x000fe20003f25270 */
[----:B------:R-:W-:Y:S02]  /*3c20*/  IMAD.MOV.U32 R46, RZ, RZ, 0x0 ;  /* 0x00000000ff2e7424 */ /* 0x000fe400078e00ff */
[----:B------:R-:W-:-:S10]  /*3c30*/  IMAD.MOV.U32 R47, RZ, RZ, -0x80000 ;  /* 0xfff80000ff2f7424 */ /* 0x000fd400078e00ff */
[----:B------:R-:W-:Y:S05]  /*3c40*/  @!P1 BRA `(.L_x_112) ;  /* 0x0000000000409947 */ /* 0x000fea0003800000 */
[----:B------:R-:W-:Y:S02]  /*3c50*/  ISETP.NE.AND P1, PT, R4, 0x7ff00000, PT ;  /* 0x7ff000000400780c */ /* 0x000fe40003f25270 */
[----:B------:R-:W-:Y:S02]  /*3c60*/  LOP3.LUT R3, R35, 0x80000000, R27, 0x48, !PT ;  /* 0x8000000023037812 */ /* 0x000fe400078e481b */
[----:B------:R-:W-:-:S13]  /*3c70*/  ISETP.EQ.OR P1, PT, R5, RZ, !P1 ;  /* 0x000000ff0500720c */ /* 0x000fda0004f22670 */
[----:B------:R-:W-:Y:S01]  /*3c80*/  @P1 LOP3.LUT R2, R3, 0x7ff00000, RZ, 0xfc, !PT ;  /* 0x7ff0000003021812 */ /* 0x000fe200078efcff */
[----:B------:R-:W-:Y:S01]  /*3c90*/  @!P1 IMAD.MOV.U32 R46, RZ, RZ, RZ ;  /* 0x000000ffff2e9224 */ /* 0x000fe200078e00ff */
[----:B------:R-:W-:Y:S01]  /*3ca0*/  @!P1 MOV R47, R3 ;  /* 0x00000003002f9202 */ /* 0x000fe20000000f00 */
[----:B------:R-:W-:Y:S02]  /*3cb0*/  @P1 IMAD.MOV.U32 R46, RZ, RZ, RZ ;  /* 0x000000ffff2e1224 */ /* 0x000fe400078e00ff */
[----:B------:R-:W-:Y:S01]  /*3cc0*/  @P1 IMAD.MOV.U32 R47, RZ, RZ, R2 ;  /* 0x000000ffff2f1224 */ /* 0x000fe200078e0002 */
[----:B------:R-:W-:Y:S06]  /*3cd0*/  BRA `(.L_x_112) ;  /* 0x00000000001c7947 */ /* 0x000fec0003800000 */
.L_x_114:
[----:B------:R-:W-:Y:S01]  /*3ce0*/  LOP3.LUT R3, R27, 0x80000, RZ, 0xfc, !PT ;  /* 0x000800001b037812 */ /* 0x000fe200078efcff */
[----:B------:R-:W-:-:S04]  /*3cf0*/  IMAD.MOV.U32 R46, RZ, RZ, R26 ;  /* 0x000000ffff2e7224 */ /* 0x000fc800078e001a */
[----:B------:R-:W-:Y:S01]  /*3d00*/  IMAD.MOV.U32 R47, RZ, RZ, R3 ;  /* 0x000000ffff2f7224 */ /* 0x000fe200078e0003 */
[----:B------:R-:W-:Y:S06]  /*3d10*/  BRA `(.L_x_112) ;  /* 0x00000000000c7947 */ /* 0x000fec0003800000 */
.L_x_113:
[----:B------:R-:W-:Y:S01]  /*3d20*/  LOP3.LUT R3, R35, 0x80000, RZ, 0xfc, !PT ;  /* 0x0008000023037812 */ /* 0x000fe200078efcff */
[----:B------:R-:W-:-:S03]  /*3d30*/  IMAD.MOV.U32 R46, RZ, RZ, R34 ;  /* 0x000000ffff2e7224 */ /* 0x000fc600078e0022 */
[----:B------:R-:W-:-:S07]  /*3d40*/  MOV R47, R3 ;  /* 0x00000003002f7202 */ /* 0x000fce0000000f00 */
.L_x_112:
[----:B------:R-:W-:Y:S05]  /*3d50*/  BSYNC.RECONVERGENT B0 ;  /* 0x0000000000007941 */ /* 0x000fea0003800200 */
.L_x_110:
[----:B------:R-:W-:Y:S02]  /*3d60*/  IMAD.MOV.U32 R4, RZ, RZ, R0 ;  /* 0x000000ffff047224 */ /* 0x000fe400078e0000 */
[----:B------:R-:W-:Y:S02]  /*3d70*/  IMAD.MOV.U32 R5, RZ, RZ, 0x0 ;  /* 0x00000000ff057424 */ /* 0x000fe400078e00ff */
[----:B------:R-:W-:Y:S02]  /*3d80*/  IMAD.MOV.U32 R2, RZ, RZ, R46 ;  /* 0x000000ffff027224 */ /* 0x000fe400078e002e */
[----:B------:R-:W-:Y:S01]  /*3d90*/  IMAD.MOV.U32 R3, RZ, RZ, R47 ;  /* 0x000000ffff037224 */ /* 0x000fe200078e002f */
[----:B------:R-:W-:Y:S06]  /*3da0*/  RET.REL.NODEC R4 `(_ZN2at6native63_GLOBAL__N__862fb238_30_ForeachBinaryOpScalarTensor_cu_64fe0ca525multi_tensor_apply_kernelINS1_18TensorListMetadataILi2EEENS1_27BinaryOpScalarTensorFunctorIN3c107complexIdEELi2ELi1ELi1EEEJSt7dividesIS8_EPS8_S8_EEEvT_T0_DpT1_) ;  /* 0xffffffc004947950 */ /* 0x000fec0003c3ffff */
.L_x_115:
        /* <DEDUP_REMOVED lines=13> */
.L_x_721:


//--------------------- .text._ZN2at6native63_GLOBAL__N__862fb238_30_ForeachBinaryOpScalarTensor_cu_64fe0ca525multi_tensor_apply_kernelINS1_18TensorListMetadataILi2EEENS1_27BinaryOpScalarTensorFunctorIfLi2ELi1ELi1EEEJSt7dividesIfEPffEEEvT_T0_DpT1_ --------------------------
	.section	.text._ZN2at6native63_GLOBAL__N__862fb238_30_ForeachBinaryOpScalarTensor_cu_64fe0ca525multi_tensor_apply_kernelINS1_18TensorListMetadataILi2EEENS1_27BinaryOpScalarTensorFunctorIfLi2ELi1ELi1EEEJSt7dividesIfEPffEEEvT_T0_DpT1_,"ax",@progbits
	.align	128
.text._ZN2at6native63_GLOBAL__N__862fb238_30_ForeachBinaryOpScalarTensor_cu_64fe0ca525multi_tensor_apply_kernelINS1_18TensorListMetadataILi2EEENS1_27BinaryOpScalarTensorFunctorIfLi2ELi1ELi1EEEJSt7dividesIfEPffEEEvT_T0_DpT1_:
        .type           _ZN2at6native63_GLOBAL__N__862fb238_30_ForeachBinaryOpScalarTensor_cu_64fe0ca525multi_tensor_apply_kernelINS1_18TensorListMetadataILi2EEENS1_27BinaryOpScalarTensorFunctorIfLi2ELi1ELi1EEEJSt7dividesIfEPffEEEvT_T0_DpT1_,@function
        .size           _ZN2at6native63_GLOBAL__N__862fb238_30_ForeachBinaryOpScalarTensor_cu_64fe0ca525multi_tensor_apply_kernelINS1_18TensorListMetadataILi2EEENS1_27BinaryOpScalarTensorFunctorIfLi2ELi1ELi1EEEJSt7dividesIfEPffEEEvT_T0_DpT1_,(.L_x_724 - _ZN2at6native63_GLOBAL__N__862fb238_30_ForeachBinaryOpScalarTensor_cu_64fe0ca525multi_tensor_apply_kernelINS1_18TensorListMetadataILi2EEENS1_27BinaryOpScalarTensorFunctorIfLi2ELi1ELi1EEEJSt7dividesIfEPffEEEvT_T0_DpT1_)
        .other          _ZN2at6native63_GLOBAL__N__862fb238_30_ForeachBinaryOpScalarTensor_cu_64fe0ca525multi_tensor_apply_kernelINS1_18TensorListMetadataILi2EEENS1_27BinaryOpScalarTensorFunctorIfLi2ELi1ELi1EEEJSt7dividesIfEPffEEEvT_T0_DpT1_,@"STO_CUDA_ENTRY STV_DEFAULT"
_ZN2at6native63_GLOBAL__N__862fb238_30_ForeachBinaryOpScalarTensor_cu_64fe0ca525multi_tensor_apply_kernelINS1_18TensorListMetadataILi2EEENS1_27BinaryOpScalarTensorFunctorIfLi2ELi1ELi1EEEJSt7dividesIfEPffEEEvT_T0_DpT1_:
        /* <DEDUP_REMOVED lines=25> */
[----:B------:R-:W-:Y:S02]  /*0190*/  MOV R7, 0x270 ;  /* 0x0000027000077802 */ /* 0x000fe40000000f00 */
[----:B------:R-:W-:-:S04]  /*01a0*/  ISETP.LT.U32.AND.EX P0, PT, R8, RZ, PT, P0 ;  /* 0x000000ff0800720c */ /* 0x000fc80003f01100 */
        /* <DEDUP_REMOVED lines=11> */
[----:B------:R-:W-:Y:S05]  /*0260*/  CALL.REL.NOINC `($__internal_5_$__cuda_sm20_div_u16) ;  /* 0x0000000c00647944 */ /* 0x000fea0003c00000 */
        /* <DEDUP_REMOVED lines=14> */
.L_x_118:
[----:B--2---:R-:W2:Y:S01]  /*0350*/  LDC.64 R18, c[0x0][0xfd0] ;  /* 0x0003f400ff127b82 */ /* 0x004ea20000000a00 */
[----:B0-----:R-:W-:-:S04]  /*0360*/  IADD3 R29, P0, PT, R3, UR6, RZ ;  /* 0x00000006031d7c10 */ /* 0x001fc8000ff1e0ff */
[C---:B------:R-:W-:Y:S01]  /*0370*/  ISETP.GE.U32.AND P3, PT, R29.reuse, R0, PT ;  /* 0x000000001d00720c */ /* 0x040fe20003f66070 */
[----:B------:R-:W-:Y:S01]  /*0380*/  IMAD.X R17, RZ, RZ, UR7, P0 ;  /* 0x00000007ff117e24 */ /* 0x000fe200080e06ff */
[----:B------:R-:W-:-:S04]  /*0390*/  IADD3 R5, P0, PT, R29, UR11, RZ ;  /* 0x0000000b1d057c10 */ /* 0x000fc8000ff1e0ff */
[----:B------:R-:W-:Y:S01]  /*03a0*/  ISETP.GE.AND.EX P3, PT, R17, R2, PT, P3 ;  /* 0x000000021100720c */ /* 0x000fe20003f66330 */
[----:B------:R-:W-:Y:S01]  /*03b0*/  IMAD.X R7, RZ, RZ, R17, P0 ;  /* 0x000000ffff077224 */ /* 0x000fe200000e0611 */
[C---:B------:R-:W-:Y:S02]  /*03c0*/  IADD3 R23, P0, PT, R5.reuse, UR11, RZ ;  /* 0x0000000b05177c10 */ /* 0x040fe4000ff1e0ff */
[----:B------:R-:W-:Y:S01]  /*03d0*/  ISETP.GE.U32.AND P2, PT, R5, R0, PT ;  /* 0x000000000500720c */ /* 0x000fe20003f46070 */
[----:B--2---:R-:W1:Y:S03]  /*03e0*/  LDG.E R9, desc[UR12][R18.64] ;  /* 0x0000000c12097981 */ /* 0x004e66000c1e1900 */
[----:B------:R-:W-:Y:S01]  /*03f0*/  ISETP.GE.AND.EX P2, PT, R7, R2, PT, P2 ;  /* 0x000000020700720c */ /* 0x000fe20003f46320 */
[----:B------:R-:W-:Y:S01]  /*0400*/  IMAD.X R21, RZ, RZ, R7, P0 ;  /* 0x000000ffff157224 */ /* 0x000fe200000e0607 */
[C---:B------:R-:W-:Y:S01]  /*0410*/  IADD3 R14, P5, PT, R23.reuse, UR11, RZ ;  /* 0x0000000b170e7c10 */ /* 0x040fe2000ffbe0ff */
[----:B------:R-:W-:Y:S01]  /*0420*/  IMAD.MOV.U32 R16, RZ, RZ, RZ ;  /* 0x000000ffff107224 */ /* 0x000fe200078e00ff */
[----:B------:R-:W-:Y:S01]  /*0430*/  ISETP.GE.U32.AND P1, PT, R23, R0, PT ;  /* 0x000000001700720c */ /* 0x000fe20003f26070 */
[----:B------:R-:W-:Y:S01]  /*0440*/  IMAD.MOV.U32 R4, RZ, RZ, RZ ;  /* 0x000000ffff047224 */ /* 0x000fe200078e00ff */
[----:B------:R-:W-:Y:S01]  /*0450*/  @!P3 LEA R26, P4, R29, R12, 0x2 ;  /* 0x0000000c1d1ab211 */ /* 0x000fe200078810ff */
[----:B------:R-:W-:Y:S01]  /*0460*/  IMAD.X R15, RZ, RZ, R21, P5 ;  /* 0x000000ffff0f7224 */ /* 0x000fe200028e0615 */
[----:B------:R-:W-:-:S02]  /*0470*/  ISETP.GE.AND.EX P1, PT, R21, R2, PT, P1 ;  /* 0x000000021500720c */ /* 0x000fc40003f26310 */
[-C--:B------:R-:W-:Y:S02]  /*0480*/  @!P3 LEA.HI.X R27, R29, R13.reuse, R17, 0x2, P4 ;  /* 0x0000000d1d1bb211 */ /* 0x080fe400020f1411 */
[----:B------:R-:W-:Y:S02]  /*0490*/  ISETP.GE.U32.AND P0, PT, R14, R0, PT ;  /* 0x000000000e00720c */ /* 0x000fe40003f06070 */
[----:B------:R-:W-:Y:S01]  /*04a0*/  @!P2 LEA R24, P4, R5, R12, 0x2 ;  /* 0x0000000c0518a211 */ /* 0x000fe200078810ff */
[----:B------:R0:W2:Y:S01]  /*04b0*/  @!P3 LDG.E R16, desc[UR12][R26.64] ;  /* 0x0000000c1a10b981 */ /* 0x0000a2000c1e1900 */
[----:B------:R-:W-:Y:S02]  /*04c0*/  ISETP.GE.AND.EX P0, PT, R15, R2, PT, P0 ;  /* 0x000000020f00720c */ /* 0x000fe40003f06300 */
[----:B------:R-:W-:Y:S01]  /*04d0*/  @!P2 LEA.HI.X R25, R5, R13, R7, 0x2, P4 ;  /* 0x0000000d0519a211 */ /* 0x000fe200020f1407 */
[----:B------:R-:W-:-:S04]  /*04e0*/  IMAD.MOV.U32 R6, RZ, RZ, RZ ;  /* 0x000000ffff067224 */ /* 0x000fc800078e00ff */
[----:B------:R3:W4:Y:S01]  /*04f0*/  @!P2 LDG.E R4, desc[UR12][R24.64] ;  /* 0x0000000c1804a981 */ /* 0x000722000c1e1900 */
[----:B0-----:R-:W-:-:S04]  /*0500*/  @!P1 LEA R26, P4, R23, R12, 0x2 ;  /* 0x0000000c171a9211 */ /* 0x001fc800078810ff */
[----:B------:R-:W-:Y:S01]  /*0510*/  @!P1 LEA.HI.X R27, R23, R13, R21, 0x2, P4 ;  /* 0x0000000d171b9211 */ /* 0x000fe200020f1415 */
[----:B------:R-:W-:Y:S01]  /*0520*/  IMAD.MOV.U32 R8, RZ, RZ, RZ ;  /* 0x000000ffff087224 */ /* 0x000fe200078e00ff */
[----:B---3--:R-:W-:-:S03]  /*0530*/  @!P0 LEA R24, P4, R14, R12, 0x2 ;  /* 0x0000000c0e188211 */ /* 0x008fc600078810ff */
[----:B------:R0:W3:Y:S01]  /*0540*/  @!P1 LDG.E R6, desc[UR12][R26.64] ;  /* 0x0000000c1a069981 */ /* 0x0000e2000c1e1900 */
[----:B------:R-:W-:-:S05]  /*0550*/  @!P0 LEA.HI.X R25, R14, R13, R15, 0x2, P4 ;  /* 0x0000000d0e198211 */ /* 0x000fca00020f140f */
[----:B------:R5:W3:Y:S01]  /*0560*/  @!P0 LDG.E R8, desc[UR12][R24.64] ;  /* 0x0000000c18088981 */ /* 0x000ae2000c1e1900 */
[CC--:B0-----:R-:W-:Y:S02]  /*0570*/  @!P3 LEA R26, P4, R29.reuse, R10.reuse, 0x2 ;  /* 0x0000000a1d1ab211 */ /* 0x0c1fe400078810ff */
[-C--:B------:R-:W-:Y:S02]  /*0580*/  @!P0 LEA R22, P5, R14, R10.reuse, 0x2 ;  /* 0x0000000a0e168211 */ /* 0x080fe400078a10ff */
[----:B------:R-:W-:Y:S02]  /*0590*/  @!P3 LEA.HI.X R27, R29, R11, R17, 0x2, P4 ;  /* 0x0000000b1d1bb211 */ /* 0x000fe400020f1411 */
[----:B-----5:R-:W-:-:S04]  /*05a0*/  @!P1 LEA R24, P4, R23, R10, 0x2 ;  /* 0x0000000a17189211 */ /* 0x020fc800078810ff */
[-C--:B------:R-:W-:Y:S02]  /*05b0*/  @!P1 LEA.HI.X R25, R23, R11.reuse, R21, 0x2, P4 ;  /* 0x0000000b17199211 */ /* 0x080fe400020f1415 */
[----:B------:R-:W-:Y:S02]  /*05c0*/  @!P0 LEA.HI.X R23, R14, R11, R15, 0x2, P5 ;  /* 0x0000000b0e178211 */ /* 0x000fe400028f140f */
[----:B------:R-:W-:-:S05]  /*05d0*/  IADD3 R15, P4, PT, R29, UR10, RZ ;  /* 0x0000000a1d0f7c10 */ /* 0x000fca000ff9e0ff */
[----:B------:R-:W-:Y:S02]  /*05e0*/  IMAD.X R17, RZ, RZ, R17, P4 ;  /* 0x000000ffff117224 */ /* 0x000fe400020e0611 */
[----:B-1----:R-:W-:-:S06]  /*05f0*/  FMUL.FTZ R9, R9, UR14 ;  /* 0x0000000e09097c20 */ /* 0x002fcc0008410000 */
[----:B------:R-:W2:Y:S02]  /*0600*/  MUFU.RCP R9, R9 ;  /* 0x0000000900097308 */ /* 0x000ea40000001000 */
[----:B--2---:R-:W-:-:S05]  /*0610*/  FMUL.FTZ R16, R9, R16 ;  /* 0x0000001009107220 */ /* 0x004fca0000410000 */
[----:B------:R0:W-:Y:S01]  /*0620*/  @!P3 STG.E desc[UR12][R26.64], R16 ;  /* 0x000000101a00b986 */ /* 0x0001e2000c10190c */
[----:B------:R-:W-:-:S04]  /*0630*/  @!P2 LEA R20, P3, R5, R10, 0x2 ;  /* 0x0000000a0514a211 */ /* 0x000fc800078610ff */
[C---:B------:R-:W-:Y:S02]  /*0640*/  @!P2 LEA.HI.X R21, R5.reuse, R11, R7, 0x2, P3 ;  /* 0x0000000b0515a211 */ /* 0x040fe400018f1407 */
[----:B------:R-:W-:Y:S01]  /*0650*/  IADD3 R5, P4, PT, R5, UR10, RZ ;  /* 0x0000000a05057c10 */ /* 0x000fe2000ff9e0ff */
[----:B----4-:R-:W-:Y:S01]  /*0660*/  FMUL.FTZ R29, R9, R4 ;  /* 0x00000004091d7220 */ /* 0x010fe20000410000 */
[----:B------:R-:W-:-:S03]  /*0670*/  ISETP.GE.U32.AND P3, PT, R15, R0, PT ;  /* 0x000000000f00720c */ /* 0x000fc60003f66070 */
[----:B------:R-:W-:Y:S01]  /*0680*/  IMAD.X R4, RZ, RZ, R7, P4 ;  /* 0x000000ffff047224 */ /* 0x000fe200020e0607 */
[----:B------:R-:W-:Y:S01]  /*0690*/  IADD3 R7, P4, PT, R5, UR11, RZ ;  /* 0x0000000b05077c10 */ /* 0x000fe2000ff9e0ff */
[C---:B---3--:R-:W-:Y:S01]  /*06a0*/  FMUL.FTZ R14, R9.reuse, R6 ;  /* 0x00000006090e7220 */ /* 0x048fe20000410000 */
[----:B0-----:R-:W-:Y:S01]  /*06b0*/  FMUL.FTZ R27, R9, R8 ;  /* 0x00000008091b7220 */ /* 0x001fe20000410000 */
[----:B------:R0:W-:Y:S01]  /*06c0*/  @!P2 STG.E desc[UR12][R20.64], R29 ;  /* 0x0000001d1400a986 */ /* 0x0001e2000c10190c */
[----:B------:R-:W-:Y:S01]  /*06d0*/  ISETP.GE.AND.EX P2, PT, R17, R2, PT, P3 ;  /* 0x000000021100720c */ /* 0x000fe20003f46330 */
[----:B------:R-:W-:Y:S01]  /*06e0*/  IMAD.X R6, RZ, RZ, R4, P4 ;  /* 0x000000ffff067224 */ /* 0x000fe200020e0604 */
[----:B------:R-:W-:Y:S02]  /*06f0*/  IADD3 R9, P4, PT, R7, UR11, RZ ;  /* 0x0000000b07097c10 */ /* 0x000fe4000ff9e0ff */
[----:B------:R-:W-:Y:S01]  /*0700*/  ISETP.GE.U32.AND P3, PT, R5, R0, PT ;  /* 0x000000000500720c */ /* 0x000fe20003f66070 */
[----:B------:R-:W-:Y:S03]  /*0710*/  @!P1 STG.E desc[UR12][R24.64], R14 ;  /* 0x0000000e18009986 */ /* 0x000fe6000c10190c */
[----:B------:R-:W-:Y:S01]  /*0720*/  ISETP.GE.AND.EX P1, PT, R4, R2, PT, P3 ;  /* 0x000000020400720c */ /* 0x000fe20003f26330 */
[----:B------:R1:W-:Y:S01]  /*0730*/  @!P0 STG.E desc[UR12][R22.64], R27 ;  /* 0x0000001b16008986 */ /* 0x0003e2000c10190c */
[-C--:B------:R-:W-:Y:S01]  /*0740*/  ISETP.GE.U32.AND P0, PT, R7, R0.reuse, PT ;  /* 0x000000000700720c */ /* 0x080fe20003f06070 */
[----:B0-----:R-:W-:Y:S01]  /*0750*/  IMAD.X R21, RZ, RZ, R6, P4 ;  /* 0x000000ffff157224 */ /* 0x001fe200020e0606 */
[----:B------:R-:W-:Y:S01]  /*0760*/  ISETP.GE.U32.AND P3, PT, R9, R0, PT ;  /* 0x000000000900720c */ /* 0x000fe20003f66070 */
[----:B------:R0:W2:Y:S01]  /*0770*/  LDG.E R8, desc[UR12][R18.64] ;  /* 0x0000000c12087981 */ /* 0x0000a2000c1e1900 */
[----:B------:R-:W-:-:S02]  /*0780*/  ISETP.GE.AND.EX P0, PT, R6, R2, PT, P0 ;  /* 0x000000020600720c */ /* 0x000fc40003f06300 */
[----:B------:R-:W-:Y:S02]  /*0790*/  ISETP.GE.AND.EX P3, PT, R21, R2, PT, P3 ;  /* 0x000000021500720c */ /* 0x000fe40003f66330 */
[-C--:B------:R-:W-:Y:S01]  /*07a0*/  @!P2 LEA R28, P4, R15, R12.reuse, 0x2 ;  /* 0x0000000c0f1ca211 */ /* 0x080fe200078810ff */
[----:B------:R-:W-:Y:S02]  /*07b0*/  IMAD.MOV.U32 R20, RZ, RZ, RZ ;  /* 0x000000ffff147224 */ /* 0x000fe400078e00ff */
[-C--:B0-----:R-:W-:Y:S02]  /*07c0*/  @!P1 LEA R18, P5, R5, R12.reuse, 0x2 ;  /* 0x0000000c05129211 */ /* 0x081fe400078a10ff */
[-C--:B------:R-:W-:Y:S02]  /*07d0*/  @!P2 LEA.HI.X R29, R15, R13.reuse, R17, 0x2, P4 ;  /* 0x0000000d0f1da211 */ /* 0x080fe400020f1411 */
[----:B------:R-:W-:Y:S02]  /*07e0*/  @!P1 LEA.HI.X R19, R5, R13, R4, 0x2, P5 ;  /* 0x0000000d05139211 */ /* 0x000fe400028f1404 */
[----:B-1----:R-:W-:-:S02]  /*07f0*/  @!P0 LEA R22, P4, R7, R12, 0x2 ;  /* 0x0000000c07168211 */ /* 0x002fc400078810ff */
[----:B------:R-:W-:Y:S02]  /*0800*/  CS2R R26, SRZ ;  /* 0x00000000001a7805 */ /* 0x000fe4000001ff00 */
[----:B------:R-:W-:Y:S01]  /*0810*/  @!P3 LEA R24, P5, R9, R12, 0x2 ;  /* 0x0000000c0918b211 */ /* 0x000fe200078a10ff */
[----:B------:R0:W3:Y:S01]  /*0820*/  @!P2 LDG.E R20, desc[UR12][R28.64] ;  /* 0x0000000c1c14a981 */ /* 0x0000e2000c1e1900 */
[-C--:B------:R-:W-:Y:S02]  /*0830*/  @!P0 LEA.HI.X R23, R7, R13.reuse, R6, 0x2, P4 ;  /* 0x0000000d07178211 */ /* 0x080fe400020f1406 */
[----:B------:R-:W-:Y:S01]  /*0840*/  @!P3 LEA.HI.X R25, R9, R13, R21, 0x2, P5 ;  /* 0x0000000d0919b211 */ /* 0x000fe200028f1415 */
[----:B------:R1:W4:Y:S04]  /*0850*/  @!P1 LDG.E R26, desc[UR12][R18.64] ;  /* 0x0000000c121a9981 */ /* 0x000328000c1e1900 */
[----:B------:R-:W5:Y:S01]  /*0860*/  @!P0 LDG.E R27, desc[UR12][R22.64] ;  /* 0x0000000c161b8981 */ /* 0x000f62000c1e1900 */
[----:B0-----:R-:W-:-:S06]  /*0870*/  IMAD.MOV.U32 R28, RZ, RZ, RZ ;  /* 0x000000ffff1c7224 */ /* 0x001fcc00078e00ff */
[----:B------:R-:W5:Y:S01]  /*0880*/  @!P3 LDG.E R28, desc[UR12][R24.64] ;  /* 0x0000000c181cb981 */ /* 0x000f62000c1e1900 */
[-C--:B------:R-:W-:Y:S02]  /*0890*/  @!P2 LEA R14, P4, R15, R10.reuse, 0x2 ;  /* 0x0000000a0f0ea211 */ /* 0x080fe400078810ff */
[-C--:B-1----:R-:W-:Y:S02]  /*08a0*/  @!P0 LEA R18, P5, R7, R10.reuse, 0x2 ;  /* 0x0000000a07128211 */ /* 0x082fe400078a10ff */
[-C--:B------:R-:W-:Y:S02]  /*08b0*/  @!P2 LEA.HI.X R15, R15, R11.reuse, R17, 0x2, P4 ;  /* 0x0000000b0f0fa211 */ /* 0x080fe400020f1411 */
[----:B------:R-:W-:Y:S02]  /*08c0*/  @!P1 LEA R16, P4, R5, R10, 0x2 ;  /* 0x0000000a05109211 */ /* 0x000fe400078810ff */
[-C--:B------:R-:W-:Y:S02]  /*08d0*/  @!P0 LEA.HI.X R19, R7, R11.reuse, R6, 0x2, P5 ;  /* 0x0000000b07138211 */ /* 0x080fe400028f1406 */
[----:B------:R-:W-:Y:S01]  /*08e0*/  @!P1 LEA.HI.X R17, R5, R11, R4, 0x2, P4 ;  /* 0x0000000b05119211 */ /* 0x000fe200020f1404 */
[----:B------:R-:W-:-:S04]  /*08f0*/  UIADD3 UR4, UP0, UPT, UR4, 0x2, URZ ;  /* 0x0000000204047890 */ /* 0x000fc8000ff1e0ff */
[----:B------:R-:W-:Y:S02]  /*0900*/  UIADD3.X UR5, UPT, UPT, URZ, UR5, URZ, UP0, !UPT ;  /* 0x00000005ff057290 */ /* 0x000fe400087fe4ff */
[----:B------:R-:W-:-:S04]  /*0910*/  UISETP.NE.U32.AND UP0, UPT, UR4, UR9, UPT ;  /* 0x000000090400728c */ /* 0x000fc8000bf05070 */
[----:B------:R-:W-:Y:S02]  /*0920*/  UISETP.NE.AND.EX UP0, UPT, UR5, URZ, UPT, UP0 ;  /* 0x000000ff0500728c */ /* 0x000fe4000bf05300 */
[----:B------:R-:W-:-:S04]  /*0930*/  ULEA UR6, UP1, UR10, UR6, 0x1 ;  /* 0x000000060a067291 */ /* 0x000fc8000f8208ff */
[----:B------:R-:W-:Y:S01]  /*0940*/  ULEA.HI.X UR7, UR10, UR7, URZ, 0x1, UP1 ;  /* 0x000000070a077291 */ /* 0x000fe200088f0cff */
[----:B--2---:R-:W-:-:S06]  /*0950*/  FMUL.FTZ R29, R8, UR14 ;  /* 0x0000000e081d7c20 */ /* 0x004fcc0008410000 */
[----:B------:R-:W3:Y:S01]  /*0960*/  MUFU.RCP R29, R29 ;  /* 0x0000001d001d7308 */ /* 0x000ee20000001000 */
[----:B------:R-:W-:-:S04]  /*0970*/  @!P3 LEA R8, P6, R9, R10, 0x2 ;  /* 0x0000000a0908b211 */ /* 0x000fc800078c10ff */
[----:B------:R-:W-:Y:S01]  /*0980*/  @!P3 LEA.HI.X R9, R9, R11, R21, 0x2, P6 ;  /* 0x0000000b0909b211 */ /* 0x000fe200030f1415 */
[C---:B---3--:R-:W-:Y:S01]  /*0990*/  FMUL.FTZ R5, R29.reuse, R20 ;  /* 0x000000141d057220 */ /* 0x048fe20000410000 */
[C---:B----4-:R-:W-:Y:S01]  /*09a0*/  FMUL.FTZ R7, R29.reuse, R26 ;  /* 0x0000001a1d077220 */ /* 0x050fe20000410000 */
[----:B-----5:R-:W-:-:S03]  /*09b0*/  FMUL.FTZ R27, R29, R27 ;  /* 0x0000001b1d1b7220 */ /* 0x020fc60000410000 */
[----:B------:R2:W-:Y:S04]  /*09c0*/  @!P2 STG.E desc[UR12][R14.64], R5 ;  /* 0x000000050e00a986 */ /* 0x0005e8000c10190c */
[----:B------:R2:W-:Y:S01]  /*09d0*/  @!P1 STG.E desc[UR12][R16.64], R7 ;  /* 0x0000000710009986 */ /* 0x0005e2000c10190c */
[----:B------:R-:W-:-:S03]  /*09e0*/  FMUL.FTZ R29, R29, R28 ;  /* 0x0000001c1d1d7220 */ /* 0x000fc60000410000 */
[----:B------:R2:W-:Y:S04]  /*09f0*/  @!P0 STG.E desc[UR12][R18.64], R27 ;  /* 0x0000001b12008986 */ /* 0x0005e8000c10190c */
[----:B------:R2:W-:Y:S01]  /*0a00*/  @!P3 STG.E desc[UR12][R8.64], R29 ;  /* 0x0000001d0800b986 */ /* 0x0005e2000c10190c */
[----:B------:R-:W-:Y:S05]  /*0a10*/  BRA.U UP0, `(.L_x_118) ;  /* 0xfffffff9004c7547 */ /* 0x000fea000b83ffff */
.L_x_117:
[----:B------:R-:W-:-:S04]  /*0a20*/  ULOP3.LUT UR4, UR8, 0x1, URZ, 0xc0, !UPT ;  /* 0x0000000108047892 */ /* 0x000fc8000f8ec0ff */
[----:B------:R-:W-:-:S06]  /*0a30*/  UISETP.NE.U32.AND UP0, UPT, UR4, 0x1, UPT ;  /* 0x000000010400788c */ /* 0x000fcc000bf05070 */
[----:B------:R-:W-:-:S13]  /*0a40*/  PLOP3.LUT P0, PT, PT, PT, UP0, 0x80, 0x8 ;  /* 0x000000000008781c */ /* 0x000fda0003f0f008 */
[----:B------:R-:W-:Y:S05]  /*0a50*/  @!P0 EXIT ;  /* 0x000000000000894d */ /* 0x000fea0003800000 */
[----:B--2---:R-:W0:Y:S01]  /*0a60*/  S2R R17, SR_TID.X ;  /* 0x0000000000117919 */ /* 0x004e220000002100 */
[----:B------:R-:W1:Y:S01]  /*0a70*/  LDC.64 R6, c[0x0][0xfd0] ;  /* 0x0003f400ff067b82 */ /* 0x000e620000000a00 */
[----:B------:R-:W-:Y:S01]  /*0a80*/  IMAD.MOV.U32 R8, RZ, RZ, RZ ;  /* 0x000000ffff087224 */ /* 0x000fe200078e00ff */
[----:B------:R-:W2:Y:S01]  /*0a90*/  LDCU UR4, c[0x0][0xfd8] ;  /* 0x0001fb00ff0477ac */ /* 0x000ea20008000800 */
[----:B------:R-:W-:Y:S01]  /*0aa0*/  IMAD.MOV.U32 R14, RZ, RZ, RZ ;  /* 0x000000ffff0e7224 */ /* 0x000fe200078e00ff */
[----:B-1----:R1:W2:Y:S01]  /*0ab0*/  LDG.E R18, desc[UR12][R6.64] ;  /* 0x0000000c06127981 */ /* 0x0022a2000c1e1900 */
        /* <DEDUP_REMOVED lines=12> */
[----:B------:R-:W-:-:S04]  /*0b80*/  IADD3 R9, P4, PT, R23, UR11, RZ ;  /* 0x0000000b17097c10 */ /* 0x000fc8000ff9e0ff */
[----:B------:R-:W-:Y:S01]  /*0b90*/  ISETP.GE.U32.AND P3, PT, R9, R0, PT ;  /* 0x000000000900720c */ /* 0x000fe20003f66070 */
[----:B------:R-:W-:Y:S01]  /*0ba0*/  IMAD.X R27, RZ, RZ, R25, P4 ;  /* 0x000000ffff1b7224 */ /* 0x000fe200020e0619 */
[----:B------:R-:W-:Y:S01]  /*0bb0*/  @!P0 LEA R4, P4, R17, R12, 0x2 ;  /* 0x0000000c11048211 */ /* 0x000fe200078810ff */
[----:B------:R-:W-:-:S03]  /*0bc0*/  IMAD.MOV.U32 R0, RZ, RZ, RZ ;  /* 0x000000ffff007224 */ /* 0x000fc600078e00ff */
[----:B------:R-:W-:Y:S02]  /*0bd0*/  ISETP.GE.AND.EX P3, PT, R27, R2, PT, P3 ;  /* 0x000000021b00720c */ /* 0x000fe40003f66330 */
[-C--:B------:R-:W-:Y:S02]  /*0be0*/  @!P1 LEA R2, P5, R15, R12.reuse, 0x2 ;  /* 0x0000000c0f029211 */ /* 0x080fe400078a10ff */
[-C--:B------:R-:W-:Y:S02]  /*0bf0*/  @!P0 LEA.HI.X R5, R17, R13.reuse, R19, 0x2, P4 ;  /* 0x0000000d11058211 */ /* 0x080fe400020f1413 */
[----:B-1----:R-:W-:Y:S02]  /*0c00*/  @!P2 LEA R6, P4, R23, R12, 0x2 ;  /* 0x0000000c1706a211 */ /* 0x002fe400078810ff */
[-C--:B------:R-:W-:Y:S01]  /*0c10*/  @!P1 LEA.HI.X R3, R15, R13.reuse, R21, 0x2, P5 ;  /* 0x0000000d0f039211 */ /* 0x080fe200028f1415 */
[----:B------:R0:W3:Y:S01]  /*0c20*/  @!P0 LDG.E R0, desc[UR12][R4.64] ;  /* 0x0000000c04008981 */ /* 0x0000e2000c1e1900 */
[----:B------:R-:W-:-:S03]  /*0c30*/  @!P2 LEA.HI.X R7, R23, R13, R25, 0x2, P4 ;  /* 0x0000000d1707a211 */ /* 0x000fc600020f1419 */
[----:B------:R1:W4:Y:S04]  /*0c40*/  @!P1 LDG.E R8, desc[UR12][R2.64] ;  /* 0x0000000c02089981 */ /* 0x000328000c1e1900 */
[----:B------:R3:W4:Y:S01]  /*0c50*/  @!P2 LDG.E R14, desc[UR12][R6.64] ;  /* 0x0000000c060ea981 */ /* 0x000722000c1e1900 */
[----:B------:R-:W-:Y:S02]  /*0c60*/  @!P3 LEA R28, P4, R9, R12, 0x2 ;  /* 0x0000000c091cb211 */ /* 0x000fe400078810ff */
[-C--:B------:R-:W-:Y:S02]  /*0c70*/  @!P1 LEA R12, P5, R15, R10.reuse, 0x2 ;  /* 0x0000000a0f0c9211 */ /* 0x080fe400078a10ff */
[----:B------:R-:W-:Y:S02]  /*0c80*/  @!P3 LEA.HI.X R29, R9, R13, R27, 0x2, P4 ;  /* 0x0000000d091db211 */ /* 0x000fe400020f141b */
[-C--:B0-----:R-:W-:Y:S01]  /*0c90*/  @!P0 LEA R4, P4, R17, R10.reuse, 0x2 ;  /* 0x0000000a11048211 */ /* 0x081fe200078810ff */
[----:B------:R-:W-:Y:S01]  /*0ca0*/  IMAD.MOV.U32 R16, RZ, RZ, RZ ;  /* 0x000000ffff107224 */ /* 0x000fe200078e00ff */
[----:B-1----:R-:W-:-:S02]  /*0cb0*/  @!P2 LEA R2, P6, R23, R10, 0x2 ;  /* 0x0000000a1702a211 */ /* 0x002fc400078c10ff */
[-C--:B------:R-:W-:Y:S02]  /*0cc0*/  @!P0 LEA.HI.X R5, R17, R11.reuse, R19, 0x2, P4 ;  /* 0x0000000b11058211 */ /* 0x080fe400020f1413 */
[-C--:B------:R-:W-:Y:S01]  /*0cd0*/  @!P1 LEA.HI.X R13, R15, R11.reuse, R21, 0x2, P5 ;  /* 0x0000000b0f0d9211 */ /* 0x080fe200028f1415 */
[----:B------:R0:W5:Y:S01]  /*0ce0*/  @!P3 LDG.E R16, desc[UR12][R28.64] ;  /* 0x0000000c1c10b981 */ /* 0x000162000c1e1900 */
[----:B------:R-:W-:Y:S01]  /*0cf0*/  @!P2 LEA.HI.X R3, R23, R11, R25, 0x2, P6 ;  /* 0x0000000b1703a211 */ /* 0x000fe200030f1419 */
[----:B--2---:R-:W-:-:S06]  /*0d00*/  FMUL.FTZ R18, R18, UR4 ;  /* 0x0000000412127c20 */ /* 0x004fcc0008410000 */
[----:B------:R-:W3:Y:S02]  /*0d10*/  MUFU.RCP R18, R18 ;  /* 0x0000001200127308 */ /* 0x000ee40000001000 */
[C---:B---3--:R-:W-:Y:S01]  /*0d20*/  FMUL.FTZ R7, R18.reuse, R0 ;  /* 0x0000000012077220 */ /* 0x048fe20000410000 */
[----:B----4-:R-:W-:-:S04]  /*0d30*/  FMUL.FTZ R15, R18, R8 ;  /* 0x00000008120f7220 */ /* 0x010fc80000410000 */
[----:B------:R0:W-:Y:S01]  /*0d40*/  @!P0 STG.E desc[UR12][R4.64], R7 ;  /* 0x0000000704008986 */ /* 0x0001e2000c10190c */
[----:B------:R-:W-:-:S03]  /*0d50*/  FMUL.FTZ R17, R18, R14 ;  /* 0x0000000e12117220 */ /* 0x000fc60000410000 */
[----:B------:R0:W-:Y:S04]  /*0d60*/  @!P1 STG.E desc[UR12][R12.64], R15 ;  /* 0x0000000f0c009986 */ /* 0x0001e8000c10190c */
[----:B------:R0:W-:Y:S01]  /*0d70*/  @!P2 STG.E desc[UR12][R2.64], R17 ;  /* 0x000000110200a986 */ /* 0x0001e2000c10190c */
[----:B------:R-:W-:Y:S05]  /*0d80*/  @P3 EXIT ;  /* 0x000000000000394d */ /* 0x000fea0003800000 */
[----:B0-----:R-:W-:Y:S01]  /*0d90*/  LEA R2, P0, R9, R10, 0x2 ;  /* 0x0000000a09027211 */ /* 0x001fe200078010ff */
[----:B-----5:R-:W-:-:S03]  /*0da0*/  FMUL.FTZ R5, R18, R16 ;  /* 0x0000001012057220 */ /* 0x020fc60000410000 */
[----:B------:R-:W-:-:S05]  /*0db0*/  LEA.HI.X R3, R9, R11, R27, 0x2, P0 ;  /* 0x0000000b09037211 */ /* 0x000fca00000f141b */
[----:B------:R-:W-:Y:S01]  /*0dc0*/  STG.E desc[UR12][R2.64], R5 ;  /* 0x0000000502007986 */ /* 0x000fe2000c10190c */
[----:B------:R-:W-:Y:S05]  /*0dd0*/  EXIT ;  /* 0x000000000000794d */ /* 0x000fea0003800000 */
.L_x_116:
        /* <DEDUP_REMOVED lines=9> */
.L_x_119:
[----:B0-----:R-:W2:Y:S01]  /*0e70*/  LDG.E R9, desc[UR12][R2.64] ;  /* 0x0000000c02097981 */ /* 0x001ea2000c1e1900 */
[C---:B---3--:R-:W-:Y:S01]  /*0e80*/  IMAD.SHL.U32 R17, R18.reuse, 0x10, RZ ;  /* 0x0000001012117824 */ /* 0x048fe200078e00ff */
[----:B------:R-:W-:-:S04]  /*0e90*/  SHF.L.U64.HI R19, R18, 0x4, R21 ;  /* 0x0000000412137819 */ /* 0x000fc80000010215 */
[----:B------:R-:W-:-:S05]  /*0ea0*/  IADD3 R14, P0, PT, R12, R17, RZ ;  /* 0x000000110c0e7210 */ /* 0x000fca0007f1e0ff */
[----:B------:R-:W-:-:S05]  /*0eb0*/  IMAD.X R15, R13, 0x1, R19, P0 ;  /* 0x000000010d0f7824 */ /* 0x000fca00000e0613 */
[----:B------:R0:W3:Y:S01]  /*0ec0*/  LDG.E.128 R4, desc[UR12][R14.64] ;  /* 0x0000000c0e047981 */ /* 0x0000e2000c1e1d00 */
[----:B------:R-:W-:-:S05]  /*0ed0*/  IADD3 R16, P0, PT, R10, R17, RZ ;  /* 0x000000110a107210 */ /* 0x000fca0007f1e0ff */
[----:B------:R-:W-:Y:S01]  /*0ee0*/  IMAD.X R17, R11, 0x1, R19, P0 ;  /* 0x000000010b117824 */ /* 0x000fe200000e0613 */
[----:B-1----:R-:W-:-:S05]  /*0ef0*/  IADD3 R18, P0, PT, R18, UR4, RZ ;  /* 0x0000000412127c10 */ /* 0x002fca000ff1e0ff */
[C---:B0-----:R-:W-:Y:S02]  /*0f00*/  IMAD.SHL.U32 R15, R18.reuse, 0x4, RZ ;  /* 0x00000004120f7824 */ /* 0x041fe400078e00ff */
[----:B------:R-:W-:Y:S01]  /*0f10*/  IMAD.X R21, RZ, RZ, R21, P0 ;  /* 0x000000ffff157224 */ /* 0x000fe200000e0615 */
[----:B------:R-:W-:Y:S02]  /*0f20*/  LOP3.LUT P0, RZ, R18, 0xffffc000, RZ, 0xc0, !PT ;  /* 0xffffc00012ff7812 */ /* 0x000fe4000780c0ff */
[----:B------:R-:W-:Y:S02]  /*0f30*/  ISETP.LT.U32.AND P1, PT, R15, R0, PT ;  /* 0x000000000f00720c */ /* 0x000fe40003f21070 */
[----:B------:R-:W-:Y:S01]  /*0f40*/  LOP3.LUT P0, RZ, R21, 0x3fffffff, RZ, 0xc0, P0 ;  /* 0x3fffffff15ff7812 */ /* 0x000fe2000000c0ff */
[----:B--2---:R-:W-:-:S06]  /*0f50*/  FMUL.FTZ R9, R9, UR5 ;  /* 0x0000000509097c20 */ /* 0x004fcc0008410000 */
[----:B------:R-:W3:Y:S02]  /*0f60*/  MUFU.RCP R9, R9 ;  /* 0x0000000900097308 */ /* 0x000ee40000001000 */
[-C--:B---3--:R-:W-:Y:S01]  /*0f70*/  FMUL.FTZ R4, R4, R9.reuse ;  /* 0x0000000904047220 */ /* 0x088fe20000410000 */
[-C--:B------:R-:W-:Y:S01]  /*0f80*/  FMUL.FTZ R5, R5, R9.reuse ;  /* 0x0000000905057220 */ /* 0x080fe20000410000 */
[-C--:B------:R-:W-:Y:S01]  /*0f90*/  FMUL.FTZ R6, R6, R9.reuse ;  /* 0x0000000906067220 */ /* 0x080fe20000410000 */
[----:B------:R-:W-:Y:S01]  /*0fa0*/  FMUL.FTZ R7, R7, R9 ;  /* 0x0000000907077220 */ /* 0x000fe20000410000 */
[----:B------:R-:W-:-:S04]  /*0fb0*/  SHF.L.U64.HI R9, R18, 0x2, R21 ;  /* 0x0000000212097819 */ /* 0x000fc80000010215 */
[----:B------:R3:W-:Y:S01]  /*0fc0*/  STG.E.128 desc[UR12][R16.64], R4 ;  /* 0x0000000410007986 */ /* 0x0007e2000c101d0c */
[----:B------:R-:W-:-:S13]  /*0fd0*/  ISETP.LT.AND.EX P1, PT, R9, R8, PT, P1 ;  /* 0x000000080900720c */ /* 0x000fda0003f21310 */
[----:B------:R-:W-:Y:S05]  /*0fe0*/  @!P0 BRA P1, `(.L_x_119) ;  /* 0xfffffffc00a08947 */ /* 0x000fea000083ffff */
[----:B------:R-:W-:Y:S05]  /*0ff0*/  EXIT ;  /* 0x000000000000794d */ /* 0x000fea0003800000 */
        .weak           $__internal_5_$__cuda_sm20_div_u16
        .type           $__internal_5_$__cuda_sm20_div_u16,@function
        .size           $__internal_5_$__cuda_sm20_div_u16,(.L_x_724 - $__internal_5_$__cuda_sm20_div_u16)
$__internal_5_$__cuda_sm20_div_u16:
        /* <DEDUP_REMOVED lines=11> */
[----:B------:R-:W-:Y:S02]  /*10b0*/  VIADD R4, R5, 0x2 ;  /* 0x0000000205047836 */ /* 0x000fe40000000000 */
[----:B------:R-:W-:Y:S02]  /*10c0*/  IMAD.MOV.U32 R5, RZ, RZ, 0x0 ;  /* 0x00000000ff057424 */ /* 0x000fe400078e00ff */
[----:B------:R-:W-:Y:S01]  /*10d0*/  FMUL.RZ R3, R3, R4 ;  /* 0x0000000403037220 */ /* 0x000fe2000040c000 */
[----:B------:R-:W-:-:S05]  /*10e0*/  IMAD.MOV.U32 R4, RZ, RZ, R7 ;  /* 0x000000ffff047224 */ /* 0x000fca00078e0007 */
[----:B------:R-:W0:Y:S02]  /*10f0*/  F2I.U32.TRUNC.NTZ R3, R3 ;  /* 0x0000000300037305 */ /* 0x000e24000020f000 */
[----:B0-----:R-:W-:-:S13]  /*1100*/  R2UR UR4, R3 ;  /* 0x00000000030472ca */ /* 0x001fda00000e0000 */
[----:B------:R-:W-:-:S07]  /*1110*/  ULOP3.LUT UR8, UR4, 0xffff, URZ, 0xc0, !UPT ;  /* 0x0000ffff04087892 */ /* 0x000fce000f8ec0ff */
[----:B------:R-:W-:Y:S01]  /*1120*/  @!UP0 UMOV UR8, 0xffffffff ;  /* 0xffffffff00088882 */ /* 0x000fe20000000000 */
[----:B------:R-:W-:Y:S05]  /*1130*/  RET.REL.NODEC R4 `(_ZN2at6native63_GLOBAL__N__862fb238_30_ForeachBinaryOpScalarTensor_cu_64fe0ca525multi_tensor_apply_kernelINS1_18TensorListMetadataILi2EEENS1_27BinaryOpScalarTensorFunctorIfLi2ELi1ELi1EEEJSt7dividesIfEPffEEEvT_T0_DpT1_) ;  /* 0xffffffec04b07950 */ /* 0x000fea0003c3ffff */
.L_x_120:
        /* <DEDUP_REMOVED lines=12> */
.L_x_724:


//--------------------- .text._ZN2at6native63_GLOBAL__N__862fb238_30_ForeachBinaryOpScalarTensor_cu_64fe0ca525multi_tensor_apply_kernelINS1_18TensorListMetadataILi2EEENS1_27BinaryOpScalarTensorFunctorIdLi2ELi1ELi1EEEJSt7dividesIdEPddEEEvT_T0_DpT1_ --------------------------
	.section	.text._ZN2at6native63_GLOBAL__N__862fb238_30_ForeachBinaryOpScalarTensor_cu_64fe0ca525multi_tensor_apply_kernelINS1_18TensorListMetadataILi2EEENS1_27BinaryOpScalarTensorFunctorIdLi2ELi1ELi1EEEJSt7dividesIdEPddEEEvT_T0_DpT1_,"ax",@progbits
	.align	128
.text._ZN2at6native63_GLOBAL__N__862fb238_30_ForeachBinaryOpScalarTensor_cu_64fe0ca525multi_tensor_apply_kernelINS1_18TensorListMetadataILi2EEENS1_27BinaryOpScalarTensorFunctorIdLi2ELi1ELi1EEEJSt7dividesIdEPddEEEvT_T0_DpT1_:
        .type           _ZN2at6native63_GLOBAL__N__862fb238_30_ForeachBinaryOpScalarTensor_cu_64fe0ca525multi_tensor_apply_kernelINS1_18TensorListMetadataILi2EEENS1_27BinaryOpScalarTensorFunctorIdLi2ELi1ELi1EEEJSt7dividesIdEPddEEEvT_T0_DpT1_,@function
        .size           _ZN2at6native63_GLOBAL__N__862fb238_30_ForeachBinaryOpScalarTensor_cu_64fe0ca525multi_tensor_apply_kernelINS1_18TensorListMetadataILi2EEENS1_27BinaryOpScalarTensorFunctorIdLi2ELi1ELi1EEEJSt7dividesIdEPddEEEvT_T0_DpT1_,(.L_x_726 - _ZN2at6native63_GLOBAL__N__862fb238_30_ForeachBinaryOpScalarTensor_cu_64fe0ca525multi_tensor_apply_kernelINS1_18TensorListMetadataILi2EEENS1_27BinaryOpScalarTensorFunctorIdLi2ELi1ELi1EEEJSt7dividesIdEPddEEEvT_T0_DpT1_)
        .other          _ZN2at6native63_GLOBAL__N__862fb238_30_ForeachBinaryOpScalarTensor_cu_64fe0ca525multi_tensor_apply_kernelINS1_18TensorListMetadataILi2EEENS1_27BinaryOpScalarTensorFunctorIdLi2ELi1ELi1EEEJSt7dividesIdEPddEEEvT_T0_DpT1_,@"STO_CUDA_ENTRY STV_DEFAULT"
_ZN2at6native63_GLOBAL__N__862fb238_30_ForeachBinaryOpScalarTensor_cu_64fe0ca525multi_tensor_apply_kernelINS1_18TensorListMetadataILi2EEENS1_27BinaryOpScalarTensorFunctorIdLi2ELi1ELi1EEEJSt7dividesIdEPddEEEvT_T0_DpT1_:
        /* <DEDUP_REMOVED lines=39> */
[----:B------:R-:W-:Y:S05]  /*0270*/  CALL.REL.NOINC `($__internal_7_$__cuda_sm20_div_u16) ;  /* 0x0000002800ac7944 */ /* 0x000fea0003c00000 */
[----:B------:R-:W0:Y:S01]  /*0280*/  S2R R9, SR_TID.X ;  /* 0x0000000000097919 */ /* 0x000e220000002100 */
[----:B------:R-:W-:Y:S01]  /*0290*/  UISETP.GE.U32.AND UP0, UPT, UR5, UR14, UPT ;  /* 0x0000000e0500728c */ /* 0x000fe2000bf06070 */
[----:B------:R-:W-:-:S03]  /*02a0*/  UMOV UR7, URZ ;  /* 0x000000ff00077c82 */ /* 0x000fc60008000000 */
[----:B------:R-:W-:-:S03]  /*02b0*/  UISETP.GE.U32.AND.EX UP0, UPT, UR6, URZ, UPT, UP0 ;  /* 0x000000ff0600728c */ /* 0x000fc6000bf06100 */
[----:B------:R-:W-:-:S06]  /*02c0*/  UMOV UR6, URZ ;  /* 0x000000ff00067c82 */ /* 0x000fcc0008000000 */
[----:B------:R-:W-:Y:S05]  /*02d0*/  BRA.U !UP0, `(.L_x_122) ;  /* 0x0000001108a87547 */ /* 0x000fea000b800000 */
[----:B------:R-:W1:Y:S01]  /*02e0*/  LDCU.64 UR20, c[0x0][0xfd8] ;  /* 0x0001fb00ff1477ac */ /* 0x000e620008000a00 */
[----:B------:R-:W-:Y:S01]  /*02f0*/  UMOV UR6, URZ ;  /* 0x000000ff00067c82 */ /* 0x000fe20008000000 */
[----:B------:R-:W-:Y:S01]  /*0300*/  UMOV UR7, URZ ;  /* 0x000000ff00077c82 */ /* 0x000fe20008000000 */
[----:B------:R-:W-:Y:S01]  /*0310*/  UMOV UR4, URZ ;  /* 0x000000ff00047c82 */ /* 0x000fe20008000000 */
[----:B------:R-:W-:-:S05]  /*0320*/  UMOV UR5, URZ ;  /* 0x000000ff00057c82 */ /* 0x000fca0008000000 */
.L_x_139:
[----:B--2---:R-:W2:Y:S02]  /*0330*/  LDC.64 R2, c[0x0][0xfd0] ;  /* 0x0003f400ff027b82 */ /* 0x004ea40000000a00 */
[----:B--2---:R2:W1:Y:S01]  /*0340*/  LDG.E.64 R34, desc[UR16][R2.64] ;  /* 0x0000001002227981 */ /* 0x004462000c1e1b00 */
[----:B0-----:R-:W-:Y:S02]  /*0350*/  IADD3 R8, P0, PT, R9, UR6, RZ ;  /* 0x0000000609087c10 */ /* 0x001fe4000ff1e0ff */
[----:B------:R-:W-:Y:S02]  /*0360*/  CS2R R14, SRZ ;  /* 0x00000000000e7805 */ /* 0x000fe4000001ff00 */
[----:B------:R-:W-:Y:S01]  /*0370*/  ISETP.GE.U32.AND P4, PT, R8, UR18, PT ;  /* 0x0000001208007c0c */ /* 0x000fe2000bf86070 */
[----:B------:R-:W-:-:S05]  /*0380*/  IMAD.X R7, RZ, RZ, UR7, P0 ;  /* 0x00000007ff077e24 */ /* 0x000fca00080e06ff */
[----:B------:R-:W-:-:S13]  /*0390*/  ISETP.GE.AND.EX P4, PT, R7, UR19, PT, P4 ;  /* 0x0000001307007c0c */ /* 0x000fda000bf86340 */
[----:B------:R-:W-:-:S04]  /*03a0*/  @!P4 LEA R10, P0, R8, UR8, 0x3 ;  /* 0x00000008080acc11 */ /* 0x000fc8000f8018ff */
[----:B------:R-:W-:-:S05]  /*03b0*/  @!P4 LEA.HI.X R11, R8, UR9, R7, 0x3, P0 ;  /* 0x00000009080bcc11 */ /* 0x000fca00080f1c07 */
[----:B------:R0:W3:Y:S01]  /*03c0*/  @!P4 LDG.E.64 R14, desc[UR16][R10.64] ;  /* 0x000000100a0ec981 */ /* 0x0000e2000c1e1b00 */
[----:B------:R-:W-:Y:S02]  /*03d0*/  IADD3 R6, P0, PT, R8, UR15, RZ ;  /* 0x0000000f08067c10 */ /* 0x000fe4000ff1e0ff */
[----:B------:R-:W-:Y:S02]  /*03e0*/  CS2R R16, SRZ ;  /* 0x0000000000107805 */ /* 0x000fe4000001ff00 */
[----:B------:R-:W-:Y:S02]  /*03f0*/  CS2R R38, SRZ ;  /* 0x0000000000267805 */ /* 0x000fe4000001ff00 */
[----:B------:R-:W-:Y:S02]  /*0400*/  CS2R R36, SRZ ;  /* 0x0000000000247805 */ /* 0x000fe4000001ff00 */
[C---:B------:R-:W-:Y:S01]  /*0410*/  IADD3 R5, P1, PT, R6.reuse, UR15, RZ ;  /* 0x0000000f06057c10 */ /* 0x040fe2000ff3e0ff */
[----:B------:R-:W-:Y:S01]  /*0420*/  IMAD.X R4, RZ, RZ, R7, P0 ;  /* 0x000000ffff047224 */ /* 0x000fe200000e0607 */
[----:B------:R-:W-:-:S02]  /*0430*/  ISETP.GE.U32.AND P0, PT, R6, UR18, PT ;  /* 0x0000001206007c0c */ /* 0x000fc4000bf06070 */
[C---:B--2---:R-:W-:Y:S01]  /*0440*/  IADD3 R2, P3, PT, R5.reuse, UR15, RZ ;  /* 0x0000000f05027c10 */ /* 0x044fe2000ff7e0ff */
[----:B------:R-:W-:Y:S01]  /*0450*/  IMAD.X R3, RZ, RZ, R4, P1 ;  /* 0x000000ffff037224 */ /* 0x000fe200008e0604 */
[----:B------:R-:W-:Y:S02]  /*0460*/  ISETP.GE.AND.EX P0, PT, R4, UR19, PT, P0 ;  /* 0x0000001304007c0c */ /* 0x000fe4000bf06300 */
[----:B------:R-:W-:Y:S01]  /*0470*/  ISETP.GE.U32.AND P1, PT, R5, UR18, PT ;  /* 0x0000001205007c0c */ /* 0x000fe2000bf26070 */
[----:B------:R-:W-:Y:S01]  /*0480*/  IMAD.X R0, RZ, RZ, R3, P3 ;  /* 0x000000ffff007224 */ /* 0x000fe200018e0603 */
[----:B------:R-:W-:Y:S02]  /*0490*/  ISETP.GE.U32.AND P2, PT, R2, UR18, PT ;  /* 0x0000001202007c0c */ /* 0x000fe4000bf46070 */
[----:B------:R-:W-:Y:S02]  /*04a0*/  ISETP.GE.AND.EX P1, PT, R3, UR19, PT, P1 ;  /* 0x0000001303007c0c */ /* 0x000fe4000bf26310 */
[----:B------:R-:W-:-:S05]  /*04b0*/  ISETP.GE.AND.EX P2, PT, R0, UR19, PT, P2 ;  /* 0x0000001300007c0c */ /* 0x000fca000bf46320 */
[----:B------:R-:W-:-:S04]  /*04c0*/  @!P0 LEA R18, P3, R6, UR8, 0x3 ;  /* 0x0000000806128c11 */ /* 0x000fc8000f8618ff */
[----:B------:R-:W-:Y:S02]  /*04d0*/  @!P0 LEA.HI.X R19, R6, UR9, R4, 0x3, P3 ;  /* 0x0000000906138c11 */ /* 0x000fe400098f1c04 */
[C---:B------:R-:W-:Y:S02]  /*04e0*/  @!P1 LEA R20, P5, R5.reuse, UR8, 0x3 ;  /* 0x0000000805149c11 */ /* 0x040fe4000f8a18ff */
[C---:B------:R-:W-:Y:S01]  /*04f0*/  @!P2 LEA R24, P3, R2.reuse, UR8, 0x3 ;  /* 0x000000080218ac11 */ /* 0x040fe2000f8618ff */
[----:B------:R2:W5:Y:S01]  /*0500*/  @!P0 LDG.E.64 R16, desc[UR16][R18.64] ;  /* 0x0000001012108981 */ /* 0x000562000c1e1b00 */
[----:B------:R-:W-:Y:S02]  /*0510*/  @!P1 LEA.HI.X R21, R5, UR9, R3, 0x3, P5 ;  /* 0x0000000905159c11 */ /* 0x000fe4000a8f1c03 */
[----:B------:R-:W-:-:S03]  /*0520*/  @!P2 LEA.HI.X R25, R2, UR9, R0, 0x3, P3 ;  /* 0x000000090219ac11 */ /* 0x000fc600098f1c00 */
[----:B------:R2:W5:Y:S04]  /*0530*/  @!P1 LDG.E.64 R38, desc[UR16][R20.64] ;  /* 0x0000001014269981 */ /* 0x000568000c1e1b00 */
[----:B------:R2:W5:Y:S01]  /*0540*/  @!P2 LDG.E.64 R36, desc[UR16][R24.64] ;  /* 0x000000101824a981 */ /* 0x000562000c1e1b00 */
[----:B0-----:R-:W-:Y:S01]  /*0550*/  IMAD.MOV.U32 R10, RZ, RZ, 0x1 ;  /* 0x00000001ff0a7424 */ /* 0x001fe200078e00ff */
[----:B------:R-:W-:Y:S01]  /*0560*/  BSSY.RECONVERGENT B1, `(.L_x_123) ;  /* 0x0000016000017945 */ /* 0x000fe20003800200 */
[----:B-1----:R-:W-:-:S06]  /*0570*/  DMUL R34, R34, UR20 ;  /* 0x0000001422227c28 */ /* 0x002fcc0008000000 */
[----:B------:R-:W0:Y:S02]  /*0580*/  MUFU.RCP64H R11, R35 ;  /* 0x00000023000b7308 */ /* 0x000e240000001800 */
[----:B0-----:R-:W-:-:S08]  /*0590*/  DFMA R12, -R34, R10, 1 ;  /* 0x3ff00000220c742b */ /* 0x001fd0000000010a */
[----:B------:R-:W-:-:S08]  /*05a0*/  DFMA R12, R12, R12, R12 ;  /* 0x0000000c0c0c722b */ /* 0x000fd0000000000c */
[----:B------:R-:W-:-:S08]  /*05b0*/  DFMA R12, R10, R12, R10 ;  /* 0x0000000c0a0c722b */ /* 0x000fd0000000000a */
[----:B------:R-:W-:-:S08]  /*05c0*/  DFMA R10, -R34, R12, 1 ;  /* 0x3ff00000220a742b */ /* 0x000fd0000000010c */
[----:B------:R-:W-:-:S08]  /*05d0*/  DFMA R10, R12, R10, R12 ;  /* 0x0000000a0c0a722b */ /* 0x000fd0000000000c */
[----:B---3--:R-:W-:-:S08]  /*05e0*/  DMUL R22, R10, R14 ;  /* 0x0000000e0a167228 */ /* 0x008fd00000000000 */
[----:B------:R-:W-:-:S08]  /*05f0*/  DFMA R12, -R34, R22, R14 ;  /* 0x00000016220c722b */ /* 0x000fd0000000010e */
[----:B------:R-:W-:Y:S01]  /*0600*/  DFMA R22, R10, R12, R22 ;  /* 0x0000000c0a16722b */ /* 0x000fe20000000016 */
[----:B------:R-:W-:-:S09]  /*0610*/  FSETP.GEU.AND P5, PT, |R15|, 6.5827683646048100446e-37, PT ;  /* 0x036000000f00780b */ /* 0x000fd20003fae200 */
[----:B------:R-:W-:-:S05]  /*0620*/  FFMA R10, RZ, R35, R23 ;  /* 0x00000023ff0a7223 */ /* 0x000fca0000000017 */
[----:B------:R-:W-:-:S13]  /*0630*/  FSETP.GT.AND P3, PT, |R10|, 1.469367938527859385e-39, PT ;  /* 0x001000000a00780b */ /* 0x000fda0003f64200 */
[----:B--2---:R-:W-:Y:S05]  /*0640*/  @P3 BRA P5, `(.L_x_124) ;  /* 0x00000000001c3947 */ /* 0x004fea0002800000 */
[----:B------:R-:W-:Y:S01]  /*0650*/  IMAD.MOV.U32 R11, RZ, RZ, R14 ;  /* 0x000000ffff0b7224 */ /* 0x000fe200078e000e */
[----:B------:R-:W-:Y:S01]  /*0660*/  MOV R10, 0x6a0 ;  /* 0x000006a0000a7802 */ /* 0x000fe20000000f00 */
[----:B------:R-:W-:Y:S02]  /*0670*/  IMAD.MOV.U32 R13, RZ, RZ, R34 ;  /* 0x000000ffff0d7224 */ /* 0x000fe400078e0022 */
[----:B------:R-:W-:-:S07]  /*0680*/  IMAD.MOV.U32 R14, RZ, RZ, R35 ;  /* 0x000000ffff0e7224 */ /* 0x000fce00078e0023 */
[----:B-----5:R-:W-:Y:S05]  /*0690*/  CALL.REL.NOINC `($__internal_6_$__cuda_sm20_div_rn_f64_full) ;  /* 0x0000002000107944 */ /* 0x020fea0003c00000 */
[----:B------:R-:W-:Y:S02]  /*06a0*/  IMAD.MOV.U32 R22, RZ, RZ, R14 ;  /* 0x000000ffff167224 */ /* 0x000fe400078e000e */
[----:B------:R-:W-:-:S07]  /*06b0*/  IMAD.MOV.U32 R23, RZ, RZ, R15 ;  /* 0x000000ffff177224 */ /* 0x000fce00078e000f */
.L_x_124:
[----:B------:R-:W-:Y:S05]  /*06c0*/  BSYNC.RECONVERGENT B1 ;  /* 0x0000000000017941 */ /* 0x000fea0003800200 */
.L_x_123:
[----:B------:R-:W0:Y:S01]  /*06d0*/  MUFU.RCP64H R11, R35 ;  /* 0x00000023000b7308 */ /* 0x000e220000001800 */
[----:B------:R-:W-:Y:S01]  /*06e0*/  IMAD.MOV.U32 R10, RZ, RZ, 0x1 ;  /* 0x00000001ff0a7424 */ /* 0x000fe200078e00ff */
[----:B-----5:R-:W-:Y:S01]  /*06f0*/  FSETP.GEU.AND P5, PT, |R17|, 6.5827683646048100446e-37, PT ;  /* 0x036000001100780b */ /* 0x020fe20003fae200 */
[----:B------:R-:W-:Y:S04]  /*0700*/  BSSY.RECONVERGENT B1, `(.L_x_125) ;  /* 0x0000014000017945 */ /* 0x000fe80003800200 */
        /* <DEDUP_REMOVED lines=16> */
[----:B------:R-:W-:Y:S05]  /*0810*/  CALL.REL.NOINC `($__internal_6_$__cuda_sm20_div_rn_f64_full) ;  /* 0x0000001c00b07944 */ /* 0x000fea0003c00000 */
[----:B------:R-:W-:Y:S02]  /*0820*/  IMAD.MOV.U32 R18, RZ, RZ, R14 ;  /* 0x000000ffff127224 */ /* 0x000fe400078e000e */
[----:B------:R-:W-:-:S07]  /*0830*/  IMAD.MOV.U32 R19, RZ, RZ, R15 ;  /* 0x000000ffff137224 */ /* 0x000fce00078e000f */
.L_x_126:
[----:B------:R-:W-:Y:S05]  /*0840*/  BSYNC.RECONVERGENT B1 ;  /* 0x0000000000017941 */ /* 0x000fea0003800200 */
.L_x_125:
[----:B------:R-:W0:Y:S01]  /*0850*/  MUFU.RCP64H R11, R35 ;  /* 0x00000023000b7308 */ /* 0x000e220000001800 */
[----:B------:R-:W-:Y:S01]  /*0860*/  IMAD.MOV.U32 R10, RZ, RZ, 0x1 ;  /* 0x00000001ff0a7424 */ /* 0x000fe200078e00ff */
[----:B------:R-:W-:Y:S01]  /*0870*/  FSETP.GEU.AND P5, PT, |R39|, 6.5827683646048100446e-37, PT ;  /* 0x036000002700780b */ /* 0x000fe20003fae200 */
        /* <DEDUP_REMOVED lines=20> */
.L_x_128:
[----:B------:R-:W-:Y:S05]  /*09c0*/  BSYNC.RECONVERGENT B1 ;  /* 0x0000000000017941 */ /* 0x000fea0003800200 */
.L_x_127:
        /* <DEDUP_REMOVED lines=21> */
.L_x_130:
[----:B------:R-:W-:Y:S05]  /*0b20*/  BSYNC.RECONVERGENT B1 ;  /* 0x0000000000017941 */ /* 0x000fea0003800200 */
.L_x_129:
[----:B------:R-:W0:Y:S01]  /*0b30*/  LDC.64 R34, c[0x0][0xfd0] ;  /* 0x0003f400ff227b82 */ /* 0x000e220000000a00 */
[----:B------:R-:W-:Y:S02]  /*0b40*/  @!P4 LEA R10, P6, R8, UR10, 0x3 ;  /* 0x0000000a080acc11 */ /* 0x000fe4000f8c18ff */
[----:B------:R-:W-:Y:S02]  /*0b50*/  @!P0 LEA R20, P5, R6, UR10, 0x3 ;  /* 0x0000000a06148c11 */ /* 0x000fe4000f8a18ff */
[C---:B------:R-:W-:Y:S02]  /*0b60*/  @!P1 LEA R24, P3, R5.reuse, UR10, 0x3 ;  /* 0x0000000a05189c11 */ /* 0x040fe4000f8618ff */
[----:B------:R-:W-:Y:S02]  /*0b70*/  @!P4 LEA.HI.X R11, R8, UR11, R7, 0x3, P6 ;  /* 0x0000000b080bcc11 */ /* 0x000fe4000b0f1c07 */
[----:B------:R-:W-:Y:S02]  /*0b80*/  @!P2 LEA R26, P6, R2, UR10, 0x3 ;  /* 0x0000000a021aac11 */ /* 0x000fe4000f8c18ff */
[----:B------:R-:W-:Y:S01]  /*0b90*/  @!P0 LEA.HI.X R21, R6, UR11, R4, 0x3, P5 ;  /* 0x0000000b06158c11 */ /* 0x000fe2000a8f1c04 */
[----:B------:R-:W-:Y:S01]  /*0ba0*/  @!P4 STG.E.64 desc[UR16][R10.64], R22 ;  /* 0x000000160a00c986 */ /* 0x000fe2000c101b10 */
[----:B------:R-:W-:-:S02]  /*0bb0*/  @!P1 LEA.HI.X R25, R5, UR11, R3, 0x3, P3 ;  /* 0x0000000b05199c11 */ /* 0x000fc400098f1c03 */
[----:B------:R-:W-:Y:S01]  /*0bc0*/  @!P2 LEA.HI.X R27, R2, UR11, R0, 0x3, P6 ;  /* 0x0000000b021bac11 */ /* 0x000fe2000b0f1c00 */
[----:B------:R-:W-:Y:S04]  /*0bd0*/  @!P0 STG.E.64 desc[UR16][R20.64], R18 ;  /* 0x0000001214008986 */ /* 0x000fe8000c101b10 */
[----:B------:R1:W-:Y:S04]  /*0be0*/  @!P1 STG.E.64 desc[UR16][R24.64], R16 ;  /* 0x0000001018009986 */ /* 0x0003e8000c101b10 */
[----:B------:R2:W-:Y:S04]  /*0bf0*/  @!P2 STG.E.64 desc[UR16][R26.64], R14 ;  /* 0x0000000e1a00a986 */ /* 0x0005e8000c101b10 */
[----:B0-----:R-:W3:Y:S01]  /*0c00*/  LDG.E.64 R34, desc[UR16][R34.64] ;  /* 0x0000001022227981 */ /* 0x001ee2000c1e1b00 */
[----:B------:R-:W-:-:S02]  /*0c10*/  IADD3 R8, P0, PT, R8, UR14, RZ ;  /* 0x0000000e08087c10 */ /* 0x000fc4000ff1e0ff */
[----:B------:R-:W-:-:S03]  /*0c20*/  CS2R R12, SRZ ;  /* 0x00000000000c7805 */ /* 0x000fc6000001ff00 */
[----:B------:R-:W-:Y:S01]  /*0c30*/  IMAD.X R7, RZ, RZ, R7, P0 ;  /* 0x000000ffff077224 */ /* 0x000fe200000e0607 */
[----:B------:R-:W-:-:S04]  /*0c40*/  ISETP.GE.U32.AND P0, PT, R8, UR18, PT ;  /* 0x0000001208007c0c */ /* 0x000fc8000bf06070 */
[----:B------:R-:W-:-:S13]  /*0c50*/  ISETP.GE.AND.EX P0, PT, R7, UR19, PT, P0 ;  /* 0x0000001307007c0c */ /* 0x000fda000bf06300 */
[----:B------:R-:W-:-:S04]  /*0c60*/  @!P0 LEA R28, P1, R8, UR8, 0x3 ;  /* 0x00000008081c8c11 */ /* 0x000fc8000f8218ff */
[----:B------:R-:W-:-:S05]  /*0c70*/  @!P0 LEA.HI.X R29, R8, UR9, R7, 0x3, P1 ;  /* 0x00000009081d8c11 */ /* 0x000fca00088f1c07 */
[----:B------:R-:W4:Y:S01]  /*0c80*/  @!P0 LDG.E.64 R12, desc[UR16][R28.64] ;  /* 0x000000101c0c8981 */ /* 0x000f22000c1e1b00 */
[----:B------:R-:W-:Y:S02]  /*0c90*/  IADD3 R6, P1, PT, R6, UR14, RZ ;  /* 0x0000000e06067c10 */ /* 0x000fe4000ff3e0ff */
[----:B-1----:R-:W-:Y:S02]  /*0ca0*/  CS2R R16, SRZ ;  /* 0x0000000000107805 */ /* 0x002fe4000001ff00 */
[----:B------:R-:W-:Y:S02]  /*0cb0*/  CS2R R38, SRZ ;  /* 0x0000000000267805 */ /* 0x000fe4000001ff00 */
[----:B------:R-:W-:Y:S02]  /*0cc0*/  CS2R R36, SRZ ;  /* 0x0000000000247805 */ /* 0x000fe4000001ff00 */
[C---:B------:R-:W-:Y:S01]  /*0cd0*/  IADD3 R5, P2, PT, R6.reuse, UR15, RZ ;  /* 0x0000000f06057c10 */ /* 0x040fe2000ff5e0ff */
[----:B------:R-:W-:Y:S01]  /*0ce0*/  IMAD.X R4, RZ, RZ, R4, P1 ;  /* 0x000000ffff047224 */ /* 0x000fe200008e0604 */
[----:B------:R-:W-:-:S02]  /*0cf0*/  ISETP.GE.U32.AND P1, PT, R6, UR18, PT ;  /* 0x0000001206007c0c */ /* 0x000fc4000bf26070 */
[C---:B------:R-:W-:Y:S01]  /*0d00*/  IADD3 R3, P4, PT, R5.reuse, UR15, RZ ;  /* 0x0000000f05037c10 */ /* 0x040fe2000ff9e0ff */
[----:B------:R-:W-:Y:S01]  /*0d10*/  IMAD.X R2, RZ, RZ, R4, P2 ;  /* 0x000000ffff027224 */ /* 0x000fe200010e0604 */
[----:B------:R-:W-:Y:S02]  /*0d20*/  ISETP.GE.U32.AND P2, PT, R5, UR18, PT ;  /* 0x0000001205007c0c */ /* 0x000fe4000bf46070 */
[----:B------:R-:W-:Y:S01]  /*0d30*/  ISETP.GE.AND.EX P1, PT, R4, UR19, PT, P1 ;  /* 0x0000001304007c0c */ /* 0x000fe2000bf26310 */
[----:B------:R-:W-:Y:S01]  /*0d40*/  IMAD.X R0, RZ, RZ, R2, P4 ;  /* 0x000000ffff007224 */ /* 0x000fe200020e0602 */
[----:B------:R-:W-:Y:S01]  /*0d50*/  ISETP.GE.AND.EX P2, PT, R2, UR19, PT, P2 ;  /* 0x0000001302007c0c */ /* 0x000fe2000bf46320 */
[----:B------:R-:W-:Y:S01]  /*0d60*/  IMAD.MOV.U32 R10, RZ, RZ, 0x1 ;  /* 0x00000001ff0a7424 */ /* 0x000fe200078e00ff */
[----:B------:R-:W-:-:S04]  /*0d70*/  ISETP.GE.U32.AND P3, PT, R3, UR18, PT ;  /* 0x0000001203007c0c */ /* 0x000fc8000bf66070 */
[----:B------:R-:W-:-:S05]  /*0d80*/  ISETP.GE.AND.EX P3, PT, R0, UR19, PT, P3 ;  /* 0x0000001300007c0c */ /* 0x000fca000bf66330 */
[C---:B------:R-:W-:Y:S02]  /*0d90*/  @!P1 LEA R18, P4, R6.reuse, UR8, 0x3 ;  /* 0x0000000806129c11 */ /* 0x040fe4000f8818ff */
[C---:B------:R-:W-:Y:S02]  /*0da0*/  @!P2 LEA R20, P5, R5.reuse, UR8, 0x3 ;  /* 0x000000080514ac11 */ /* 0x040fe4000f8a18ff */
[----:B------:R-:W-:Y:S02]  /*0db0*/  @!P1 LEA.HI.X R19, R6, UR9, R4, 0x3, P4 ;  /* 0x0000000906139c11 */ /* 0x000fe4000a0f1c04 */
[----:B------:R-:W-:Y:S02]  /*0dc0*/  @!P2 LEA.HI.X R21, R5, UR9, R2, 0x3, P5 ;  /* 0x000000090515ac11 */ /* 0x000fe4000a8f1c02 */
[C---:B------:R-:W-:Y:S01]  /*0dd0*/  @!P3 LEA R24, P4, R3.reuse, UR8, 0x3 ;  /* 0x000000080318bc11 */ /* 0x040fe2000f8818ff */
[----:B------:R0:W5:Y:S03]  /*0de0*/  @!P1 LDG.E.64 R16, desc[UR16][R18.64] ;  /* 0x0000001012109981 */ /* 0x000166000c1e1b00 */
[----:B------:R-:W-:Y:S01]  /*0df0*/  @!P3 LEA.HI.X R25, R3, UR9, R0, 0x3, P4 ;  /* 0x000000090319bc11 */ /* 0x000fe2000a0f1c00 */
[----:B------:R0:W5:Y:S04]  /*0e00*/  @!P2 LDG.E.64 R38, desc[UR16][R20.64] ;  /* 0x000000101426a981 */ /* 0x000168000c1e1b00 */
[----:B------:R0:W5:Y:S01]  /*0e10*/  @!P3 LDG.E.64 R36, desc[UR16][R24.64] ;  /* 0x000000101824b981 */ /* 0x000162000c1e1b00 */
[----:B------:R-:W-:Y:S01]  /*0e20*/  BSSY.RECONVERGENT B1, `(.L_x_131) ;  /* 0x0000017000017945 */ /* 0x000fe20003800200 */
[----:B---3--:R-:W-:-:S06]  /*0e30*/  DMUL R34, R34, UR20 ;  /* 0x0000001422227c28 */ /* 0x008fcc0008000000 */
[----:B------:R-:W2:Y:S02]  /*0e40*/  MUFU.RCP64H R11, R35 ;  /* 0x00000023000b7308 */ /* 0x000ea40000001800 */
[----:B--2---:R-:W-:-:S08]  /*0e50*/  DFMA R14, -R34, R10, 1 ;  /* 0x3ff00000220e742b */ /* 0x004fd0000000010a */
[----:B------:R-:W-:-:S08]  /*0e60*/  DFMA R14, R14, R14, R14 ;  /* 0x0000000e0e0e722b */ /* 0x000fd0000000000e */
[----:B------:R-:W-:-:S08]  /*0e70*/  DFMA R14, R10, R14, R10 ;  /* 0x0000000e0a0e722b */ /* 0x000fd0000000000a */
[----:B------:R-:W-:-:S08]  /*0e80*/  DFMA R10, -R34, R14, 1 ;  /* 0x3ff00000220a742b */ /* 0x000fd0000000010e */
[----:B------:R-:W-:-:S08]  /*0e90*/  DFMA R10, R14, R10, R14 ;  /* 0x0000000a0e0a722b */ /* 0x000fd0000000000e */
[----:B----4-:R-:W-:-:S08]  /*0ea0*/  DMUL R22, R10, R12 ;  /* 0x0000000c0a167228 */ /* 0x010fd00000000000 */
[----:B------:R-:W-:-:S08]  /*0eb0*/  DFMA R14, -R34, R22, R12 ;  /* 0x00000016220e722b */ /* 0x000fd0000000010c */
[----:B------:R-:W-:Y:S01]  /*0ec0*/  DFMA R22, R10, R14, R22 ;  /* 0x0000000e0a16722b */ /* 0x000fe20000000016 */
[----:B------:R-:W-:-:S09]  /*0ed0*/  FSETP.GEU.AND P4, PT, |R13|, 6.5827683646048100446e-37, PT ;  /* 0x036000000d00780b */ /* 0x000fd20003f8e200 */
[----:B------:R-:W-:-:S05]  /*0ee0*/  FFMA R10, RZ, R35, R23 ;  /* 0x00000023ff0a7223 */ /* 0x000fca0000000017 */
[----:B------:R-:W-:-:S13]  /*0ef0*/  FSETP.GT.AND P3, PT, |R10|, 1.469367938527859385e-39, PT ;  /* 0x001000000a00780b */ /* 0x000fda0003f64200 */
[----:B0-----:R-:W-:Y:S05]  /*0f00*/  @P3 BRA P4, `(.L_x_132) ;  /* 0x0000000000203947 */ /* 0x001fea0002000000 */
[----:B------:R-:W-:Y:S01]  /*0f10*/  IMAD.MOV.U32 R15, RZ, RZ, R13 ;  /* 0x000000ffff0f7224 */ /* 0x000fe200078e000d */
[----:B------:R-:W-:Y:S01]  /*0f20*/  MOV R10, 0xf70 ;  /* 0x00000f70000a7802 */ /* 0x000fe20000000f00 */
[----:B------:R-:W-:Y:S02]  /*0f30*/  IMAD.MOV.U32 R11, RZ, RZ, R12 ;  /* 0x000000ffff0b7224 */ /* 0x000fe400078e000c */
[----:B------:R-:W-:Y:S02]  /*0f40*/  IMAD.MOV.U32 R13, RZ, RZ, R34 ;  /* 0x000000ffff0d7224 */ /* 0x000fe400078e0022 */
[----:B------:R-:W-:-:S07]  /*0f50*/  IMAD.MOV.U32 R14, RZ, RZ, R35 ;  /* 0x000000ffff0e7224 */ /* 0x000fce00078e0023 */
[----:B-----5:R-:W-:Y:S05]  /*0f60*/  CALL.REL.NOINC `($__internal_6_$__cuda_sm20_div_rn_f64_full) ;  /* 0x0000001400dc7944 */ /* 0x020fea0003c00000 */
[----:B------:R-:W-:Y:S02]  /*0f70*/  IMAD.MOV.U32 R22, RZ, RZ, R14 ;  /* 0x000000ffff167224 */ /* 0x000fe400078e000e */
[----:B------:R-:W-:-:S07]  /*0f80*/  IMAD.MOV.U32 R23, RZ, RZ, R15 ;  /* 0x000000ffff177224 */ /* 0x000fce00078e000f */
.L_x_132:
[----:B------:R-:W-:Y:S05]  /*0f90*/  BSYNC.RECONVERGENT B1 ;  /* 0x0000000000017941 */ /* 0x000fea0003800200 */
.L_x_131:
        /* <DEDUP_REMOVED lines=23> */
.L_x_134:
[----:B------:R-:W-:Y:S05]  /*1110*/  BSYNC.RECONVERGENT B1 ;  /* 0x0000000000017941 */ /* 0x000fea0003800200 */
.L_x_133:
        /* <DEDUP_REMOVED lines=23> */
.L_x_136:
[----:B------:R-:W-:Y:S05]  /*1290*/  BSYNC.RECONVERGENT B1 ;  /* 0x0000000000017941 */ /* 0x000fea0003800200 */
.L_x_135:
        /* <DEDUP_REMOVED lines=21> */
.L_x_138:
[----:B------:R-:W-:Y:S05]  /*13f0*/  BSYNC.RECONVERGENT B1 ;  /* 0x0000000000017941 */ /* 0x000fea0003800200 */
.L_x_137:
[----:B------:R-:W-:Y:S01]  /*1400*/  ISETP.GE.U32.AND P3, PT, R3, UR18, PT ;  /* 0x0000001203007c0c */ /* 0x000fe2000bf66070 */
[----:B------:R-:W-:Y:S01]  /*1410*/  ULOP3.LUT UR13, UR12, 0xffff, URZ, 0xc0, !UPT ;  /* 0x0000ffff0c0d7892 */ /* 0x000fe2000f8ec0ff */
[----:B------:R-:W-:Y:S01]  /*1420*/  @!P0 LEA R10, P4, R8, UR10, 0x3 ;  /* 0x0000000a080a8c11 */ /* 0x000fe2000f8818ff */
[----:B------:R-:W-:Y:S01]  /*1430*/  UIADD3 UR4, UP0, UPT, UR4, 0x2, URZ ;  /* 0x0000000204047890 */ /* 0x000fe2000ff1e0ff */
[----:B------:R-:W-:Y:S01]  /*1440*/  ISETP.GE.AND.EX P3, PT, R0, UR19, PT, P3 ;  /* 0x0000001300007c0c */ /* 0x000fe2000bf66330 */
[----:B------:R-:W-:Y:S01]  /*1450*/  UIADD3 UR13, UPT, UPT, UR13, 0x1, URZ ;  /* 0x000000010d0d7890 */ /* 0x000fe2000fffe0ff */
[----:B------:R-:W-:Y:S01]  /*1460*/  @!P1 LEA R12, P5, R6, UR10, 0x3 ;  /* 0x0000000a060c9c11 */ /* 0x000fe2000f8a18ff */
[----:B------:R-:W-:Y:S01]  /*1470*/  UIADD3.X UR5, UPT, UPT, URZ, UR5, URZ, UP0, !UPT ;  /* 0x00000005ff057290 */ /* 0x000fe200087fe4ff */
[----:B------:R-:W-:Y:S01]  /*1480*/  @!P0 LEA.HI.X R11, R8, UR11, R7, 0x3, P4 ;  /* 0x0000000b080b8c11 */ /* 0x000fe2000a0f1c07 */
[----:B------:R-:W-:Y:S01]  /*1490*/  ULOP3.LUT UR13, UR13, 0x1fffe, URZ, 0xc0, !UPT ;  /* 0x0001fffe0d0d7892 */ /* 0x000fe2000f8ec0ff */
[C---:B------:R-:W-:Y:S01]  /*14a0*/  @!P2 LEA R20, P4, R5.reuse, UR10, 0x3 ;  /* 0x0000000a0514ac11 */ /* 0x040fe2000f8818ff */
[----:B------:R-:W-:Y:S01]  /*14b0*/  ULEA UR6, UP1, UR14, UR6, 0x1 ;  /* 0x000000060e067291 */ /* 0x000fe2000f8208ff */
[----:B------:R-:W-:Y:S01]  /*14c0*/  @!P1 LEA.HI.X R13, R6, UR11, R4, 0x3, P5 ;  /* 0x0000000b060d9c11 */ /* 0x000fe2000a8f1c04 */
[----:B------:R2:W-:Y:S01]  /*14d0*/  @!P0 STG.E.64 desc[UR16][R10.64], R22 ;  /* 0x000000160a008986 */ /* 0x0005e2000c101b10 */
[----:B------:R-:W-:Y:S01]  /*14e0*/  @!P2 LEA.HI.X R21, R5, UR11, R2, 0x3, P4 ;  /* 0x0000000b0515ac11 */ /* 0x000fe2000a0f1c02 */
[----:B------:R-:W-:-:S02]  /*14f0*/  UISETP.NE.U32.AND UP0, UPT, UR4, UR13, UPT ;  /* 0x0000000d0400728c */ /* 0x000fc4000bf05070 */
[C---:B------:R-:W-:Y:S01]  /*1500*/  @!P3 LEA R4, P5, R3.reuse, UR10, 0x3 ;  /* 0x0000000a0304bc11 */ /* 0x040fe2000f8a18ff */
[----:B------:R2:W-:Y:S01]  /*1510*/  @!P1 STG.E.64 desc[UR16][R12.64], R18 ;  /* 0x000000120c009986 */ /* 0x0005e2000c101b10 */
[----:B------:R-:W-:Y:S02]  /*1520*/  UISETP.NE.AND.EX UP0, UPT, UR5, URZ, UPT, UP0 ;  /* 0x000000ff0500728c */ /* 0x000fe4000bf05300 */
[----:B------:R-:W-:Y:S01]  /*1530*/  @!P3 LEA.HI.X R5, R3, UR11, R0, 0x3, P5 ;  /* 0x0000000b0305bc11 */ /* 0x000fe2000a8f1c00 */
[----:B------:R2:W-:Y:S01]  /*1540*/  @!P2 STG.E.64 desc[UR16][R20.64], R16 ;  /* 0x000000101400a986 */ /* 0x0005e2000c101b10 */
[----:B------:R-:W-:-:S03]  /*1550*/  ULEA.HI.X UR7, UR14, UR7, URZ, 0x1, UP1 ;  /* 0x000000070e077291 */ /* 0x000fc600088f0cff */
[----:B------:R2:W-:Y:S02]  /*1560*/  @!P3 STG.E.64 desc[UR16][R4.64], R14 ;  /* 0x0000000e0400b986 */ /* 0x0005e4000c101b10 */
[----:B------:R-:W-:Y:S07]  /*1570*/  BRA.U UP0, `(.L_x_139) ;  /* 0xffffffed006c7547 */ /* 0x000fee000b83ffff */
.L_x_122:
[----:B------:R-:W-:-:S04]  /*1580*/  ULOP3.LUT UR13, UR12, 0x1, URZ, 0xc0, !UPT ;  /* 0x000000010c0d7892 */ /* 0x000fc8000f8ec0ff */
[----:B------:R-:W-:-:S06]  /*1590*/  UISETP.NE.U32.AND UP0, UPT, UR13, 0x1, UPT ;  /* 0x000000010d00788c */ /* 0x000fcc000bf05070 */
[----:B------:R-:W-:-:S13]  /*15a0*/  PLOP3.LUT P0, PT, PT, PT, UP0, 0x80, 0x8 ;  /* 0x000000000008781c */ /* 0x000fda0003f0f008 */
[----:B------:R-:W-:Y:S05]  /*15b0*/  @!P0 EXIT ;  /* 0x000000000000894d */ /* 0x000fea0003800000 */
[----:B------:R-:W1:Y:S01]  /*15c0*/  LDC.64 R34, c[0x0][0xfd0] ;  /* 0x0003f400ff227b82 */ /* 0x000e620000000a00 */
[----:B0-----:R-:W-:Y:S02]  /*15d0*/  IADD3 R9, P1, PT, R9, UR6, RZ ;  /* 0x0000000609097c10 */ /* 0x001fe4000ff3e0ff */
[----:B--2---:R-:W-:Y:S02]  /*15e0*/  CS2R R14, SRZ ;  /* 0x00000000000e7805 */ /* 0x004fe4000001ff00 */
[----:B------:R-:W-:Y:S01]  /*15f0*/  CS2R R36, SRZ ;  /* 0x0000000000247805 */ /* 0x000fe2000001ff00 */
[----:B------:R-:W0:Y:S01]  /*1600*/  LDCU.64 UR4, c[0x0][0xfd8] ;  /* 0x0001fb00ff0477ac */ /* 0x000e220008000a00 */
[----:B-1----:R-:W0:Y:S01]  /*1610*/  LDG.E.64 R34, desc[UR16][R34.64] ;  /* 0x0000001022227981 */ /* 0x002e22000c1e1b00 */
[----:B------:R-:W-:Y:S01]  /*1620*/  IMAD.X R7, RZ, RZ, UR7, P1 ;  /* 0x00000007ff077e24 */ /* 0x000fe200088e06ff */
[----:B------:R-:W-:-:S04]  /*1630*/  ISETP.GE.U32.AND P0, PT, R9, UR18, PT ;  /* 0x0000001209007c0c */ /* 0x000fc8000bf06070 */
[----:B------:R-:W-:-:S13]  /*1640*/  ISETP.GE.AND.EX P0, PT, R7, UR19, PT, P0 ;  /* 0x0000001307007c0c */ /* 0x000fda000bf06300 */
[----:B------:R-:W-:-:S04]  /*1650*/  @!P0 LEA R10, P1, R9, UR8, 0x3 ;  /* 0x00000008090a8c11 */ /* 0x000fc8000f8218ff */
[----:B------:R-:W-:-:S05]  /*1660*/  @!P0 LEA.HI.X R11, R9, UR9, R7, 0x3, P1 ;  /* 0x00000009090b8c11 */ /* 0x000fca00088f1c07 */
[----:B------:R1:W2:Y:S01]  /*1670*/  @!P0 LDG.E.64 R14, desc[UR16][R10.64] ;  /* 0x000000100a0e8981 */ /* 0x0002a2000c1e1b00 */
[----:B------:R-:W-:Y:S02]  /*1680*/  IADD3 R6, P1, PT, R9, UR15, RZ ;  /* 0x0000000f09067c10 */ /* 0x000fe4000ff3e0ff */
[----:B------:R-:W-:Y:S02]  /*1690*/  CS2R R16, SRZ ;  /* 0x0000000000107805 */ /* 0x000fe4000001ff00 */
[----:B------:R-:W-:Y:S02]  /*16a0*/  CS2R R38, SRZ ;  /* 0x0000000000267805 */ /* 0x000fe4000001ff00 */
[C---:B------:R-:W-:Y:S01]  /*16b0*/  IADD3 R4, P2, PT, R6.reuse, UR15, RZ ;  /* 0x0000000f06047c10 */ /* 0x040fe2000ff5e0ff */
[----:B------:R-:W-:Y:S01]  /*16c0*/  IMAD.X R5, RZ, RZ, R7, P1 ;  /* 0x000000ffff057224 */ /* 0x000fe200008e0607 */
[----:B------:R-:W-:Y:S02]  /*16d0*/  ISETP.GE.U32.AND P1, PT, R6, UR18, PT ;  /* 0x0000001206007c0c */ /* 0x000fe4000bf26070 */
[----:B------:R-:W-:Y:S01]  /*16e0*/  IADD3 R2, P4, PT, R4, UR15, RZ ;  /* 0x0000000f04027c10 */ /* 0x000fe2000ff9e0ff */
[----:B------:R-:W-:Y:S01]  /*16f0*/  IMAD.X R3, RZ, RZ, R5, P2 ;  /* 0x000000ffff037224 */ /* 0x000fe200010e0605 */
[----:B------:R-:W-:-:S02]  /*1700*/  ISETP.GE.AND.EX P1, PT, R5, UR19, PT, P1 ;  /* 0x0000001305007c0c */ /* 0x000fc4000bf26310 */
[----:B------:R-:W-:Y:S01]  /*1710*/  ISETP.GE.U32.AND P3, PT, R2, UR18, PT ;  /* 0x0000001202007c0c */ /* 0x000fe2000bf66070 */
[----:B------:R-:W-:Y:S01]  /*1720*/  IMAD.X R0, RZ, RZ, R3, P4 ;  /* 0x000000ffff007224 */ /* 0x000fe200020e0603 */
[----:B------:R-:W-:-:S04]  /*1730*/  ISETP.GE.U32.AND P2, PT, R4, UR18, PT ;  /* 0x0000001204007c0c */ /* 0x000fc8000bf46070 */
[----:B------:R-:W-:Y:S01]  /*1740*/  ISETP.GE.AND.EX P3, PT, R0, UR19, PT, P3 ;  /* 0x0000001300007c0c */ /* 0x000fe2000bf66330 */
[----:B-1----:R-:W-:Y:S01]  /*1750*/  IMAD.MOV.U32 R10, RZ, RZ, 0x1 ;  /* 0x00000001ff0a7424 */ /* 0x002fe200078e00ff */
[----:B------:R-:W-:-:S03]  /*1760*/  ISETP.GE.AND.EX P2, PT, R3, UR19, PT, P2 ;  /* 0x0000001303007c0c */ /* 0x000fc6000bf46320 */
[----:B------:R-:W-:-:S04]  /*1770*/  @!P1 LEA R18, P4, R6, UR8, 0x3 ;  /* 0x0000000806129c11 */ /* 0x000fc8000f8818ff */
[----:B------:R-:W-:-:S04]  /*1780*/  @!P1 LEA.HI.X R19, R6, UR9, R5, 0x3, P4 ;  /* 0x0000000906139c11 */ /* 0x000fc8000a0f1c05 */
[----:B------:R-:W-:Y:S01]  /*1790*/  @!P3 LEA R24, P4, R2, UR8, 0x3 ;  /* 0x000000080218bc11 */ /* 0x000fe2000f8818ff */
[----:B------:R1:W5:Y:S01]  /*17a0*/  @!P1 LDG.E.64 R16, desc[UR16][R18.64] ;  /* 0x0000001012109981 */ /* 0x000362000c1e1b00 */
[----:B------:R-:W-:Y:S02]  /*17b0*/  @!P2 LEA R20, P5, R4, UR8, 0x3 ;  /* 0x000000080414ac11 */ /* 0x000fe4000f8a18ff */
[----:B------:R-:W-:Y:S02]  /*17c0*/  @!P3 LEA.HI.X R25, R2, UR9, R0, 0x3, P4 ;  /* 0x000000090219bc11 */ /* 0x000fe4000a0f1c00 */
[----:B------:R-:W-:-:S03]  /*17d0*/  @!P2 LEA.HI.X R21, R4, UR9, R3, 0x3, P5 ;  /* 0x000000090415ac11 */ /* 0x000fc6000a8f1c03 */
[----:B------:R1:W5:Y:S04]  /*17e0*/  @!P3 LDG.E.64 R36, desc[UR16][R24.64] ;  /* 0x000000101824b981 */ /* 0x000368000c1e1b00 */
[----:B------:R1:W5:Y:S01]  /*17f0*/  @!P2 LDG.E.64 R38, desc[UR16][R20.64] ;  /* 0x000000101426a981 */ /* 0x000362000c1e1b00 */
[----:B------:R-:W-:Y:S01]  /*1800*/  BSSY.RECONVERGENT B1, `(.L_x_140) ;  /* 0x0000016000017945 */ /* 0x000fe20003800200 */
[----:B0-----:R-:W-:-:S06]  /*1810*/  DMUL R34, R34, UR4 ;  /* 0x0000000422227c28 */ /* 0x001fcc0008000000 */
[----:B------:R-:W0:Y:S02]  /*1820*/  MUFU.RCP64H R11, R35 ;  /* 0x00000023000b7308 */ /* 0x000e240000001800 */
[----:B0-----:R-:W-:-:S08]  /*1830*/  DFMA R12, -R34, R10, 1 ;  /* 0x3ff00000220c742b */ /* 0x001fd0000000010a */
[----:B------:R-:W-:-:S08]  /*1840*/  DFMA R12, R12, R12, R12 ;  /* 0x0000000c0c0c722b */ /* 0x000fd0000000000c */
[----:B------:R-:W-:-:S08]  /*1850*/  DFMA R12, R10, R12, R10 ;  /* 0x0000000c0a0c722b */ /* 0x000fd0000000000a */
[----:B------:R-:W-:-:S08]  /*1860*/  DFMA R10, -R34, R12, 1 ;  /* 0x3ff00000220a742b */ /* 0x000fd0000000010c */
[----:B------:R-:W-:-:S08]  /*1870*/  DFMA R10, R12, R10, R12 ;  /* 0x0000000a0c0a722b */ /* 0x000fd0000000000c */
[----:B--2---:R-:W-:-:S08]  /*1880*/  DMUL R22, R10, R14 ;  /* 0x0000000e0a167228 */ /* 0x004fd00000000000 */
[----:B------:R-:W-:-:S08]  /*1890*/  DFMA R12, -R34, R22, R14 ;  /* 0x00000016220c722b */ /* 0x000fd0000000010e */
[----:B------:R-:W-:Y:S01]  /*18a0*/  DFMA R22, R10, R12, R22 ;  /* 0x0000000c0a16722b */ /* 0x000fe20000000016 */
[----:B------:R-:W-:-:S09]  /*18b0*/  FSETP.GEU.AND P2, PT, |R15|, 6.5827683646048100446e-37, PT ;  /* 0x036000000f00780b */ /* 0x000fd20003f4e200 */
[----:B------:R-:W-:-:S05]  /*18c0*/  FFMA R8, RZ, R35, R23 ;  /* 0x00000023ff087223 */ /* 0x000fca0000000017 */
[----:B------:R-:W-:-:S13]  /*18d0*/  FSETP.GT.AND P1, PT, |R8|, 1.469367938527859385e-39, PT ;  /* 0x001000000800780b */ /* 0x000fda0003f24200 */
[----:B-1----:R-:W-:Y:S05]  /*18e0*/  @P1 BRA P2, `(.L_x_141) ;  /* 0x00000000001c1947 */ /* 0x002fea0001000000 */
[----:B------:R-:W-:Y:S01]  /*18f0*/  IMAD.MOV.U32 R11, RZ, RZ, R14 ;  /* 0x000000ffff0b7224 */ /* 0x000fe200078e000e */
[----:B------:R-:W-:Y:S01]  /*1900*/  MOV R10, 0x1940 ;  /* 0x00001940000a7802 */ /* 0x000fe20000000f00 */
[----:B------:R-:W-:Y:S02]  /*1910*/  IMAD.MOV.U32 R13, RZ, RZ, R34 ;  /* 0x000000ffff0d7224 */ /* 0x000fe400078e0022 */
[----:B------:R-:W-:-:S07]  /*1920*/  IMAD.MOV.U32 R14, RZ, RZ, R35 ;  /* 0x000000ffff0e7224 */ /* 0x000fce00078e0023 */
[----:B-----5:R-:W-:Y:S05]  /*1930*/  CALL.REL.NOINC `($__internal_6_$__cuda_sm20_div_rn_f64_full) ;  /* 0x0000000c00687944 */ /* 0x020fea0003c00000 */
[----:B------:R-:W-:Y:S02]  /*1940*/  IMAD.MOV.U32 R22, RZ, RZ, R14 ;  /* 0x000000ffff167224 */ /* 0x000fe400078e000e */
[----:B------:R-:W-:-:S07]  /*1950*/  IMAD.MOV.U32 R23, RZ, RZ, R15 ;  /* 0x000000ffff177224 */ /* 0x000fce00078e000f */
.L_x_141:
[----:B------:R-:W-:Y:S05]  /*1960*/  BSYNC.RECONVERGENT B1 ;  /* 0x0000000000017941 */ /* 0x000fea0003800200 */
.L_x_140:
        /* <DEDUP_REMOVED lines=23> */
.L_x_143:
[----:B------:R-:W-:Y:S05]  /*1ae0*/  BSYNC.RECONVERGENT B1 ;  /* 0x0000000000017941 */ /* 0x000fea0003800200 */
.L_x_142:
        /* <DEDUP_REMOVED lines=23> */
.L_x_145:
[----:B------:R-:W-:Y:S05]  /*1c60*/  BSYNC.RECONVERGENT B1 ;  /* 0x0000000000017941 */ /* 0x000fea0003800200 */
.L_x_144:
        /* <DEDUP_REMOVED lines=21> */
.L_x_147:
[----:B------:R-:W-:Y:S05]  /*1dc0*/  BSYNC.RECONVERGENT B1 ;  /* 0x0000000000017941 */ /* 0x000fea0003800200 */
.L_x_146:
[----:B------:R-:W-:Y:S02]  /*1dd0*/  ISETP.GE.U32.AND P1, PT, R6, UR18, PT ;  /* 0x0000001206007c0c */ /* 0x000fe4000bf26070 */
[----:B------:R-:W-:Y:S02]  /*1de0*/  ISETP.GE.U32.AND P2, PT, R4, UR18, PT ;  /* 0x0000001204007c0c */ /* 0x000fe4000bf46070 */
[----:B------:R-:W-:Y:S02]  /*1df0*/  ISETP.GE.AND.EX P1, PT, R5, UR19, PT, P1 ;  /* 0x0000001305007c0c */ /* 0x000fe4000bf26310 */
[----:B------:R-:W-:Y:S02]  /*1e00*/  ISETP.GE.AND.EX P2, PT, R3, UR19, PT, P2 ;  /* 0x0000001303007c0c */ /* 0x000fe4000bf46320 */
[----:B------:R-:W-:-:S04]  /*1e10*/  @!P0 LEA R8, P3, R9, UR10, 0x3 ;  /* 0x0000000a09088c11 */ /* 0x000fc8000f8618ff */
[----:B------:R-:W-:Y:S02]  /*1e20*/  @!P0 LEA.HI.X R9, R9, UR11, R7, 0x3, P3 ;  /* 0x0000000b09098c11 */ /* 0x000fe400098f1c07 */
[----:B------:R-:W-:-:S03]  /*1e30*/  ISETP.GE.U32.AND P3, PT, R2, UR18, PT ;  /* 0x0000001202007c0c */ /* 0x000fc6000bf66070 */
[----:B------:R-:W-:Y:S01]  /*1e40*/  @!P1 LEA R10, P4, R6, UR10, 0x3 ;  /* 0x0000000a060a9c11 */ /* 0x000fe2000f8818ff */
[----:B------:R0:W-:Y:S01]  /*1e50*/  @!P0 STG.E.64 desc[UR16][R8.64], R22 ;  /* 0x0000001608008986 */ /* 0x0001e2000c101b10 */
[----:B------:R-:W-:Y:S02]  /*1e60*/  ISETP.GE.AND.EX P3, PT, R0, UR19, PT, P3 ;  /* 0x0000001300007c0c */ /* 0x000fe4000bf66330 */
[----:B------:R-:W-:Y:S02]  /*1e70*/  @!P2 LEA R12, P5, R4, UR10, 0x3 ;  /* 0x0000000a040cac11 */ /* 0x000fe4000f8a18ff */
[----:B------:R-:W-:Y:S02]  /*1e80*/  @!P1 LEA.HI.X R11, R6, UR11, R5, 0x3, P4 ;  /* 0x0000000b060b9c11 */ /* 0x000fe4000a0f1c05 */
[----:B------:R-:W-:-:S03]  /*1e90*/  @!P2 LEA.HI.X R13, R4, UR11, R3, 0x3, P5 ;  /* 0x0000000b040dac11 */ /* 0x000fc6000a8f1c03 */
[----:B------:R0:W-:Y:S04]  /*1ea0*/  @!P1 STG.E.64 desc[UR16][R10.64], R18 ;  /* 0x000000120a009986 */ /* 0x0001e8000c101b10 */
[----:B------:R0:W-:Y:S01]  /*1eb0*/  @!P2 STG.E.64 desc[UR16][R12.64], R16 ;  /* 0x000000100c00a986 */ /* 0x0001e2000c101b10 */
[----:B------:R-:W-:Y:S05]  /*1ec0*/  @P3 EXIT ;  /* 0x000000000000394d */ /* 0x000fea0003800000 */
[----:B------:R-:W-:-:S04]  /*1ed0*/  LEA R4, P0, R2, UR10, 0x3 ;  /* 0x0000000a02047c11 */ /* 0x000fc8000f8018ff */
[----:B------:R-:W-:-:S05]  /*1ee0*/  LEA.HI.X R5, R2, UR11, R0, 0x3, P0 ;  /* 0x0000000b02057c11 */ /* 0x000fca00080f1c00 */
[----:B------:R-:W-:Y:S01]  /*1ef0*/  STG.E.64 desc[UR16][R4.64], R14 ;  /* 0x0000000e04007986 */ /* 0x000fe2000c101b10 */
[----:B------:R-:W-:Y:S05]  /*1f00*/  EXIT ;  /* 0x000000000000794d */ /* 0x000fea0003800000 */
.L_x_121:
[----:B------:R-:W0:Y:S02]  /*1f10*/  S2R R0, SR_TID.X ;  /* 0x0000000000007919 */ /* 0x000e240000002100 */
[----:B0-----:R-:W-:-:S03]  /*1f20*/  IMAD.WIDE.U32 R2, R0, 0x4, RZ ;  /* 0x0000000400027825 */ /* 0x001fc600078e00ff */
[----:B------:R-:W-:-:S04]  /*1f30*/  ISETP.GE.U32.AND P0, PT, R2, UR20, PT ;  /* 0x0000001402007c0c */ /* 0x000fc8000bf06070 */
[----:B------:R-:W-:-:S13]  /*1f40*/  ISETP.GE.AND.EX P0, PT, R3, UR4, PT, P0 ;  /* 0x0000000403007c0c */ /* 0x000fda000bf06300 */
[----:B------:R-:W-:Y:S05]  /*1f50*/  @P0 EXIT ;  /* 0x000000000000094d */ /* 0x000fea0003800000 */
[----:B------:R-:W-:Y:S01]  /*1f60*/  IMAD.MOV.U32 R2, RZ, RZ, RZ ;  /* 0x000000ffff027224 */ /* 0x000fe200078e00ff */
[----:B------:R-:W0:Y:S01]  /*1f70*/  LDCU UR5, c[0x0][0x360] ;  /* 0x00006c00ff0577ac */ /* 0x000e220008000800 */
[----:B------:R-:W1:Y:S05]  /*1f80*/  LDCU.64 UR6, c[0x0][0xfd8] ;  /* 0x0001fb00ff0677ac */ /* 0x000e6a0008000a00 */
.L_x_156:
[----:B------:R-:W2:Y:S02]  /*1f90*/  LDC.64 R8, c[0x0][0xfd0] ;  /* 0x0003f400ff087b82 */ /* 0x000ea40000000a00 */
[----:B--2---:R-:W1:Y:S01]  /*1fa0*/  LDG.E.64 R34, desc[UR16][R8.64] ;  /* 0x0000001008227981 */ /* 0x004e62000c1e1b00 */
[C---:B------:R-:W-:Y:S01]  /*1fb0*/  IMAD.SHL.U32 R3, R0.reuse, 0x20, RZ ;  /* 0x0000002000037824 */ /* 0x040fe200078e00ff */
[----:B------:R-:W-:-:S04]  /*1fc0*/  SHF.L.U64.HI R12, R0, 0x5, R2 ;  /* 0x00000005000c7819 */ /* 0x000fc80000010202 */
[----:B------:R-:W-:-:S04]  /*1fd0*/  IADD3 R16, P0, PT, R3, UR8, RZ ;  /* 0x0000000803107c10 */ /* 0x000fc8000ff1e0ff */
[----:B------:R-:W-:-:S06]  /*1fe0*/  IADD3.X R17, PT, PT, R12, UR9, RZ, P0, !PT ;  /* 0x000000090c117c10 */ /* 0x000fcc00087fe4ff */
[----:B------:R-:W2:Y:S01]  /*1ff0*/  LDG.E.ENL2.256 R16, R20, desc[UR16][R16.64] ;  /* 0xfe0000101014797e */ /* 0x000ea20008121910 */
[----:B------:R-:W-:Y:S01]  /*2000*/  IMAD.MOV.U32 R4, RZ, RZ, 0x1 ;  /* 0x00000001ff047424 */ /* 0x000fe200078e00ff */
[----:B------:R-:W-:Y:S01]  /*2010*/  BSSY.RECONVERGENT B1, `(.L_x_148) ;  /* 0x0000017000017945 */ /* 0x000fe20003800200 */
[----:B-1----:R-:W-:-:S06]  /*2020*/  DMUL R34, R34, UR6 ;  /* 0x0000000622227c28 */ /* 0x002fcc0008000000 */
[----:B------:R-:W1:Y:S01]  /*2030*/  MUFU.RCP64H R5, R35 ;  /* 0x0000002300057308 */ /* 0x000e620000001800 */
[----:B--2---:R-:W-:Y:S01]  /*2040*/  FSETP.GEU.AND P1, PT, |R21|, 6.5827683646048100446e-37, PT ;  /* 0x036000001500780b */ /* 0x004fe20003f2e200 */
[----:B-1----:R-:W-:-:S08]  /*2050*/  DFMA R6, -R34, R4, 1 ;  /* 0x3ff000002206742b */ /* 0x002fd00000000104 */
        /* <DEDUP_REMOVED lines=15> */
[----:B0-----:R-:W-:Y:S05]  /*2150*/  CALL.REL.NOINC `($__internal_6_$__cuda_sm20_div_rn_f64_full) ;  /* 0x0000000400607944 */ /* 0x001fea0003c00000 */
[----:B------:R-:W-:Y:S02]  /*2160*/  IMAD.MOV.U32 R4, RZ, RZ, R14 ;  /* 0x000000ffff047224 */ /* 0x000fe400078e000e */
[----:B------:R-:W-:-:S07]  /*2170*/  IMAD.MOV.U32 R5, RZ, RZ, R15 ;  /* 0x000000ffff057224 */ /* 0x000fce00078e000f */
.L_x_149:
[----:B0-----:R-:W-:Y:S05]  /*2180*/  BSYNC.RECONVERGENT B1 ;  /* 0x0000000000017941 */ /* 0x001fea0003800200 */
.L_x_148:
        /* <DEDUP_REMOVED lines=23> */
.L_x_151:
[----:B------:R-:W-:Y:S05]  /*2300*/  BSYNC.RECONVERGENT B1 ;  /* 0x0000000000017941 */ /* 0x000fea0003800200 */
.L_x_150:
        /* <DEDUP_REMOVED lines=23> */
.L_x_153:
[----:B------:R-:W-:Y:S05]  /*2480*/  BSYNC.RECONVERGENT B1 ;  /* 0x0000000000017941 */ /* 0x000fea0003800200 */
.L_x_152:
        /* <DEDUP_REMOVED lines=23> */
.L_x_155:
[----:B------:R-:W-:Y:S05]  /*2600*/  BSYNC.RECONVERGENT B1 ;  /* 0x0000000000017941 */ /* 0x000fea0003800200 */
.L_x_154:
[----:B------:R-:W-:-:S04]  /*2610*/  IADD3 R14, P0, PT, R3, UR10, RZ ;  /* 0x0000000a030e7c10 */ /* 0x000fc8000ff1e0ff */
[----:B------:R-:W-:Y:S02]  /*2620*/  IADD3.X R15, PT, PT, R12, UR11, RZ, P0, !PT ;  /* 0x0000000b0c0f7c10 */ /* 0x000fe400087fe4ff */
[----:B------:R-:W-:-:S03]  /*2630*/  IADD3 R0, P0, PT, R0, UR5, RZ ;  /* 0x0000000500007c10 */ /* 0x000fc6000ff1e0ff */
[----:B------:R2:W-:Y:S02]  /*2640*/  STG.E.ENL2.256 desc[UR16][R14.64], R4, R8 ;  /* 0xf80000040e08797f */ /* 0x0005e4000f121810 */
[C---:B------:R-:W-:Y:S02]  /*2650*/  IMAD.SHL.U32 R3, R0.reuse, 0x4, RZ ;  /* 0x0000000400037824 */ /* 0x040fe400078e00ff */
[----:B------:R-:W-:Y:S01]  /*2660*/  IMAD.X R2, RZ, RZ, R2, P0 ;  /* 0x000000ffff027224 */ /* 0x000fe200000e0602 */
[C---:B------:R-:W-:Y:S02]  /*2670*/  LOP3.LUT P0, RZ, R0.reuse, 0xffffc000, RZ, 0xc0, !PT ;  /* 0xffffc00000ff7812 */ /* 0x040fe4000780c0ff */
[----:B------:R-:W-:Y:S02]  /*2680*/  ISETP.LT.U32.AND P1, PT, R3, UR20, PT ;  /* 0x0000001403007c0c */ /* 0x000fe4000bf21070 */
[----:B------:R-:W-:Y:S02]  /*2690*/  SHF.L.U64.HI R3, R0, 0x2, R2 ;  /* 0x0000000200037819 */ /* 0x000fe40000010202 */
[----:B------:R-:W-:-:S02]  /*26a0*/  LOP3.LUT P0, RZ, R2, 0x3fffffff, RZ, 0xc0, P0 ;  /* 0x3fffffff02ff7812 */ /* 0x000fc4000000c0ff */
[----:B------:R-:W-:-:S13]  /*26b0*/  ISETP.LT.AND.EX P1, PT, R3, UR4, PT, P1 ;  /* 0x0000000403007c0c */ /* 0x000fda000bf21310 */
[----:B--2---:R-:W-:Y:S05]  /*26c0*/  @!P0 BRA P1, `(.L_x_156) ;  /* 0xfffffff800308947 */ /* 0x004fea000083ffff */
[----:B------:R-:W-:Y:S05]  /*26d0*/  EXIT ;  /* 0x000000000000794d */ /* 0x000fea0003800000 */
        .weak           $__internal_6_$__cuda_sm20_div_rn_f64_full
        .type           $__internal_6_$__cuda_sm20_div_rn_f64_full,@function
        .size           $__internal_6_$__cuda_sm20_div_rn_f64_full,($__internal_7_$__cuda_sm20_div_u16 - $__internal_6_$__cuda_sm20_div_rn_f64_full)
$__internal_6_$__cuda_sm20_div_rn_f64_full:
[C---:B------:R-:W-:Y:S01]  /*26e0*/  FSETP.GEU.AND P5, PT, |R14|.reuse, 1.469367938527859385e-39, PT ;  /* 0x001000000e00780b */ /* 0x040fe20003fae200 */
[----:B------:R-:W-:Y:S01]  /*26f0*/  IMAD.MOV.U32 R26, RZ, RZ, R13 ;  /* 0x000000ffff1a7224 */ /* 0x000fe200078e000d */
[C---:B------:R-:W-:Y:S01]  /*2700*/  LOP3.LUT R28, R14.reuse, 0x800fffff, RZ, 0xc0, !PT ;  /* 0x800fffff0e1c7812 */ /* 0x040fe200078ec0ff */
[----:B------:R-:W-:Y:S01]  /*2710*/  IMAD.MOV.U32 R27, RZ, RZ, R14 ;  /* 0x000000ffff1b7224 */ /* 0x000fe200078e000e */
[----:B------:R-:W-:Y:S01]  /*2720*/  LOP3.LUT R31, R14, 0x7ff00000, RZ, 0xc0, !PT ;  /* 0x7ff000000e1f7812 */ /* 0x000fe200078ec0ff */
[----:B------:R-:W-:Y:S01]  /*2730*/  IMAD.MOV.U32 R25, RZ, RZ, R15 ;  /* 0x000000ffff197224 */ /* 0x000fe200078e000f */
[----:B------:R-:W-:Y:S01]  /*2740*/  LOP3.LUT R29, R28, 0x3ff00000, RZ, 0xfc, !PT ;  /* 0x3ff000001c1d7812 */ /* 0x000fe200078efcff */
[----:B------:R-:W-:Y:S01]  /*2750*/  IMAD.MOV.U32 R28, RZ, RZ, R13 ;  /* 0x000000ffff1c7224 */ /* 0x000fe200078e000d */
[----:B------:R-:W-:Y:S01]  /*2760*/  BSSY.RECONVERGENT B0, `(.L_x_157) ;  /* 0x0000058000007945 */ /* 0x000fe20003800200 */
[----:B------:R-:W-:Y:S01]  /*2770*/  IMAD.MOV.U32 R20, RZ, RZ, 0x1 ;  /* 0x00000001ff147424 */ /* 0x000fe200078e00ff */
[C---:B------:R-:W-:Y:S01]  /*2780*/  FSETP.GEU.AND P3, PT, |R25|.reuse, 1.469367938527859385e-39, PT ;  /* 0x001000001900780b */ /* 0x040fe20003f6e200 */
[----:B------:R-:W-:Y:S01]  /*2790*/  IMAD.MOV.U32 R24, RZ, RZ, R11 ;  /* 0x000000ffff187224 */ /* 0x000fe200078e000b */
[----:B------:R-:W-:Y:S01]  /*27a0*/  LOP3.LUT R11, R25, 0x7ff00000, RZ, 0xc0, !PT ;  /* 0x7ff00000190b7812 */ /* 0x000fe200078ec0ff */
[----:B------:R-:W-:Y:S01]  /*27b0*/  @!P5 DMUL R28, R26, 8.98846567431157953865e+307 ;  /* 0x7fe000001a1cd828 */ /* 0x000fe20000000000 */
[----:B------:R-:W-:-:S03]  /*27c0*/  IMAD.MOV.U32 R13, RZ, RZ, 0x1ca00000 ;  /* 0x1ca00000ff0d7424 */ /* 0x000fc600078e00ff */
[----:B------:R-:W-:Y:S02]  /*27d0*/  IMAD.MOV.U32 R30, RZ, RZ, R11 ;  /* 0x000000ffff1e7224 */ /* 0x000fe400078e000b */
[----:B------:R-:W0:Y:S04]  /*27e0*/  MUFU.RCP64H R21, R29 ;  /* 0x0000001d00157308 */ /* 0x000e280000001800 */
[----:B------:R-:W-:-:S04]  /*27f0*/  @!P3 LOP3.LUT R15, R27, 0x7ff00000, RZ, 0xc0, !PT ;  /* 0x7ff000001b0fb812 */ /* 0x000fc800078ec0ff */
[----:B------:R-:W-:-:S04]  /*2800*/  @!P3 ISETP.GE.U32.AND P6, PT, R11, R15, PT ;  /* 0x0000000f0b00b20c */ /* 0x000fc80003fc6070 */
[----:B------:R-:W-:Y:S02]  /*2810*/  @!P3 SEL R14, R13, 0x63400000, !P6 ;  /* 0x634000000d0eb807 */ /* 0x000fe40007000000 */
[----:B------:R-:W-:Y:S02]  /*2820*/  ISETP.GE.U32.AND P6, PT, R11, R31, PT ;  /* 0x0000001f0b00720c */ /* 0x000fe40003fc6070 */
[----:B------:R-:W-:Y:S01]  /*2830*/  @!P3 LOP3.LUT R14, R14, 0x80000000, R25, 0xf8, !PT ;  /* 0x800000000e0eb812 */ /* 0x000fe200078ef819 */
[----:B0-----:R-:W-:Y:S01]  /*2840*/  DFMA R32, R20, -R28, 1 ;  /* 0x3ff000001420742b */ /* 0x001fe2000000081c */
[----:B------:R-:W-:Y:S02]  /*2850*/  @!P5 LOP3.LUT R31, R29, 0x7ff00000, RZ, 0xc0, !PT ;  /* 0x7ff000001d1fd812 */ /* 0x000fe400078ec0ff */
[----:B------:R-:W-:Y:S01]  /*2860*/  @!P3 LOP3.LUT R15, R14, 0x100000, RZ, 0xfc, !PT ;  /* 0x001000000e0fb812 */ /* 0x000fe200078efcff */
[----:B------:R-:W-:-:S04]  /*2870*/  @!P3 IMAD.MOV.U32 R14, RZ, RZ, RZ ;  /* 0x000000ffff0eb224 */ /* 0x000fc800078e00ff */
[----:B------:R-:W-:-:S08]  /*2880*/  DFMA R32, R32, R32, R32 ;  /* 0x000000202020722b */ /* 0x000fd00000000020 */
[----:B------:R-:W-:Y:S01]  /*2890*/  DFMA R32, R20, R32, R20 ;  /* 0x000000201420722b */ /* 0x000fe20000000014 */
[----:B------:R-:W-:-:S04]  /*28a0*/  SEL R20, R13, 0x63400000, !P6 ;  /* 0x634000000d147807 */ /* 0x000fc80007000000 */
[----:B------:R-:W-:Y:S01]  /*28b0*/  LOP3.LUT R21, R20, 0x800fffff, R25, 0xf8, !PT ;  /* 0x800fffff14157812 */ /* 0x000fe200078ef819 */
[----:B------:R-:W-:Y:S02]  /*28c0*/  IMAD.MOV.U32 R20, RZ, RZ, R24 ;  /* 0x000000ffff147224 */ /* 0x000fe400078e0018 */
[----:B------:R-:W-:-:S04]  /*28d0*/  DFMA R40, R32, -R28, 1 ;  /* 0x3ff000002028742b */ /* 0x000fc8000000081c */
[----:B------:R-:W-:-:S04]  /*28e0*/  @!P3 DFMA R20, R20, 2, -R14 ;  /* 0x400000001414b82b */ /* 0x000fc8000000080e */
[----:B------:R-:W-:-:S06]  /*28f0*/  DFMA R40, R32, R40, R32 ;  /* 0x000000282028722b */ /* 0x000fcc0000000020 */
[----:B------:R-:W-:Y:S02]  /*2900*/  @!P3 LOP3.LUT R30, R21, 0x7ff00000, RZ, 0xc0, !PT ;  /* 0x7ff00000151eb812 */ /* 0x000fe400078ec0ff */
[----:B------:R-:W-:-:S08]  /*2910*/  DMUL R32, R40, R20 ;  /* 0x0000001428207228 */ /* 0x000fd00000000000 */
[----:B------:R-:W-:-:S08]  /*2920*/  DFMA R14, R32, -R28, R20 ;  /* 0x8000001c200e722b */ /* 0x000fd00000000014 */
[----:B------:R-:W-:Y:S01]  /*2930*/  DFMA R14, R40, R14, R32 ;  /* 0x0000000e280e722b */ /* 0x000fe20000000020 */
[----:B------:R-:W-:-:S05]  /*2940*/  VIADD R32, R30, 0xffffffff ;  /* 0xffffffff1e207836 */ /* 0x000fca0000000000 */
[----:B------:R-:W-:Y:S01]  /*2950*/  ISETP.GT.U32.AND P3, PT, R32, 0x7feffffe, PT ;  /* 0x7feffffe2000780c */ /* 0x000fe20003f64070 */
[----:B------:R-:W-:-:S05]  /*2960*/  VIADD R32, R31, 0xffffffff ;  /* 0xffffffff1f207836 */ /* 0x000fca0000000000 */
[----:B------:R-:W-:-:S13]  /*2970*/  ISETP.GT.U32.OR P3, PT, R32, 0x7feffffe, P3 ;  /* 0x7feffffe2000780c */ /* 0x000fda0001f64470 */
[----:B------:R-:W-:Y:S05]  /*2980*/  @P3 BRA `(.L_x_158) ;  /* 0x0000000000743947 */ /* 0x000fea0003800000 */
[----:B------:R-:W-:-:S04]  /*2990*/  LOP3.LUT R24, R27, 0x7ff00000, RZ, 0xc0, !PT ;  /* 0x7ff000001b187812 */ /* 0x000fc800078ec0ff */
[CC--:B------:R-:W-:Y:S02]  /*29a0*/  VIADDMNMX R25, R11.reuse, -R24.reuse, 0xb9600000, !PT ;  /* 0xb96000000b197446 */ /* 0x0c0fe40007800918 */
[----:B------:R-:W-:Y:S01]  /*29b0*/  ISETP.GE.U32.AND P3, PT, R11, R24, PT ;  /* 0x000000180b00720c */ /* 0x000fe20003f66070 */
[----:B------:R-:W-:Y:S01]  /*29c0*/  IMAD.MOV.U32 R24, RZ, RZ, RZ ;  /* 0x000000ffff187224 */ /* 0x000fe200078e00ff */
[----:B------:R-:W-:Y:S02]  /*29d0*/  VIMNMX R25, PT, PT, R25, 0x46a00000, PT ;  /* 0x46a0000019197848 */ /* 0x000fe40003fe0100 */
[----:B------:R-:W-:-:S05]  /*29e0*/  SEL R13, R13, 0x63400000, !P3 ;  /* 0x634000000d0d7807 */ /* 0x000fca0005800000 */
[----:B------:R-:W-:-:S04]  /*29f0*/  IMAD.IADD R13, R25, 0x1, -R13 ;  /* 0x00000001190d7824 */ /* 0x000fc800078e0a0d */
        /* <DEDUP_REMOVED lines=11> */
[----:B------:R-:W-:Y:S01]  /*2ab0*/  IADD3 R13, PT, PT, -R13, -0x43300000, RZ ;  /* 0xbcd000000d0d7810 */ /* 0x000fe20007ffe1ff */
[----:B------:R-:W-:-:S06]  /*2ac0*/  IMAD.MOV.U32 R20, RZ, RZ, RZ ;  /* 0x000000ffff147224 */ /* 0x000fcc00078e00ff */
[----:B------:R-:W-:Y:S02]  /*2ad0*/  DFMA R20, R32, -R20, R14 ;  /* 0x800000142014722b */ /* 0x000fe4000000000e */
[----:B------:R-:W-:-:S08]  /*2ae0*/  DMUL.RP R14, R14, R24 ;  /* 0x000000180e0e7228 */ /* 0x000fd00000008000 */
[----:B------:R-:W-:Y:S02]  /*2af0*/  FSETP.NEU.AND P3, PT, |R21|, R13, PT ;  /* 0x0000000d1500720b */ /* 0x000fe40003f6d200 */
[----:B------:R-:W-:Y:S02]  /*2b00*/  LOP3.LUT R26, R15, R26, RZ, 0x3c, !PT ;  /* 0x0000001a0f1a7212 */ /* 0x000fe400078e3cff */
[----:B------:R-:W-:Y:S02]  /*2b10*/  FSEL R11, R14, R32, !P3 ;  /* 0x000000200e0b7208 */ /* 0x000fe40005800000 */
[----:B------:R-:W-:-:S03]  /*2b20*/  FSEL R26, R26, R33, !P3 ;  /* 0x000000211a1a7208 */ /* 0x000fc60005800000 */
[----:B------:R-:W-:Y:S02]  /*2b30*/  IMAD.MOV.U32 R32, RZ, RZ, R11 ;  /* 0x000000ffff207224 */ /* 0x000fe400078e000b */
[----:B------:R-:W-:Y:S01]  /*2b40*/  IMAD.MOV.U32 R33, RZ, RZ, R26 ;  /* 0x000000ffff217224 */ /* 0x000fe200078e001a */
[----:B------:R-:W-:Y:S06]  /*2b50*/  BRA `(.L_x_159) ;  /* 0x0000000000607947 */ /* 0x000fec0003800000 */
.L_x_158:
        /* <DEDUP_REMOVED lines=12> */
[----:B------:R-:W-:Y:S02]  /*2c20*/  @!P3 IMAD.MOV.U32 R32, RZ, RZ, RZ ;  /* 0x000000ffff20b224 */ /* 0x000fe400078e00ff */
[----:B------:R-:W-:Y:S02]  /*2c30*/  @!P3 IMAD.MOV.U32 R33, RZ, RZ, R24 ;  /* 0x000000ffff21b224 */ /* 0x000fe400078e0018 */
[----:B------:R-:W-:Y:S02]  /*2c40*/  @P3 IMAD.MOV.U32 R32, RZ, RZ, RZ ;  /* 0x000000ffff203224 */ /* 0x000fe400078e00ff */
[----:B------:R-:W-:Y:S01]  /*2c50*/  @P3 IMAD.MOV.U32 R33, RZ, RZ, R11 ;  /* 0x000000ffff213224 */ /* 0x000fe200078e000b */
[----:B------:R-:W-:Y:S06]  /*2c60*/  BRA `(.L_x_159) ;  /* 0x00000000001c7947 */ /* 0x000fec0003800000 */
.L_x_161:
[----:B------:R-:W-:Y:S01]  /*2c70*/  LOP3.LUT R11, R27, 0x80000, RZ, 0xfc, !PT ;  /* 0x000800001b0b7812 */ /* 0x000fe200078efcff */
[----:B------:R-:W-:-:S04]  /*2c80*/  IMAD.MOV.U32 R32, RZ, RZ, R26 ;  /* 0x000000ffff207224 */ /* 0x000fc800078e001a */
[----:B------:R-:W-:Y:S01]  /*2c90*/  IMAD.MOV.U32 R33, RZ, RZ, R11 ;  /* 0x000000ffff217224 */ /* 0x000fe200078e000b */
[----:B------:R-:W-:Y:S06]  /*2ca0*/  BRA `(.L_x_159) ;  /* 0x00000000000c7947 */ /* 0x000fec0003800000 */
.L_x_160:
[----:B------:R-:W-:Y:S01]  /*2cb0*/  LOP3.LUT R11, R25, 0x80000, RZ, 0xfc, !PT ;  /* 0x00080000190b7812 */ /* 0x000fe200078efcff */
[----:B------:R-:W-:-:S04]  /*2cc0*/  IMAD.MOV.U32 R32, RZ, RZ, R24 ;  /* 0x000000ffff207224 */ /* 0x000fc800078e0018 */
[----:B------:R-:W-:-:S07]  /*2cd0*/  IMAD.MOV.U32 R33, RZ, RZ, R11 ;  /* 0x000000ffff217224 */ /* 0x000fce00078e000b */
.L_x_159:
[----:B------:R-:W-:Y:S05]  /*2ce0*/  BSYNC.RECONVERGENT B0 ;  /* 0x0000000000007941 */ /* 0x000fea0003800200 */
.L_x_157:
[----:B------:R-:W-:Y:S02]  /*2cf0*/  IMAD.MOV.U32 R11, RZ, RZ, 0x0 ;  /* 0x00000000ff0b7424 */ /* 0x000fe400078e00ff */
[----:B------:R-:W-:Y:S02]  /*2d00*/  IMAD.MOV.U32 R14, RZ, RZ, R32 ;  /* 0x000000ffff0e7224 */ /* 0x000fe400078e0020 */
[----:B------:R-:W-:Y:S01]  /*2d10*/  IMAD.MOV.U32 R15, RZ, RZ, R33 ;  /* 0x000000ffff0f7224 */ /* 0x000fe200078e0021 */
[----:B------:R-:W-:Y:S06]  /*2d20*/  RET.REL.NODEC R10 `(_ZN2at6native63_GLOBAL__N__862fb238_30_ForeachBinaryOpScalarTensor_cu_64fe0ca525multi_tensor_apply_kernelINS1_18TensorListMetadataILi2EEENS1_27BinaryOpScalarTensorFunctorIdLi2ELi1ELi1EEEJSt7dividesIdEPddEEEvT_T0_DpT1_) ;  /* 0xffffffd00ab47950 */ /* 0x000fec0003c3ffff */
        .weak           $__internal_7_$__cuda_sm20_div_u16
        .type           $__internal_7_$__cuda_sm20_div_u16,@function
        .size           $__internal_7_$__cuda_sm20_div_u16,(.L_x_726 - $__internal_7_$__cuda_sm20_div_u16)
$__internal_7_$__cuda_sm20_div_u16:
        /* <DEDUP_REMOVED lines=19> */
[----:B------:R-:W-:Y:S05]  /*2e60*/  RET.REL.NODEC R2 `(_ZN2at6native63_GLOBAL__N__862fb238_30_ForeachBinaryOpScalarTensor_cu_64fe0ca525multi_tensor_apply_kernelINS1_18TensorListMetadataILi2EEENS1_27BinaryOpScalarTensorFunctorIdLi2ELi1ELi1EEEJSt7dividesIdEPddEEEvT_T0_DpT1_) ;  /* 0xffffffd002647950 */ /* 0x000fea0003c3ffff */
.L_x_162:
        /* <DEDUP_REMOVED lines=9> */
.L_x_726:


//--------------------- .text._ZN2at6native63_GLOBAL__N__862fb238_30_ForeachBinaryOpScalarTensor_cu_64fe0ca525multi_tensor_apply_kernelINS1_18TensorListMetadataILi2EEENS1_27BinaryOpScalarTensorFunctorIsLi2ELi1ELi1EEEJSt7dividesIsEPssEEEvT_T0_DpT1_ --------------------------
	.section	.text._ZN2at6native63_GLOBAL__N__862fb238_30_ForeachBinaryOpScalarTensor_cu_64fe0ca525multi_tensor_apply_kernelINS1_18TensorListMetadataILi2EEENS1_27BinaryOpScalarTensorFunctorIsLi2ELi1ELi1EEEJSt7dividesIsEPssEEEvT_T0_DpT1_,"ax",@progbits
	.align	128
.text._ZN2at6native63_GLOBAL__N__862fb238_30_ForeachBinaryOpScalarTensor_cu_64fe0ca525multi_tensor_apply_kernelINS1_18TensorListMetadataILi2EEENS1_27BinaryOpScalarTensorFunctorIsLi2ELi1ELi1EEEJSt7dividesIsEPssEEEvT_T0_DpT1_:
        .type           _ZN2at6native63_GLOBAL__N__862fb238_30_ForeachBinaryOpScalarTensor_cu_64fe0ca525multi_tensor_apply_kernelINS1_18TensorListMetadataILi2EEENS1_27BinaryOpScalarTensorFunctorIsLi2ELi1ELi1EEEJSt7dividesIsEPssEEEvT_T0_DpT1_,@function
        .size           _ZN2at6native63_GLOBAL__N__862fb238_30_ForeachBinaryOpScalarTensor_cu_64fe0ca525multi_tensor_apply_kernelINS1_18TensorListMetadataILi2EEENS1_27BinaryOpScalarTensorFunctorIsLi2ELi1ELi1EEEJSt7dividesIsEPssEEEvT_T0_DpT1_,(.L_x_729 - _ZN2at6native63_GLOBAL__N__862fb238_30_ForeachBinaryOpScalarTensor_cu_64fe0ca525multi_tensor_apply_kernelINS1_18TensorListMetadataILi2EEENS1_27BinaryOpScalarTensorFunctorIsLi2ELi1ELi1EEEJSt7dividesIsEPssEEEvT_T0_DpT1_)
        .other          _ZN2at6native63_GLOBAL__N__862fb238_30_ForeachBinaryOpScalarTensor_cu_64fe0ca525multi_tensor_apply_kernelINS1_18TensorListMetadataILi2EEENS1_27BinaryOpScalarTensorFunctorIsLi2ELi1ELi1EEEJSt7dividesIsEPssEEEvT_T0_DpT1_,@"STO_CUDA_ENTRY STV_DEFAULT"
_ZN2at6native63_GLOBAL__N__862fb238_30_ForeachBinaryOpScalarTensor_cu_64fe0ca525multi_tensor_apply_kernelINS1_18TensorListMetadataILi2EEENS1_27BinaryOpScalarTensorFunctorIsLi2ELi1ELi1EEEJSt7dividesIsEPssEEEvT_T0_DpT1_:
        /* <DEDUP_REMOVED lines=12> */
[----:B---3--:R-:W-:Y:S02]  /*00c0*/  UIMAD.WIDE UR8, UR12, 0x20000, UR8 ;  /* 0x000200000c0878a5 */ /* 0x008fe4000f8e0208 */
[----:B----4-:R-:W-:Y:S02]  /*00d0*/  UIMAD.WIDE UR10, UR12, 0x20000, UR10 ;  /* 0x000200000c0a78a5 */ /* 0x010fe4000f8e020a */
[----:B------:R-:W-:-:S02]  /*00e0*/  ULOP3.LUT UR12, UR13, 0x7, UR8, 0xf8, !UPT ;  /* 0x000000070d0c7892 */ /* 0x000fc4000f8ef808 */
[----:B------:R-:W-:Y:S02]  /*00f0*/  UIADD3 UR13, UP1, UPT, UR4, -UR6, URZ ;  /* 0x80000006040d7290 */ /* 0x000fe4000ff3e0ff */
[----:B------:R-:W-:Y:S02]  /*0100*/  ULOP3.LUT UP0, URZ, UR12, 0x7, UR10, 0xf8, !UPT ;  /* 0x000000070cff7892 */ /* 0x000fe4000f80f80a */
[----:B------:R-:W-:Y:S02]  /*0110*/  UIADD3.X UR4, UPT, UPT, UR5, ~UR7, URZ, UP1, !UPT ;  /* 0x8000000705047290 */ /* 0x000fe40008ffe4ff */
        /* <DEDUP_REMOVED lines=21> */
[----:B------:R-:W-:Y:S05]  /*0270*/  CALL.REL.NOINC `($__internal_8_$__cuda_sm20_div_u16) ;  /* 0x0000001c00387944 */ /* 0x000fea0003c00000 */
[----:B------:R-:W-:Y:S01]  /*0280*/  UISETP.GE.U32.AND UP0, UPT, UR5, UR15, UPT ;  /* 0x0000000f0500728c */ /* 0x000fe2000bf06070 */
[----:B------:R-:W-:-:S03]  /*0290*/  UMOV UR7, URZ ;  /* 0x000000ff00077c82 */ /* 0x000fc60008000000 */
[----:B------:R-:W-:-:S03]  /*02a0*/  UISETP.GE.U32.AND.EX UP0, UPT, UR6, URZ, UPT, UP0 ;  /* 0x000000ff0600728c */ /* 0x000fc6000bf06100 */
[----:B------:R-:W-:-:S06]  /*02b0*/  UMOV UR6, URZ ;  /* 0x000000ff00067c82 */ /* 0x000fcc0008000000 */
[----:B------:R-:W-:Y:S05]  /*02c0*/  BRA.U !UP0, `(.L_x_164) ;  /* 0x0000000d08b87547 */ /* 0x000fea000b800000 */
[----:B------:R-:W0:Y:S01]  /*02d0*/  S2R R21, SR_TID.X ;  /* 0x0000000000157919 */ /* 0x000e220000002100 */
[----:B------:R-:W-:Y:S01]  /*02e0*/  ULOP3.LUT UR4, UR13, 0xffff, URZ, 0xc0, !UPT ;  /* 0x0000ffff0d047892 */ /* 0x000fe2000f8ec0ff */
[----:B------:R-:W1:Y:S03]  /*02f0*/  LDCU.U16 UR21, c[0x0][0xfd8] ;  /* 0x0001fb00ff1577ac */ /* 0x000e660008000400 */
[----:B------:R-:W-:Y:S01]  /*0300*/  UIADD3 UR4, UPT, UPT, UR4, 0x1, URZ ;  /* 0x0000000104047890 */ /* 0x000fe2000fffe0ff */
[----:B------:R-:W-:Y:S01]  /*0310*/  UMOV UR6, URZ ;  /* 0x000000ff00067c82 */ /* 0x000fe20008000000 */
[----:B------:R-:W-:Y:S02]  /*0320*/  UMOV UR7, URZ ;  /* 0x000000ff00077c82 */ /* 0x000fe40008000000 */
[----:B------:R-:W-:Y:S01]  /*0330*/  ULOP3.LUT UR14, UR4, 0x1fffe, URZ, 0xc0, !UPT ;  /* 0x0001fffe040e7892 */ /* 0x000fe2000f8ec0ff */
[----:B------:R-:W-:-:S02]  /*0340*/  UMOV UR5, URZ ;  /* 0x000000ff00057c82 */ /* 0x000fc40008000000 */
[----:B------:R-:W-:-:S09]  /*0350*/  UMOV UR4, URZ ;  /* 0x000000ff00047c82 */ /* 0x000fd20008000000 */
.L_x_165:
[----:B--2---:R-:W2:Y:S02]  /*0360*/  LDC.64 R2, c[0x0][0xfd0] ;  /* 0x0003f400ff027b82 */ /* 0x004ea40000000a00 */
[----:B--2---:R-:W2:Y:S01]  /*0370*/  LDG.E.U16 R6, desc[UR16][R2.64] ;  /* 0x0000001002067981 */ /* 0x004ea2000c1e1500 */
[----:B0-----:R-:W-:Y:S01]  /*0380*/  IADD3 R10, P1, PT, R21, UR6, RZ ;  /* 0x00000006150a7c10 */ /* 0x001fe2000ff3e0ff */
[----:B------:R-:W-:-:S03]  /*0390*/  IMAD.MOV.U32 R23, RZ, RZ, RZ ;  /* 0x000000ffff177224 */ /* 0x000fc600078e00ff */
[C---:B------:R-:W-:Y:S01]  /*03a0*/  ISETP.GE.U32.AND P0, PT, R10.reuse, UR19, PT ;  /* 0x000000130a007c0c */ /* 0x040fe2000bf06070 */
[----:B------:R-:W-:Y:S01]  /*03b0*/  IMAD.X R13, RZ, RZ, UR7, P1 ;  /* 0x00000007ff0d7e24 */ /* 0x000fe200088e06ff */
[----:B------:R-:W-:-:S04]  /*03c0*/  IADD3 R0, P3, PT, R10, UR18, RZ ;  /* 0x000000120a007c10 */ /* 0x000fc8000ff7e0ff */
[----:B------:R-:W-:Y:S01]  /*03d0*/  ISETP.GE.AND.EX P0, PT, R13, UR20, PT, P0 ;  /* 0x000000140d007c0c */ /* 0x000fe2000bf06300 */
[----:B------:R-:W-:Y:S01]  /*03e0*/  IMAD.X R11, RZ, RZ, R13, P3 ;  /* 0x000000ffff0b7224 */ /* 0x000fe200018e060d */
[----:B------:R-:W-:-:S04]  /*03f0*/  ISETP.GE.U32.AND P1, PT, R0, UR19, PT ;  /* 0x0000001300007c0c */ /* 0x000fc8000bf26070 */
[----:B------:R-:W-:-:S07]  /*0400*/  ISETP.GE.AND.EX P1, PT, R11, UR20, PT, P1 ;  /* 0x000000140b007c0c */ /* 0x000fce000bf26310 */
[----:B------:R-:W-:-:S04]  /*0410*/  @!P0 LEA R4, P2, R10, UR10, 0x1 ;  /* 0x0000000a0a048c11 */ /* 0x000fc8000f8408ff */
[----:B------:R-:W-:-:S05]  /*0420*/  @!P0 LEA.HI.X R5, R10, UR11, R13, 0x1, P2 ;  /* 0x0000000b0a058c11 */ /* 0x000fca00090f0c0d */
[----:B------:R0:W3:Y:S01]  /*0430*/  @!P0 LDG.E.S16 R23, desc[UR16][R4.64] ;  /* 0x0000001004178981 */ /* 0x0000e2000c1e1700 */
[C---:B------:R-:W-:Y:S01]  /*0440*/  IADD3 R9, P4, PT, R0.reuse, UR18, RZ ;  /* 0x0000001200097c10 */ /* 0x040fe2000ff9e0ff */
[----:B------:R-:W-:Y:S01]  /*0450*/  IMAD.MOV.U32 R7, RZ, RZ, RZ ;  /* 0x000000ffff077224 */ /* 0x000fe200078e00ff */
[C---:B------:R-:W-:Y:S02]  /*0460*/  @!P1 LEA R24, P3, R0.reuse, UR10, 0x1 ;  /* 0x0000000a00189c11 */ /* 0x040fe4000f8608ff */
[----:B------:R-:W-:Y:S01]  /*0470*/  ISETP.GE.U32.AND P2, PT, R9, UR19, PT ;  /* 0x0000001309007c0c */ /* 0x000fe2000bf46070 */
[--C-:B------:R-:W-:Y:S01]  /*0480*/  IMAD.X R14, RZ, RZ, R11.reuse, P4 ;  /* 0x000000ffff0e7224 */ /* 0x100fe200020e060b */
[----:B------:R-:W-:-:S04]  /*0490*/  @!P1 LEA.HI.X R25, R0, UR11, R11, 0x1, P3 ;  /* 0x0000000b00199c11 */ /* 0x000fc800098f0c0b */
[----:B------:R-:W-:Y:S01]  /*04a0*/  ISETP.GE.AND.EX P2, PT, R14, UR20, PT, P2 ;  /* 0x000000140e007c0c */ /* 0x000fe2000bf46320 */
[----:B------:R-:W4:Y:S01]  /*04b0*/  @!P1 LDG.E.S16 R7, desc[UR16][R24.64] ;  /* 0x0000001018079981 */ /* 0x000f22000c1e1700 */
[----:B------:R-:W-:Y:S02]  /*04c0*/  IADD3 R12, P4, PT, R9, UR18, RZ ;  /* 0x00000012090c7c10 */ /* 0x000fe4000ff9e0ff */
[----:B------:R-:W-:Y:S02]  /*04d0*/  CS2R R16, SRZ ;  /* 0x0000000000107805 */ /* 0x000fe4000001ff00 */
[----:B------:R-:W-:Y:S01]  /*04e0*/  ISETP.GE.U32.AND P3, PT, R12, UR19, PT ;  /* 0x000000130c007c0c */ /* 0x000fe2000bf66070 */
[----:B------:R-:W-:-:S05]  /*04f0*/  IMAD.X R15, RZ, RZ, R14, P4 ;  /* 0x000000ffff0f7224 */ /* 0x000fca00020e060e */
[----:B------:R-:W-:Y:S02]  /*0500*/  ISETP.GE.AND.EX P3, PT, R15, UR20, PT, P3 ;  /* 0x000000140f007c0c */ /* 0x000fe4000bf66330 */
[----:B------:R-:W-:-:S04]  /*0510*/  @!P2 LEA R18, P4, R9, UR10, 0x1 ;  /* 0x0000000a0912ac11 */ /* 0x000fc8000f8808ff */
[----:B------:R-:W-:-:S05]  /*0520*/  @!P2 LEA.HI.X R19, R9, UR11, R14, 0x1, P4 ;  /* 0x0000000b0913ac11 */ /* 0x000fca000a0f0c0e */
[----:B------:R5:W4:Y:S02]  /*0530*/  @!P2 LDG.E.S16 R16, desc[UR16][R18.64] ;  /* 0x000000101210a981 */ /* 0x000b24000c1e1700 */
[----:B0-----:R-:W-:-:S04]  /*0540*/  @!P3 LEA R4, P4, R12, UR10, 0x1 ;  /* 0x0000000a0c04bc11 */ /* 0x001fc8000f8808ff */
[----:B------:R-:W-:-:S05]  /*0550*/  @!P3 LEA.HI.X R5, R12, UR11, R15, 0x1, P4 ;  /* 0x0000000b0c05bc11 */ /* 0x000fca000a0f0c0f */
[----:B------:R0:W3:Y:S01]  /*0560*/  @!P3 LDG.E.S16 R17, desc[UR16][R4.64] ;  /* 0x000000100411b981 */ /* 0x0000e2000c1e1700 */
[----:B-1----:R-:W-:Y:S01]  /*0570*/  UPRMT UR12, UR21, 0x9910, URZ ;  /* 0x00009910150c7896 */ /* 0x002fe200080000ff */
[----:B--2---:R-:W-:-:S05]  /*0580*/  PRMT R6, R6, 0x9910, RZ ;  /* 0x0000991006067816 */ /* 0x004fca00000000ff */
[----:B------:R-:W-:-:S05]  /*0590*/  IMAD R6, R6, UR12, RZ ;  /* 0x0000000c06067c24 */ /* 0x000fca000f8e02ff */
[----:B------:R-:W-:-:S05]  /*05a0*/  PRMT R6, R6, 0x9910, RZ ;  /* 0x0000991006067816 */ /* 0x000fca00000000ff */
[----:B-----5:R-:W-:-:S05]  /*05b0*/  IMAD.MOV.U32 R18, RZ, RZ, R6 ;  /* 0x000000ffff127224 */ /* 0x020fca00078e0006 */
[-C--:B------:R-:W-:Y:S02]  /*05c0*/  IABS R19, R18.reuse ;  /* 0x0000001200137213 */ /* 0x080fe40000000000 */
[----:B------:R-:W-:Y:S02]  /*05d0*/  IABS R22, R18 ;  /* 0x0000001200167213 */ /* 0x000fe40000000000 */
[----:B------:R-:W1:Y:S08]  /*05e0*/  I2F.RP R6, R19 ;  /* 0x0000001300067306 */ /* 0x000e700000209400 */
[----:B-1----:R-:W0:Y:S02]  /*05f0*/  MUFU.RCP R6, R6 ;  /* 0x0000000600067308 */ /* 0x002e240000001000 */
[----:B0-----:R-:W-:-:S06]  /*0600*/  VIADD R4, R6, 0xffffffe ;  /* 0x0ffffffe06047836 */ /* 0x001fcc0000000000 */
[----:B------:R0:W1:Y:S02]  /*0610*/  F2I.FTZ.U32.TRUNC.NTZ R5, R4 ;  /* 0x0000000400057305 */ /* 0x000064000021f000 */
[----:B0-----:R-:W-:Y:S02]  /*0620*/  IMAD.MOV.U32 R4, RZ, RZ, RZ ;  /* 0x000000ffff047224 */ /* 0x001fe400078e00ff */
[----:B-1----:R-:W-:Y:S01]  /*0630*/  IMAD.MOV R8, RZ, RZ, -R5 ;  /* 0x000000ffff087224 */ /* 0x002fe200078e0a05 */
[----:B---3--:R-:W-:-:S03]  /*0640*/  IABS R27, R17 ;  /* 0x00000011001b7213 */ /* 0x008fc60000000000 */
[----:B------:R-:W-:Y:S01]  /*0650*/  IMAD R25, R8, R19, RZ ;  /* 0x0000001308197224 */ /* 0x000fe200078e02ff */
[----:B------:R-:W-:Y:S02]  /*0660*/  IABS R8, R23 ;  /* 0x0000001700087213 */ /* 0x000fe40000000000 */
[-C--:B------:R-:W-:Y:S01]  /*0670*/  LOP3.LUT R23, R23, R18.reuse, RZ, 0x3c, !PT ;  /* 0x0000001217177212 */ /* 0x080fe200078e3cff */
[----:B------:R-:W-:Y:S01]  /*0680*/  IMAD.HI.U32 R20, R5, R25, R4 ;  /* 0x0000001905147227 */ /* 0x000fe200078e0004 */
[----:B------:R-:W-:-:S03]  /*0690*/  LOP3.LUT R17, R17, R18, RZ, 0x3c, !PT ;  /* 0x0000001211117212 */ /* 0x000fc600078e3cff */
[----:B------:R-:W-:Y:S01]  /*06a0*/  IMAD.MOV.U32 R5, RZ, RZ, R8 ;  /* 0x000000ffff057224 */ /* 0x000fe200078e0008 */
[----:B----4-:R-:W-:Y:S01]  /*06b0*/  IABS R8, R16 ;  /* 0x0000001000087213 */ /* 0x010fe20000000000 */
[----:B------:R-:W-:Y:S01]  /*06c0*/  IMAD.MOV R25, RZ, RZ, -R22 ;  /* 0x000000ffff197224 */ /* 0x000fe200078e0a16 */
[----:B------:R-:W-:Y:S01]  /*06d0*/  LOP3.LUT R16, R16, R18, RZ, 0x3c, !PT ;  /* 0x0000001210107212 */ /* 0x000fe200078e3cff */
[----:B------:R-:W-:-:S04]  /*06e0*/  IMAD.HI.U32 R22, R20, R5, RZ ;  /* 0x0000000514167227 */ /* 0x000fc800078e00ff */
[----:B------:R-:W-:Y:S01]  /*06f0*/  IMAD R4, R22, R25, R5 ;  /* 0x0000001916047224 */ /* 0x000fe200078e0205 */
[----:B------:R-:W-:-:S04]  /*0700*/  IABS R5, R7 ;  /* 0x0000000700057213 */ /* 0x000fc80000000000 */
[----:B------:R-:W-:Y:S01]  /*0710*/  ISETP.GT.U32.AND P6, PT, R19, R4, PT ;  /* 0x000000041300720c */ /* 0x000fe20003fc4070 */
[----:B------:R-:W-:-:S04]  /*0720*/  IMAD.HI.U32 R24, R20, R5, RZ ;  /* 0x0000000514187227 */ /* 0x000fc800078e00ff */
[----:B------:R-:W-:-:S05]  /*0730*/  IMAD R6, R24, R25, R5 ;  /* 0x0000001918067224 */ /* 0x000fca00078e0205 */
[----:B------:R-:W-:-:S03]  /*0740*/  ISETP.GT.U32.AND P5, PT, R19, R6, PT ;  /* 0x000000061300720c */ /* 0x000fc60003fa4070 */
[----:B------:R-:W-:Y:S02]  /*0750*/  @!P6 IMAD.IADD R4, R4, 0x1, -R19 ;  /* 0x000000010404e824 */ /* 0x000fe400078e0a13 */
[----:B------:R-:W-:Y:S01]  /*0760*/  @!P6 VIADD R22, R22, 0x1 ;  /* 0x000000011616e836 */ /* 0x000fe20000000000 */
[----:B------:R-:W-:Y:S01]  /*0770*/  ISETP.GE.AND P6, PT, R23, RZ, PT ;  /* 0x000000ff1700720c */ /* 0x000fe20003fc6270 */
[----:B------:R-:W-:Y:S01]  /*0780*/  IMAD.HI.U32 R23, R20, R8, RZ ;  /* 0x0000000814177227 */ /* 0x000fe200078e00ff */
[----:B------:R-:W-:-:S03]  /*0790*/  ISETP.GE.U32.AND P4, PT, R4, R19, PT ;  /* 0x000000130400720c */ /* 0x000fc60003f86070 */
[----:B------:R-:W-:Y:S02]  /*07a0*/  IMAD R8, R23, R25, R8 ;  /* 0x0000001917087224 */ /* 0x000fe400078e0208 */
[----:B------:R-:W-:Y:S02]  /*07b0*/  @!P5 IMAD.IADD R6, R6, 0x1, -R19 ;  /* 0x000000010606d824 */ /* 0x000fe400078e0a13 */
[----:B------:R-:W-:-:S04]  /*07c0*/  IMAD.HI.U32 R20, R20, R27, RZ ;  /* 0x0000001b14147227 */ /* 0x000fc800078e00ff */
[----:B------:R-:W-:Y:S02]  /*07d0*/  @!P5 VIADD R24, R24, 0x1 ;  /* 0x000000011818d836 */ /* 0x000fe40000000000 */
[----:B------:R-:W-:Y:S01]  /*07e0*/  @P4 VIADD R22, R22, 0x1 ;  /* 0x0000000116164836 */ /* 0x000fe20000000000 */
[----:B------:R-:W-:Y:S01]  /*07f0*/  @!P0 LEA R4, P4, R10, UR8, 0x1 ;  /* 0x000000080a048c11 */ /* 0x000fe2000f8808ff */
[----:B------:R-:W-:Y:S02]  /*0800*/  IMAD R26, R20, R25, R27 ;  /* 0x00000019141a7224 */ /* 0x000fe400078e021b */
[----:B------:R-:W-:Y:S01]  /*0810*/  @!P6 IMAD.MOV R22, RZ, RZ, -R22 ;  /* 0x000000ffff16e224 */ /* 0x000fe200078e0a16 */
[----:B------:R-:W-:Y:S02]  /*0820*/  @!P0 LEA.HI.X R5, R10, UR9, R13, 0x1, P4 ;  /* 0x000000090a058c11 */ /* 0x000fe4000a0f0c0d */
[----:B------:R-:W-:Y:S02]  /*0830*/  ISETP.GT.U32.AND P4, PT, R19, R8, PT ;  /* 0x000000081300720c */ /* 0x000fe40003f84070 */
[----:B------:R-:W-:-:S02]  /*0840*/  ISETP.GE.U32.AND P6, PT, R6, R19, PT ;  /* 0x000000130600720c */ /* 0x000fc40003fc6070 */
[----:B------:R-:W-:-:S09]  /*0850*/  @!P1 LEA R6, P5, R0, UR8, 0x1 ;  /* 0x0000000800069c11 */ /* 0x000fd2000f8a08ff */
[----:B------:R-:W-:Y:S02]  /*0860*/  @!P4 IMAD.IADD R8, R8, 0x1, -R19 ;  /* 0x000000010808c824 */ /* 0x000fe400078e0a13 */
[----:B------:R-:W-:Y:S02]  /*0870*/  @P6 VIADD R24, R24, 0x1 ;  /* 0x0000000118186836 */ /* 0x000fe40000000000 */
[----:B------:R-:W-:Y:S01]  /*0880*/  @!P4 VIADD R23, R23, 0x1 ;  /* 0x000000011717c836 */ /* 0x000fe20000000000 */
[----:B------:R-:W-:Y:S02]  /*0890*/  ISETP.GE.U32.AND P6, PT, R8, R19, PT ;  /* 0x000000130800720c */ /* 0x000fe40003fc6070 */
[----:B------:R-:W-:Y:S02]  /*08a0*/  LOP3.LUT R8, R7, R18, RZ, 0x3c, !PT ;  /* 0x0000001207087212 */ /* 0x000fe400078e3cff */
[----:B------:R-:W-:Y:S02]  /*08b0*/  @!P1 LEA.HI.X R7, R0, UR9, R11, 0x1, P5 ;  /* 0x0000000900079c11 */ /* 0x000fe4000a8f0c0b */
[----:B------:R-:W-:-:S02]  /*08c0*/  ISETP.GT.U32.AND P5, PT, R19, R26, PT ;  /* 0x0000001a1300720c */ /* 0x000fc40003fa4070 */
[----:B------:R-:W-:-:S05]  /*08d0*/  ISETP.GE.AND P4, PT, R8, RZ, PT ;  /* 0x000000ff0800720c */ /* 0x000fca0003f86270 */
[----:B------:R-:W-:Y:S01]  /*08e0*/  @P6 VIADD R23, R23, 0x1 ;  /* 0x0000000117176836 */ /* 0x000fe20000000000 */
[----:B------:R-:W-:-:S04]  /*08f0*/  @!P2 LEA R8, P6, R9, UR8, 0x1 ;  /* 0x000000080908ac11 */ /* 0x000fc8000f8c08ff */
[----:B------:R-:W-:Y:S01]  /*0900*/  @!P2 LEA.HI.X R9, R9, UR9, R14, 0x1, P6 ;  /* 0x000000090909ac11 */ /* 0x000fe2000b0f0c0e */
[----:B------:R-:W-:Y:S02]  /*0910*/  @!P5 IMAD.IADD R26, R26, 0x1, -R19 ;  /* 0x000000011a1ad824 */ /* 0x000fe400078e0a13 */
[----:B------:R-:W-:Y:S01]  /*0920*/  @!P4 IMAD.MOV R24, RZ, RZ, -R24 ;  /* 0x000000ffff18c224 */ /* 0x000fe200078e0a18 */
[----:B------:R-:W-:Y:S01]  /*0930*/  ISETP.GE.AND P4, PT, R16, RZ, PT ;  /* 0x000000ff1000720c */ /* 0x000fe20003f86270 */
[----:B------:R-:W-:Y:S01]  /*0940*/  @!P5 VIADD R20, R20, 0x1 ;  /* 0x000000011414d836 */ /* 0x000fe20000000000 */
[----:B------:R-:W-:Y:S02]  /*0950*/  ISETP.GE.U32.AND P6, PT, R26, R19, PT ;  /* 0x000000131a00720c */ /* 0x000fe40003fc6070 */
[----:B------:R-:W-:Y:S02]  /*0960*/  ISETP.GE.AND P5, PT, R17, RZ, PT ;  /* 0x000000ff1100720c */ /* 0x000fe40003fa6270 */
[----:B------:R-:W-:-:S07]  /*0970*/  LOP3.LUT R17, RZ, R18, RZ, 0x33, !PT ;  /* 0x00000012ff117212 */ /* 0x000fce00078e33ff */
[----:B------:R-:W-:Y:S01]  /*0980*/  @!P4 IMAD.MOV R23, RZ, RZ, -R23 ;  /* 0x000000ffff17c224 */ /* 0x000fe200078e0a17 */
[----:B------:R-:W-:Y:S01]  /*0990*/  ISETP.NE.AND P4, PT, R18, RZ, PT ;  /* 0x000000ff1200720c */ /* 0x000fe20003f85270 */
[----:B------:R-:W-:Y:S01]  /*09a0*/  @P6 VIADD R20, R20, 0x1 ;  /* 0x0000000114146836 */ /* 0x000fe20000000000 */
[C---:B------:R-:W-:Y:S02]  /*09b0*/  @!P3 LEA R14, P6, R12.reuse, UR8, 0x1 ;  /* 0x000000080c0ebc11 */ /* 0x040fe4000f8c08ff */
[C---:B------:R-:W-:Y:S01]  /*09c0*/  SEL R19, R17.reuse, R22, !P4 ;  /* 0x0000001611137207 */ /* 0x040fe20006000000 */
[----:B------:R-:W-:Y:S01]  /*09d0*/  @!P5 IMAD.MOV R20, RZ, RZ, -R20 ;  /* 0x000000ffff14d224 */ /* 0x000fe200078e0a14 */
[C---:B------:R-:W-:Y:S02]  /*09e0*/  SEL R25, R17.reuse, R24, !P4 ;  /* 0x0000001811197207 */ /* 0x040fe40006000000 */
[----:B------:R-:W-:Y:S01]  /*09f0*/  SEL R23, R17, R23, !P4 ;  /* 0x0000001711177207 */ /* 0x000fe20006000000 */
[----:B------:R-:W-:Y:S01]  /*0a00*/  @!P0 STG.E.U16 desc[UR16][R4.64], R19 ;  /* 0x0000001304008986 */ /* 0x000fe2000c101510 */
[----:B------:R-:W-:-:S02]  /*0a10*/  @!P3 LEA.HI.X R15, R12, UR9, R15, 0x1, P6 ;  /* 0x000000090c0fbc11 */ /* 0x000fc4000b0f0c0f */
[----:B------:R-:W-:Y:S01]  /*0a20*/  SEL R17, R17, R20, !P4 ;  /* 0x0000001411117207 */ /* 0x000fe20006000000 */
[----:B------:R-:W-:Y:S04]  /*0a30*/  @!P1 STG.E.U16 desc[UR16][R6.64], R25 ;  /* 0x0000001906009986 */ /* 0x000fe8000c101510 */
[----:B------:R-:W-:Y:S04]  /*0a40*/  @!P2 STG.E.U16 desc[UR16][R8.64], R23 ;  /* 0x000000170800a986 */ /* 0x000fe8000c101510 */
[----:B------:R0:W-:Y:S04]  /*0a50*/  @!P3 STG.E.U16 desc[UR16][R14.64], R17 ;  /* 0x000000110e00b986 */ /* 0x0001e8000c101510 */
[----:B------:R-:W2:Y:S01]  /*0a60*/  LDG.E.U16 R16, desc[UR16][R2.64] ;  /* 0x0000001002107981 */ /* 0x000ea2000c1e1500 */
[----:B------:R-:W-:-:S02]  /*0a70*/  IADD3 R12, P0, PT, R10, UR15, RZ ;  /* 0x0000000f0a0c7c10 */ /* 0x000fc4000ff1e0ff */
[----:B------:R-:W-:-:S03]  /*0a80*/  IADD3 R10, P1, PT, R0, UR15, RZ ;  /* 0x0000000f000a7c10 */ /* 0x000fc6000ff3e0ff */
[----:B------:R-:W-:Y:S01]  /*0a90*/  IMAD.X R13, RZ, RZ, R13, P0 ;  /* 0x000000ffff0d7224 */ /* 0x000fe200000e060d */
[----:B------:R-:W-:Y:S01]  /*0aa0*/  ISETP.GE.U32.AND P0, PT, R12, UR19, PT ;  /* 0x000000130c007c0c */ /* 0x000fe2000bf06070 */
[----:B------:R-:W-:Y:S01]  /*0ab0*/  IMAD.X R11, RZ, RZ, R11, P1 ;  /* 0x000000ffff0b7224 */ /* 0x000fe200008e060b */
[C---:B------:R-:W-:Y:S01]  /*0ac0*/  ISETP.GE.U32.AND P1, PT, R10.reuse, UR19, PT ;  /* 0x000000130a007c0c */ /* 0x040fe2000bf26070 */
[----:B0-----:R-:W-:Y:S01]  /*0ad0*/  IMAD.MOV.U32 R17, RZ, RZ, RZ ;  /* 0x000000ffff117224 */ /* 0x001fe200078e00ff */
[----:B------:R-:W-:Y:S02]  /*0ae0*/  ISETP.GE.AND.EX P0, PT, R13, UR20, PT, P0 ;  /* 0x000000140d007c0c */ /* 0x000fe4000bf06300 */
[----:B------:R-:W-:Y:S02]  /*0af0*/  ISETP.GE.AND.EX P1, PT, R11, UR20, PT, P1 ;  /* 0x000000140b007c0c */ /* 0x000fe4000bf26310 */
[----:B------:R-:W-:-:S09]  /*0b00*/  IADD3 R9, P3, PT, R10, UR18, RZ ;  /* 0x000000120a097c10 */ /* 0x000fd2000ff7e0ff */
[----:B------:R-:W-:-:S04]  /*0b10*/  @!P0 LEA R4, P2, R12, UR10, 0x1 ;  /* 0x0000000a0c048c11 */ /* 0x000fc8000f8408ff */
[----:B------:R-:W-:Y:S01]  /*0b20*/  @!P0 LEA.HI.X R5, R12, UR11, R13, 0x1, P2 ;  /* 0x0000000b0c058c11 */ /* 0x000fe200090f0c0d */
[----:B------:R-:W-:Y:S01]  /*0b30*/  IMAD.X R0, RZ, RZ, R11, P3 ;  /* 0x000000ffff007224 */ /* 0x000fe200018e060b */
[----:B------:R-:W-:-:S03]  /*0b40*/  ISETP.GE.U32.AND P2, PT, R9, UR19, PT ;  /* 0x0000001309007c0c */ /* 0x000fc6000bf46070 */
[----:B------:R0:W3:Y:S01]  /*0b50*/  @!P0 LDG.E.S16 R17, desc[UR16][R4.64] ;  /* 0x0000001004118981 */ /* 0x0000e2000c1e1700 */
[----:B------:R-:W-:Y:S01]  /*0b60*/  @!P1 LEA R24, P3, R10, UR10, 0x1 ;  /* 0x0000000a0a189c11 */ /* 0x000fe2000f8608ff */
[----:B------:R-:W-:Y:S01]  /*0b70*/  IMAD.MOV.U32 R19, RZ, RZ, RZ ;  /* 0x000000ffff137224 */ /* 0x000fe200078e00ff */
[----:B------:R-:W-:Y:S02]  /*0b80*/  IADD3 R7, P4, PT, R9, UR18, RZ ;  /* 0x0000001209077c10 */ /* 0x000fe4000ff9e0ff */
[----:B------:R-:W-:Y:S02]  /*0b90*/  ISETP.GE.AND.EX P2, PT, R0, UR20, PT, P2 ;  /* 0x0000001400007c0c */ /* 0x000fe4000bf46320 */
[----:B------:R-:W-:Y:S01]  /*0ba0*/  @!P1 LEA.HI.X R25, R10, UR11, R11, 0x1, P3 ;  /* 0x0000000b0a199c11 */ /* 0x000fe200098f0c0b */
[----:B------:R-:W-:Y:S01]  /*0bb0*/  IMAD.X R6, RZ, RZ, R0, P4 ;  /* 0x000000ffff067224 */ /* 0x000fe200020e0600 */
[----:B------:R-:W-:-:S03]  /*0bc0*/  ISETP.GE.U32.AND P3, PT, R7, UR19, PT ;  /* 0x0000001307007c0c */ /* 0x000fc6000bf66070 */
[----:B------:R-:W4:Y:S01]  /*0bd0*/  @!P1 LDG.E.S16 R19, desc[UR16][R24.64] ;  /* 0x0000001018139981 */ /* 0x000f22000c1e1700 */
[----:B------:R-:W-:Y:S01]  /*0be0*/  ISETP.GE.AND.EX P3, PT, R6, UR20, PT, P3 ;  /* 0x0000001406007c0c */ /* 0x000fe2000bf66330 */
[----:B------:R-:W-:-:S04]  /*0bf0*/  IMAD.MOV.U32 R15, RZ, RZ, RZ ;  /* 0x000000ffff0f7224 */ /* 0x000fc800078e00ff */
[----:B------:R-:W-:-:S04]  /*0c00*/  @!P2 LEA R22, P4, R9, UR10, 0x1 ;  /* 0x0000000a0916ac11 */ /* 0x000fc8000f8808ff */
[----:B------:R-:W-:Y:S01]  /*0c10*/  @!P2 LEA.HI.X R23, R9, UR11, R0, 0x1, P4 ;  /* 0x0000000b0917ac11 */ /* 0x000fe2000a0f0c00 */
[----:B0-----:R-:W-:-:S03]  /*0c20*/  IMAD.MOV.U32 R5, RZ, RZ, RZ ;  /* 0x000000ffff057224 */ /* 0x001fc600078e00ff */
[C---:B------:R-:W-:Y:S01]  /*0c30*/  @!P3 LEA R2, P4, R7.reuse, UR10, 0x1 ;  /* 0x0000000a0702bc11 */ /* 0x040fe2000f8808ff */
[----:B------:R-:W5:Y:S03]  /*0c40*/  @!P2 LDG.E.S16 R15, desc[UR16][R22.64] ;  /* 0x00000010160fa981 */ /* 0x000f66000c1e1700 */
[----:B------:R-:W-:-:S05]  /*0c50*/  @!P3 LEA.HI.X R3, R7, UR11, R6, 0x1, P4 ;  /* 0x0000000b0703bc11 */ /* 0x000fca000a0f0c06 */
[----:B------:R0:W5:Y:S01]  /*0c60*/  @!P3 LDG.E.S16 R5, desc[UR16][R2.64] ;  /* 0x000000100205b981 */ /* 0x000162000c1e1700 */
[----:B------:R-:W-:Y:S02]  /*0c70*/  UIADD3 UR4, UP0, UPT, UR4, 0x2, URZ ;  /* 0x0000000204047890 */ /* 0x000fe4000ff1e0ff */
[----:B------:R-:W-:Y:S02]  /*0c80*/  ULEA UR6, UP1, UR15, UR6, 0x1 ;  /* 0x000000060f067291 */ /* 0x000fe4000f8208ff */
[----:B------:R-:W-:Y:S02]  /*0c90*/  UIADD3.X UR5, UPT, UPT, URZ, UR5, URZ, UP0, !UPT ;  /* 0x00000005ff057290 */ /* 0x000fe400087fe4ff */
[----:B------:R-:W-:Y:S02]  /*0ca0*/  UISETP.NE.U32.AND UP0, UPT, UR4, UR14, UPT ;  /* 0x0000000e0400728c */ /* 0x000fe4000bf05070 */
[----:B------:R-:W-:Y:S01]  /*0cb0*/  ULEA.HI.X UR7, UR15, UR7, URZ, 0x1, UP1 ;  /* 0x000000070f077291 */ /* 0x000fe200088f0cff */
[----:B0-----:R-:W-:Y:S01]  /*0cc0*/  IMAD.MOV.U32 R2, RZ, RZ, RZ ;  /* 0x000000ffff027224 */ /* 0x001fe200078e00ff */
[----:B------:R-:W-:Y:S01]  /*0cd0*/  UISETP.NE.AND.EX UP0, UPT, UR5, URZ, UPT, UP0 ;  /* 0x000000ff0500728c */ /* 0x000fe2000bf05300 */
[----:B--2---:R-:W-:-:S05]  /*0ce0*/  PRMT R4, R16, 0x9910, RZ ;  /* 0x0000991010047816 */ /* 0x004fca00000000ff */
[----:B------:R-:W-:-:S05]  /*0cf0*/  IMAD R4, R4, UR12, RZ ;  /* 0x0000000c04047c24 */ /* 0x000fca000f8e02ff */
[----:B------:R-:W-:-:S04]  /*0d00*/  PRMT R8, R4, 0x9910, RZ ;  /* 0x0000991004087816 */ /* 0x000fc800000000ff */
[-C--:B------:R-:W-:Y:S02]  /*0d10*/  IABS R4, R8.reuse ;  /* 0x0000000800047213 */ /* 0x080fe40000000000 */
[----:B------:R-:W-:Y:S02]  /*0d20*/  IABS R20, R8 ;  /* 0x0000000800147213 */ /* 0x000fe40000000000 */
[----:B------:R-:W0:Y:S08]  /*0d30*/  I2F.RP R14, R4 ;  /* 0x00000004000e7306 */ /* 0x000e300000209400 */
[----:B0-----:R-:W0:Y:S01]  /*0d40*/  MUFU.RCP R14, R14 ;  /* 0x0000000e000e7308 */ /* 0x001e220000001000 */
[----:B---3--:R-:W-:-:S02]  /*0d50*/  IABS R18, R17 ;  /* 0x0000001100127213 */ /* 0x008fc40000000000 */
[-C--:B------:R-:W-:Y:S02]  /*0d60*/  LOP3.LUT R17, R17, R8.reuse, RZ, 0x3c, !PT ;  /* 0x0000000811117212 */ /* 0x080fe400078e3cff */
[----:B----4-:R-:W-:Y:S02]  /*0d70*/  IABS R27, R19 ;  /* 0x00000013001b7213 */ /* 0x010fe40000000000 */
[----:B------:R-:W-:Y:S01]  /*0d80*/  LOP3.LUT R19, R19, R8, RZ, 0x3c, !PT ;  /* 0x0000000813137212 */ /* 0x000fe200078e3cff */
[----:B0-----:R-:W-:-:S04]  /*0d90*/  VIADD R16, R14, 0xffffffe ;  /* 0x0ffffffe0e107836 */ /* 0x001fc80000000000 */
[----:B------:R-:W0:Y:S01]  /*0da0*/  F2I.FTZ.U32.TRUNC.NTZ R3, R16 ;  /* 0x0000001000037305 */ /* 0x000e22000021f000 */
[----:B-----5:R-:W-:Y:S02]  /*0db0*/  IABS R29, R15 ;  /* 0x0000000f001d7213 */ /* 0x020fe40000000000 */
[----:B------:R-:W-:Y:S01]  /*0dc0*/  LOP3.LUT R15, R15, R8, RZ, 0x3c, !PT ;  /* 0x000000080f0f7212 */ /* 0x000fe200078e3cff */
[----:B0-----:R-:W-:-:S04]  /*0dd0*/  IMAD.MOV R23, RZ, RZ, -R3 ;  /* 0x000000ffff177224 */ /* 0x001fc800078e0a03 */
[----:B------:R-:W-:-:S04]  /*0de0*/  IMAD R23, R23, R4, RZ ;  /* 0x0000000417177224 */ /* 0x000fc800078e02ff */
[----:B------:R-:W-:-:S04]  /*0df0*/  IMAD.HI.U32 R2, R3, R23, R2 ;  /* 0x0000001703027227 */ /* 0x000fc800078e0002 */
[----:B------:R-:W-:Y:S01]  /*0e00*/  IMAD.MOV R23, RZ, RZ, -R20 ;  /* 0x000000ffff177224 */ /* 0x000fe200078e0a14 */
[----:B------:R-:W-:Y:S01]  /*0e10*/  IABS R20, R5 ;  /* 0x0000000500147213 */ /* 0x000fe20000000000 */
[----:B------:R-:W-:-:S04]  /*0e20*/  IMAD.HI.U32 R3, R2, R18, RZ ;  /* 0x0000001202037227 */ /* 0x000fc800078e00ff */
[----:B------:R-:W-:Y:S02]  /*0e30*/  IMAD R25, R3, R23, R18 ;  /* 0x0000001703197224 */ /* 0x000fe400078e0212 */
[----:B------:R-:W-:-:S03]  /*0e40*/  IMAD.HI.U32 R18, R2, R27, RZ ;  /* 0x0000001b02127227 */ /* 0x000fc600078e00ff */
[----:B------:R-:W-:Y:S01]  /*0e50*/  ISETP.GT.U32.AND P6, PT, R4, R25, PT ;  /* 0x000000190400720c */ /* 0x000fe20003fc4070 */
[----:B------:R-:W-:Y:S02]  /*0e60*/  IMAD R27, R18, R23, R27 ;  /* 0x00000017121b7224 */ /* 0x000fe400078e021b */
[----:B------:R-:W-:-:S03]  /*0e70*/  IMAD.HI.U32 R16, R2, R29, RZ ;  /* 0x0000001d02107227 */ /* 0x000fc600078e00ff */
[----:B------:R-:W-:Y:S01]  /*0e80*/  ISETP.GT.U32.AND P4, PT, R4, R27, PT ;  /* 0x0000001b0400720c */ /* 0x000fe20003f84070 */
[----:B------:R-:W-:-:S06]  /*0e90*/  IMAD.HI.U32 R14, R2, R20, RZ ;  /* 0x00000014020e7227 */ /* 0x000fcc00078e00ff */
[----:B------:R-:W-:Y:S02]  /*0ea0*/  @!P6 IMAD.IADD R25, R25, 0x1, -R4 ;  /* 0x000000011919e824 */ /* 0x000fe400078e0a04 */
[----:B------:R-:W-:-:S03]  /*0eb0*/  @!P6 VIADD R3, R3, 0x1 ;  /* 0x000000010303e836 */ /* 0x000fc60000000000 */
[----:B------:R-:W-:Y:S01]  /*0ec0*/  ISETP.GE.U32.AND P5, PT, R25, R4, PT ;  /* 0x000000041900720c */ /* 0x000fe20003fa6070 */
[-C--:B------:R-:W-:Y:S02]  /*0ed0*/  IMAD R25, R16, R23.reuse, R29 ;  /* 0x0000001710197224 */ /* 0x080fe400078e021d */
[----:B------:R-:W-:Y:S02]  /*0ee0*/  @!P4 IMAD.IADD R27, R27, 0x1, -R4 ;  /* 0x000000011b1bc824 */ /* 0x000fe400078e0a04 */
[----:B------:R-:W-:Y:S01]  /*0ef0*/  IMAD R23, R14, R23, R20 ;  /* 0x000000170e177224 */ /* 0x000fe200078e0214 */
[----:B------:R-:W-:Y:S01]  /*0f00*/  ISETP.GT.U32.AND P6, PT, R4, R25, PT ;  /* 0x000000190400720c */ /* 0x000fe20003fc4070 */
[----:B------:R-:W-:-:S03]  /*0f10*/  @!P4 VIADD R18, R18, 0x1 ;  /* 0x000000011212c836 */ /* 0x000fc60000000000 */
[----:B------:R-:W-:-:S03]  /*0f20*/  ISETP.GT.U32.AND P4, PT, R4, R23, PT ;  /* 0x000000170400720c */ /* 0x000fc60003f84070 */
[----:B------:R-:W-:Y:S01]  /*0f30*/  @P5 VIADD R3, R3, 0x1 ;  /* 0x0000000103035836 */ /* 0x000fe20000000000 */
[----:B------:R-:W-:-:S05]  /*0f40*/  ISETP.GE.U32.AND P5, PT, R27, R4, PT ;  /* 0x000000041b00720c */ /* 0x000fca0003fa6070 */
[--C-:B------:R-:W-:Y:S02]  /*0f50*/  @!P6 IMAD.IADD R25, R25, 0x1, -R4.reuse ;  /* 0x000000011919e824 */ /* 0x100fe400078e0a04 */
[----:B------:R-:W-:Y:S02]  /*0f60*/  @!P6 VIADD R16, R16, 0x1 ;  /* 0x000000011010e836 */ /* 0x000fe40000000000 */
[----:B------:R-:W-:Y:S02]  /*0f70*/  @!P4 IMAD.IADD R23, R23, 0x1, -R4 ;  /* 0x000000011717c824 */ /* 0x000fe400078e0a04 */
[----:B------:R-:W-:Y:S01]  /*0f80*/  @!P4 VIADD R14, R14, 0x1 ;  /* 0x000000010e0ec836 */ /* 0x000fe20000000000 */
[----:B------:R-:W-:Y:S01]  /*0f90*/  ISETP.GE.AND P4, PT, R19, RZ, PT ;  /* 0x000000ff1300720c */ /* 0x000fe20003f86270 */
[----:B------:R-:W-:Y:S01]  /*0fa0*/  @P5 VIADD R18, R18, 0x1 ;  /* 0x0000000112125836 */ /* 0x000fe20000000000 */
[-C--:B------:R-:W-:Y:S02]  /*0fb0*/  ISETP.GE.U32.AND P5, PT, R25, R4.reuse, PT ;  /* 0x000000041900720c */ /* 0x080fe40003fa6070 */
[----:B------:R-:W-:-:S09]  /*0fc0*/  ISETP.GE.U32.AND P6, PT, R23, R4, PT ;  /* 0x000000041700720c */ /* 0x000fd20003fc6070 */
[----:B------:R-:W-:Y:S02]  /*0fd0*/  @!P4 IMAD.MOV R18, RZ, RZ, -R18 ;  /* 0x000000ffff12c224 */ /* 0x000fe400078e0a12 */
[----:B------:R-:W-:Y:S01]  /*0fe0*/  @P5 VIADD R16, R16, 0x1 ;  /* 0x0000000110105836 */ /* 0x000fe20000000000 */
[----:B------:R-:W-:Y:S01]  /*0ff0*/  ISETP.GE.AND P5, PT, R17, RZ, PT ;  /* 0x000000ff1100720c */ /* 0x000fe20003fa6270 */
[----:B------:R-:W-:Y:S01]  /*1000*/  @P6 VIADD R14, R14, 0x1 ;  /* 0x000000010e0e6836 */ /* 0x000fe20000000000 */
[----:B------:R-:W-:Y:S01]  /*1010*/  @!P0 LEA R2, P6, R12, UR8, 0x1 ;  /* 0x000000080c028c11 */ /* 0x000fe2000f8c08ff */
[----:B------:R-:W-:-:S03]  /*1020*/  IMAD.MOV.U32 R17, RZ, RZ, R3 ;  /* 0x000000ffff117224 */ /* 0x000fc600078e0003 */
[----:B------:R-:W-:Y:S02]  /*1030*/  @!P0 LEA.HI.X R3, R12, UR9, R13, 0x1, P6 ;  /* 0x000000090c038c11 */ /* 0x000fe4000b0f0c0d */
[----:B------:R-:W-:Y:S02]  /*1040*/  LOP3.LUT R12, R5, R8, RZ, 0x3c, !PT ;  /* 0x00000008050c7212 */ /* 0x000fe400078e3cff */
[----:B------:R-:W-:Y:S02]  /*1050*/  @!P1 LEA R4, P6, R10, UR8, 0x1 ;  /* 0x000000080a049c11 */ /* 0x000fe4000f8c08ff */
[----:B------:R-:W-:Y:S01]  /*1060*/  ISETP.GE.AND P4, PT, R12, RZ, PT ;  /* 0x000000ff0c00720c */ /* 0x000fe20003f86270 */
[----:B------:R-:W-:Y:S01]  /*1070*/  @!P5 IMAD.MOV R17, RZ, RZ, -R17 ;  /* 0x000000ffff11d224 */ /* 0x000fe200078e0a11 */
[----:B------:R-:W-:Y:S02]  /*1080*/  ISETP.GE.AND P5, PT, R15, RZ, PT ;  /* 0x000000ff0f00720c */ /* 0x000fe40003fa6270 */
[----:B------:R-:W-:-:S02]  /*1090*/  @!P1 LEA.HI.X R5, R10, UR9, R11, 0x1, P6 ;  /* 0x000000090a059c11 */ /* 0x000fc4000b0f0c0b */
[----:B------:R-:W-:-:S04]  /*10a0*/  @!P2 LEA R10, P6, R9, UR8, 0x1 ;  /* 0x00000008090aac11 */ /* 0x000fc8000f8c08ff */
[----:B------:R-:W-:Y:S02]  /*10b0*/  @!P2 LEA.HI.X R11, R9, UR9, R0, 0x1, P6 ;  /* 0x00000009090bac11 */ /* 0x000fe4000b0f0c00 */
[C---:B------:R-:W-:Y:S01]  /*10c0*/  @!P3 LEA R12, P6, R7.reuse, UR8, 0x1 ;  /* 0x00000008070cbc11 */ /* 0x040fe2000f8c08ff */
[----:B------:R-:W-:Y:S02]  /*10d0*/  @!P4 IMAD.MOV R14, RZ, RZ, -R14 ;  /* 0x000000ffff0ec224 */ /* 0x000fe400078e0a0e */
[----:B------:R-:W-:Y:S01]  /*10e0*/  @!P5 IMAD.MOV R16, RZ, RZ, -R16 ;  /* 0x000000ffff10d224 */ /* 0x000fe200078e0a10 */
[----:B------:R-:W-:Y:S02]  /*10f0*/  ISETP.NE.AND P5, PT, R8, RZ, PT ;  /* 0x000000ff0800720c */ /* 0x000fe40003fa5270 */
[----:B------:R-:W-:Y:S02]  /*1100*/  LOP3.LUT R8, RZ, R8, RZ, 0x33, !PT ;  /* 0x00000008ff087212 */ /* 0x000fe400078e33ff */
[----:B------:R-:W-:-:S02]  /*1110*/  @!P3 LEA.HI.X R13, R7, UR9, R6, 0x1, P6 ;  /* 0x00000009070dbc11 */ /* 0x000fc4000b0f0c06 */
[C---:B------:R-:W-:Y:S02]  /*1120*/  SEL R17, R8.reuse, R17, !P5 ;  /* 0x0000001108117207 */ /* 0x040fe40006800000 */
[C---:B------:R-:W-:Y:S02]  /*1130*/  SEL R7, R8.reuse, R18, !P5 ;  /* 0x0000001208077207 */ /* 0x040fe40006800000 */
[C---:B------:R-:W-:Y:S01]  /*1140*/  SEL R9, R8.reuse, R16, !P5 ;  /* 0x0000001008097207 */ /* 0x040fe20006800000 */
[----:B------:R2:W-:Y:S01]  /*1150*/  @!P0 STG.E.U16 desc[UR16][R2.64], R17 ;  /* 0x0000001102008986 */ /* 0x0005e2000c101510 */
[----:B------:R-:W-:-:S03]  /*1160*/  SEL R15, R8, R14, !P5 ;  /* 0x0000000e080f7207 */ /* 0x000fc60006800000 */
[----:B------:R2:W-:Y:S04]  /*1170*/  @!P1 STG.E.U16 desc[UR16][R4.64], R7 ;  /* 0x0000000704009986 */ /* 0x0005e8000c101510 */
[----:B------:R2:W-:Y:S04]  /*1180*/  @!P2 STG.E.U16 desc[UR16][R10.64], R9 ;  /* 0x000000090a00a986 */ /* 0x0005e8000c101510 */
[----:B------:R2:W-:Y:S01]  /*1190*/  @!P3 STG.E.U16 desc[UR16][R12.64], R15 ;  /* 0x0000000f0c00b986 */ /* 0x0005e2000c101510 */
[----:B------:R-:W-:Y:S05]  /*11a0*/  BRA.U UP0, `(.L_x_165) ;  /* 0xfffffff1006c7547 */ /* 0x000fea000b83ffff */
.L_x_164:
[----:B------:R-:W-:-:S04]  /*11b0*/  ULOP3.LUT UR4, UR13, 0x1, URZ, 0xc0, !UPT ;  /* 0x000000010d047892 */ /* 0x000fc8000f8ec0ff */
[----:B------:R-:W-:-:S06]  /*11c0*/  UISETP.NE.U32.AND UP0, UPT, UR4, 0x1, UPT ;  /* 0x000000010400788c */ /* 0x000fcc000bf05070 */
[----:B------:R-:W-:-:S13]  /*11d0*/  PLOP3.LUT P0, PT, PT, PT, UP0, 0x80, 0x8 ;  /* 0x000000000008781c */ /* 0x000fda0003f0f008 */
[----:B------:R-:W-:Y:S05]  /*11e0*/  @!P0 EXIT ;  /* 0x000000000000894d */ /* 0x000fea0003800000 */
[----:B--2---:R-:W0:Y:S01]  /*11f0*/  LDC.64 R4, c[0x0][0xfd0] ;  /* 0x0003f400ff047b82 */ /* 0x004e220000000a00 */
[----:B------:R-:W1:Y:S01]  /*1200*/  S2R R9, SR_TID.X ;  /* 0x0000000000097919 */ /* 0x000e620000002100 */
[----:B------:R-:W-:Y:S02]  /*1210*/  IMAD.MOV.U32 R14, RZ, RZ, RZ ;  /* 0x000000ffff0e7224 */ /* 0x000fe400078e00ff */
[----:B------:R-:W-:Y:S01]  /*1220*/  IMAD.MOV.U32 R10, RZ, RZ, RZ ;  /* 0x000000ffff0a7224 */ /* 0x000fe200078e00ff */
[----:B------:R-:W-:Y:S01]  /*1230*/  CS2R R12, SRZ ;  /* 0x00000000000c7805 */ /* 0x000fe2000001ff00 */
[----:B------:R-:W2:Y:S01]  /*1240*/  LDCU.U16 UR4, c[0x0][0xfd8] ;  /* 0x0001fb00ff0477ac */ /* 0x000ea20008000400 */
[----:B0-----:R0:W3:Y:S01]  /*1250*/  LDG.E.U16 R15, desc[UR16][R4.64] ;  /* 0x00000010040f7981 */ /* 0x0010e2000c1e1500 */
[----:B-1----:R-:W-:-:S04]  /*1260*/  IADD3 R9, P1, PT, R9, UR6, RZ ;  /* 0x0000000609097c10 */ /* 0x002fc8000ff3e0ff */
[----:B------:R-:W-:Y:S01]  /*1270*/  ISETP.GE.U32.AND P0, PT, R9, UR19, PT ;  /* 0x0000001309007c0c */ /* 0x000fe2000bf06070 */
[----:B------:R-:W-:-:S05]  /*1280*/  IMAD.X R6, RZ, RZ, UR7, P1 ;  /* 0x00000007ff067e24 */ /* 0x000fca00088e06ff */
[----:B------:R-:W-:-:S13]  /*1290*/  ISETP.GE.AND.EX P0, PT, R6, UR20, PT, P0 ;  /* 0x0000001406007c0c */ /* 0x000fda000bf06300 */
[----:B------:R-:W-:-:S04]  /*12a0*/  @!P0 LEA R2, P1, R9, UR10, 0x1 ;  /* 0x0000000a09028c11 */ /* 0x000fc8000f8208ff */
[----:B------:R-:W-:-:S05]  /*12b0*/  @!P0 LEA.HI.X R3, R9, UR11, R6, 0x1, P1 ;  /* 0x0000000b09038c11 */ /* 0x000fca00088f0c06 */
[----:B------:R1:W4:Y:S01]  /*12c0*/  @!P0 LDG.E.S16 R14, desc[UR16][R2.64] ;  /* 0x00000010020e8981 */ /* 0x000322000c1e1700 */
[----:B------:R-:W-:-:S04]  /*12d0*/  IADD3 R8, P2, PT, R9, UR18, RZ ;  /* 0x0000001209087c10 */ /* 0x000fc8000ff5e0ff */
[C---:B------:R-:W-:Y:S01]  /*12e0*/  ISETP.GE.U32.AND P1, PT, R8.reuse, UR19, PT ;  /* 0x0000001308007c0c */ /* 0x040fe2000bf26070 */
[----:B------:R-:W-:Y:S01]  /*12f0*/  IMAD.X R11, RZ, RZ, R6, P2 ;  /* 0x000000ffff0b7224 */ /* 0x000fe200010e0606 */
[----:B0-----:R-:W-:-:S04]  /*1300*/  IADD3 R5, P3, PT, R8, UR18, RZ ;  /* 0x0000001208057c10 */ /* 0x001fc8000ff7e0ff */
[----:B------:R-:W-:Y:S01]  /*1310*/  ISETP.GE.AND.EX P1, PT, R11, UR20, PT, P1 ;  /* 0x000000140b007c0c */ /* 0x000fe2000bf26310 */
[----:B------:R-:W-:Y:S01]  /*1320*/  IMAD.X R0, RZ, RZ, R11, P3 ;  /* 0x000000ffff007224 */ /* 0x000fe200018e060b */
[----:B------:R-:W-:-:S04]  /*1330*/  ISETP.GE.U32.AND P2, PT, R5, UR19, PT ;  /* 0x0000001305007c0c */ /* 0x000fc8000bf46070 */
[----:B------:R-:W-:-:S07]  /*1340*/  ISETP.GE.AND.EX P2, PT, R0, UR20, PT, P2 ;  /* 0x0000001400007c0c */ /* 0x000fce000bf46320 */
[----:B------:R-:W-:-:S04]  /*1350*/  @!P1 LEA R16, P3, R8, UR10, 0x1 ;  /* 0x0000000a08109c11 */ /* 0x000fc8000f8608ff */
[----:B------:R-:W-:-:S05]  /*1360*/  @!P1 LEA.HI.X R17, R8, UR11, R11, 0x1, P3 ;  /* 0x0000000b08119c11 */ /* 0x000fca00098f0c0b */
[----:B------:R0:W5:Y:S01]  /*1370*/  @!P1 LDG.E.S16 R10, desc[UR16][R16.64] ;  /* 0x00000010100a9981 */ /* 0x000162000c1e1700 */
[C---:B-1----:R-:W-:Y:S02]  /*1380*/  @!P2 LEA R2, P4, R5.reuse, UR10, 0x1 ;  /* 0x0000000a0502ac11 */ /* 0x042fe4000f8808ff */
[C---:B------:R-:W-:Y:S02]  /*1390*/  IADD3 R4, P5, PT, R5.reuse, UR18, RZ ;  /* 0x0000001205047c10 */ /* 0x040fe4000ffbe0ff */
[--C-:B------:R-:W-:Y:S02]  /*13a0*/  @!P2 LEA.HI.X R3, R5, UR11, R0.reuse, 0x1, P4 ;  /* 0x0000000b0503ac11 */ /* 0x100fe4000a0f0c00 */
[----:B------:R-:W-:Y:S01]  /*13b0*/  ISETP.GE.U32.AND P3, PT, R4, UR19, PT ;  /* 0x0000001304007c0c */ /* 0x000fe2000bf66070 */
[----:B------:R-:W-:Y:S02]  /*13c0*/  IMAD.X R7, RZ, RZ, R0, P5 ;  /* 0x000000ffff077224 */ /* 0x000fe400028e0600 */
[----:B------:R1:W5:Y:S03]  /*13d0*/  @!P2 LDG.E.S16 R13, desc[UR16][R2.64] ;  /* 0x00000010020da981 */ /* 0x000366000c1e1700 */
[----:B------:R-:W-:-:S13]  /*13e0*/  ISETP.GE.AND.EX P3, PT, R7, UR20, PT, P3 ;  /* 0x0000001407007c0c */ /* 0x000fda000bf66330 */
[----:B------:R-:W-:-:S04]  /*13f0*/  @!P3 LEA R18, P4, R4, UR10, 0x1 ;  /* 0x0000000a0412bc11 */ /* 0x000fc8000f8808ff */
[----:B------:R-:W-:-:S05]  /*1400*/  @!P3 LEA.HI.X R19, R4, UR11, R7, 0x1, P4 ;  /* 0x0000000b0413bc11 */ /* 0x000fca000a0f0c07 */
[----:B------:R4:W5:Y:S01]  /*1410*/  @!P3 LDG.E.S16 R12, desc[UR16][R18.64] ;  /* 0x00000010120cb981 */ /* 0x000962000c1e1700 */
[----:B--2---:R-:W-:Y:S01]  /*1420*/  UPRMT UR4, UR4, 0x9910, URZ ;  /* 0x0000991004047896 */ /* 0x004fe200080000ff */
[----:B---3--:R-:W-:-:S05]  /*1430*/  PRMT R15, R15, 0x9910, RZ ;  /* 0x000099100f0f7816 */ /* 0x008fca00000000ff */
[----:B------:R-:W-:-:S05]  /*1440*/  IMAD R15, R15, UR4, RZ ;  /* 0x000000040f0f7c24 */ /* 0x000fca000f8e02ff */
[----:B0-----:R-:W-:-:S04]  /*1450*/  PRMT R17, R15, 0x9910, RZ ;  /* 0x000099100f117816 */ /* 0x001fc800000000ff */
[----:B------:R-:W-:-:S04]  /*1460*/  IABS R15, R17 ;  /* 0x00000011000f7213 */ /* 0x000fc80000000000 */
[----:B------:R-:W0:Y:S08]  /*1470*/  I2F.RP R16, R15 ;  /* 0x0000000f00107306 */ /* 0x000e300000209400 */
[----:B0-----:R-:W1:Y:S02]  /*1480*/  MUFU.RCP R16, R16 ;  /* 0x0000001000107308 */ /* 0x001e640000001000 */
[----:B-1----:R-:W-:-:S06]  /*1490*/  VIADD R2, R16, 0xffffffe ;  /* 0x0ffffffe10027836 */ /* 0x002fcc0000000000 */
[----:B------:R0:W1:Y:S01]  /*14a0*/  F2I.FTZ.U32.TRUNC.NTZ R3, R2 ;  /* 0x0000000200037305 */ /* 0x000062000021f000 */
[----:B----4-:R-:W-:Y:S02]  /*14b0*/  IABS R20, R14 ;  /* 0x0000000e00147213 */ /* 0x010fe40000000000 */
[----:B------:R-:W-:Y:S01]  /*14c0*/  IABS R21, R17 ;  /* 0x0000001100157213 */ /* 0x000fe20000000000 */
[----:B0-----:R-:W-:Y:S02]  /*14d0*/  IMAD.MOV.U32 R2, RZ, RZ, RZ ;  /* 0x000000ffff027224 */ /* 0x001fe400078e00ff */
[----:B-1----:R-:W-:-:S04]  /*14e0*/  IMAD.MOV R18, RZ, RZ, -R3 ;  /* 0x000000ffff127224 */ /* 0x002fc800078e0a03 */
[----:B------:R-:W-:-:S04]  /*14f0*/  IMAD R19, R18, R15, RZ ;  /* 0x0000000f12137224 */ /* 0x000fc800078e02ff */
[----:B------:R-:W-:-:S04]  /*1500*/  IMAD.HI.U32 R18, R3, R19, R2 ;  /* 0x0000001303127227 */ /* 0x000fc800078e0002 */
[----:B------:R-:W-:Y:S02]  /*1510*/  IMAD.MOV.U32 R3, RZ, RZ, R20 ;  /* 0x000000ffff037224 */ /* 0x000fe400078e0014 */
[----:B------:R-:W-:Y:S02]  /*1520*/  IMAD.MOV R19, RZ, RZ, -R21 ;  /* 0x000000ffff137224 */ /* 0x000fe400078e0a15 */
[----:B------:R-:W-:-:S04]  /*1530*/  IMAD.HI.U32 R2, R18, R3, RZ ;  /* 0x0000000312027227 */ /* 0x000fc800078e00ff */
[----:B------:R-:W-:-:S05]  /*1540*/  IMAD R16, R2, R19, R3 ;  /* 0x0000001302107224 */ /* 0x000fca00078e0203 */
[----:B------:R-:W-:Y:S02]  /*1550*/  ISETP.GT.U32.AND P6, PT, R15, R16, PT ;  /* 0x000000100f00720c */ /* 0x000fe40003fc4070 */
[----:B-----5:R-:W-:Y:S02]  /*1560*/  IABS R3, R10 ;  /* 0x0000000a00037213 */ /* 0x020fe40000000000 */
[----:B------:R-:W-:-:S09]  /*1570*/  LOP3.LUT R14, R14, R17, RZ, 0x3c, !PT ;  /* 0x000000110e0e7212 */ /* 0x000fd200078e3cff */
[----:B------:R-:W-:-:S05]  /*1580*/  @!P6 IMAD.IADD R16, R16, 0x1, -R15 ;  /* 0x000000011010e824 */ /* 0x000fca00078e0a0f */
[----:B------:R-:W-:Y:S01]  /*1590*/  ISETP.GE.U32.AND P5, PT, R16, R15, PT ;  /* 0x0000000f1000720c */ /* 0x000fe20003fa6070 */
[----:B------:R-:W-:Y:S01]  /*15a0*/  IMAD.HI.U32 R20, R18, R3, RZ ;  /* 0x0000000312147227 */ /* 0x000fe200078e00ff */
[----:B------:R-:W-:-:S03]  /*15b0*/  ISETP.GE.AND P4, PT, R14, RZ, PT ;  /* 0x000000ff0e00720c */ /* 0x000fc60003f86270 */
[----:B------:R-:W-:Y:S02]  /*15c0*/  @!P6 VIADD R2, R2, 0x1 ;  /* 0x000000010202e836 */ /* 0x000fe40000000000 */
[----:B------:R-:W-:Y:S01]  /*15d0*/  IMAD R22, R20, R19, R3 ;  /* 0x0000001314167224 */ /* 0x000fe200078e0203 */
[----:B------:R-:W-:-:S04]  /*15e0*/  IABS R23, R13 ;  /* 0x0000000d00177213 */ /* 0x000fc80000000000 */
[----:B------:R-:W-:Y:S01]  /*15f0*/  ISETP.GT.U32.AND P6, PT, R15, R22, PT ;  /* 0x000000160f00720c */ /* 0x000fe20003fc4070 */
[----:B------:R-:W-:Y:S02]  /*1600*/  @P5 VIADD R2, R2, 0x1 ;  /* 0x0000000102025836 */ /* 0x000fe40000000000 */
[----:B------:R-:W-:-:S04]  /*1610*/  IMAD.HI.U32 R16, R18, R23, RZ ;  /* 0x0000001712107227 */ /* 0x000fc800078e00ff */
[----:B------:R-:W-:Y:S01]  /*1620*/  IMAD.MOV.U32 R21, RZ, RZ, R2 ;  /* 0x000000ffff157224 */ /* 0x000fe200078e0002 */
[----:B------:R-:W-:Y:S02]  /*1630*/  @!P0 LEA R2, P5, R9, UR8, 0x1 ;  /* 0x0000000809028c11 */ /* 0x000fe4000f8a08ff */
[----:B------:R-:W-:Y:S01]  /*1640*/  LOP3.LUT R14, RZ, R17, RZ, 0x33, !PT ;  /* 0x00000011ff0e7212 */ /* 0x000fe200078e33ff */
[----:B------:R-:W-:Y:S01]  /*1650*/  @!P4 IMAD.MOV R21, RZ, RZ, -R21 ;  /* 0x000000ffff15c224 */ /* 0x000fe200078e0a15 */
[----:B------:R-:W-:Y:S02]  /*1660*/  ISETP.NE.AND P4, PT, R17, RZ, PT ;  /* 0x000000ff1100720c */ /* 0x000fe40003f85270 */
[----:B------:R-:W-:Y:S01]  /*1670*/  @!P0 LEA.HI.X R3, R9, UR9, R6, 0x1, P5 ;  /* 0x0000000909038c11 */ /* 0x000fe2000a8f0c06 */
[----:B------:R-:W-:Y:S01]  /*1680*/  IMAD R6, R16, R19, R23 ;  /* 0x0000001310067224 */ /* 0x000fe200078e0217 */
[----:B------:R-:W-:Y:S01]  /*1690*/  SEL R21, R14, R21, !P4 ;  /* 0x000000150e157207 */ /* 0x000fe20006000000 */
[----:B------:R-:W-:-:S03]  /*16a0*/  @!P6 IMAD.IADD R22, R22, 0x1, -R15 ;  /* 0x000000011616e824 */ /* 0x000fc600078e0a0f */
[----:B------:R-:W-:Y:S01]  /*16b0*/  ISETP.GT.U32.AND P5, PT, R15, R6, PT ;  /* 0x000000060f00720c */ /* 0x000fe20003fa4070 */
[----:B------:R0:W-:Y:S01]  /*16c0*/  @!P0 STG.E.U16 desc[UR16][R2.64], R21 ;  /* 0x0000001502008986 */ /* 0x0001e2000c101510 */
[----:B------:R-:W-:Y:S02]  /*16d0*/  ISETP.GE.U32.AND P0, PT, R22, R15, PT ;  /* 0x0000000f1600720c */ /* 0x000fe40003f06070 */
[----:B------:R-:W-:Y:S01]  /*16e0*/  LOP3.LUT R10, R10, R17, RZ, 0x3c, !PT ;  /* 0x000000110a0a7212 */ /* 0x000fe200078e3cff */
[----:B------:R-:W-:Y:S01]  /*16f0*/  @!P6 VIADD R20, R20, 0x1 ;  /* 0x000000011414e836 */ /* 0x000fe20000000000 */
[----:B------:R-:W-:Y:S02]  /*1700*/  IABS R9, R12 ;  /* 0x0000000c00097213 */ /* 0x000fe40000000000 */
[----:B------:R-:W-:-:S03]  /*1710*/  ISETP.GE.AND P6, PT, R10, RZ, PT ;  /* 0x000000ff0a00720c */ /* 0x000fc60003fc6270 */
[----:B------:R-:W-:-:S04]  /*1720*/  IMAD.HI.U32 R18, R18, R9, RZ ;  /* 0x0000000912127227 */ /* 0x000fc800078e00ff */
[----:B------:R-:W-:Y:S02]  /*1730*/  @!P5 IMAD.IADD R6, R6, 0x1, -R15 ;  /* 0x000000010606d824 */ /* 0x000fe400078e0a0f */
[----:B------:R-:W-:-:S03]  /*1740*/  @P0 VIADD R20, R20, 0x1 ;  /* 0x0000000114140836 */ /* 0x000fc60000000000 */
[----:B------:R-:W-:Y:S01]  /*1750*/  ISETP.GE.U32.AND P0, PT, R6, R15, PT ;  /* 0x0000000f0600720c */ /* 0x000fe20003f06070 */
[----:B------:R-:W-:Y:S01]  /*1760*/  IMAD R6, R18, R19, R9 ;  /* 0x0000001312067224 */ /* 0x000fe200078e0209 */
[----:B------:R-:W-:Y:S01]  /*1770*/  LOP3.LUT R13, R13, R17, RZ, 0x3c, !PT ;  /* 0x000000110d0d7212 */ /* 0x000fe200078e3cff */
[----:B------:R-:W-:-:S03]  /*1780*/  @!P6 IMAD.MOV R20, RZ, RZ, -R20 ;  /* 0x000000ffff14e224 */ /* 0x000fc600078e0a14 */
[----:B------:R-:W-:Y:S01]  /*1790*/  ISETP.GT.U32.AND P6, PT, R15, R6, PT ;  /* 0x000000060f00720c */ /* 0x000fe20003fc4070 */
[----:B------:R-:W-:Y:S01]  /*17a0*/  @!P5 VIADD R16, R16, 0x1 ;  /* 0x000000011010d836 */ /* 0x000fe20000000000 */
[----:B------:R-:W-:-:S05]  /*17b0*/  ISETP.GE.AND P5, PT, R13, RZ, PT ;  /* 0x000000ff0d00720c */ /* 0x000fca0003fa6270 */
[----:B------:R-:W-:Y:S01]  /*17c0*/  @P0 VIADD R16, R16, 0x1 ;  /* 0x0000000110100836 */ /* 0x000fe20000000000 */
[----:B0-----:R-:W-:-:S05]  /*17d0*/  @!P1 LEA R2, P0, R8, UR8, 0x1 ;  /* 0x0000000808029c11 */ /* 0x001fca000f8008ff */
[----:B------:R-:W-:Y:S01]  /*17e0*/  @!P6 IMAD.IADD R6, R6, 0x1, -R15 ;  /* 0x000000010606e824 */ /* 0x000fe200078e0a0f */
[----:B------:R-:W-:Y:S01]  /*17f0*/  @!P1 LEA.HI.X R3, R8, UR9, R11, 0x1, P0 ;  /* 0x0000000908039c11 */ /* 0x000fe200080f0c0b */
[----:B------:R-:W-:Y:S01]  /*1800*/  @!P5 IMAD.MOV R16, RZ, RZ, -R16 ;  /* 0x000000ffff10d224 */ /* 0x000fe200078e0a10 */
[C---:B------:R-:W-:Y:S02]  /*1810*/  @!P2 LEA R8, P0, R5.reuse, UR8, 0x1 ;  /* 0x000000080508ac11 */ /* 0x040fe4000f8008ff */
[----:B------:R-:W-:Y:S02]  /*1820*/  ISETP.GE.U32.AND P5, PT, R6, R15, PT ;  /* 0x0000000f0600720c */ /* 0x000fe40003fa6070 */
[C---:B------:R-:W-:Y:S02]  /*1830*/  SEL R11, R14.reuse, R20, !P4 ;  /* 0x000000140e0b7207 */ /* 0x040fe40006000000 */
[----:B------:R-:W-:Y:S02]  /*1840*/  @!P2 LEA.HI.X R9, R5, UR9, R0, 0x1, P0 ;  /* 0x000000090509ac11 */ /* 0x000fe400080f0c00 */
[----:B------:R-:W-:Y:S01]  /*1850*/  SEL R5, R14, R16, !P4 ;  /* 0x000000100e057207 */ /* 0x000fe20006000000 */
[----:B------:R0:W-:Y:S01]  /*1860*/  @!P1 STG.E.U16 desc[UR16][R2.64], R11 ;  /* 0x0000000b02009986 */ /* 0x0001e2000c101510 */
[----:B------:R-:W-:Y:S01]  /*1870*/  LOP3.LUT R12, R12, R17, RZ, 0x3c, !PT ;  /* 0x000000110c0c7212 */ /* 0x000fe200078e3cff */
[----:B------:R-:W-:-:S02]  /*1880*/  @!P6 VIADD R18, R18, 0x1 ;  /* 0x000000011212e836 */ /* 0x000fc40000000000 */
[----:B------:R0:W-:Y:S01]  /*1890*/  @!P2 STG.E.U16 desc[UR16][R8.64], R5 ;  /* 0x000000050800a986 */ /* 0x0001e2000c101510 */
[----:B------:R-:W-:Y:S01]  /*18a0*/  ISETP.GE.AND P0, PT, R12, RZ, PT ;  /* 0x000000ff0c00720c */ /* 0x000fe20003f06270 */
[----:B------:R-:W-:Y:S01]  /*18b0*/  @P5 VIADD R18, R18, 0x1 ;  /* 0x0000000112125836 */ /* 0x000fe20000000000 */
[----:B------:R-:W-:Y:S11]  /*18c0*/  @P3 EXIT ;  /* 0x000000000000394d */ /* 0x000ff60003800000 */
[----:B------:R-:W-:Y:S01]  /*18d0*/  @!P0 IMAD.MOV R18, RZ, RZ, -R18 ;  /* 0x000000ffff128224 */ /* 0x000fe200078e0a12 */
[----:B0-----:R-:W-:-:S04]  /*18e0*/  LEA R2, P1, R4, UR8, 0x1 ;  /* 0x0000000804027c11 */ /* 0x001fc8000f8208ff */
[----:B------:R-:W-:Y:S02]  /*18f0*/  LEA.HI.X R3, R4, UR9, R7, 0x1, P1 ;  /* 0x0000000904037c11 */ /* 0x000fe400088f0c07 */
[----:B------:R-:W-:-:S05]  /*1900*/  SEL R5, R14, R18, !P4 ;  /* 0x000000120e057207 */ /* 0x000fca0006000000 */
[----:B------:R-:W-:Y:S01]  /*1910*/  STG.E.U16 desc[UR16][R2.64], R5 ;  /* 0x0000000502007986 */ /* 0x000fe2000c101510 */
[----:B------:R-:W-:Y:S05]  /*1920*/  EXIT ;  /* 0x000000000000794d */ /* 0x000fea0003800000 */
.L_x_163:
[----:B------:R-:W0:Y:S02]  /*1930*/  S2R R7, SR_TID.X ;  /* 0x0000000000077919 */ /* 0x000e240000002100 */
[----:B0-----:R-:W-:-:S03]  /*1940*/  IMAD.WIDE.U32 R2, R7, 0x4, RZ ;  /* 0x0000000407027825 */ /* 0x001fc600078e00ff */
[----:B------:R-:W-:-:S04]  /*1950*/  ISETP.GE.U32.AND P0, PT, R2, UR13, PT ;  /* 0x0000000d02007c0c */ /* 0x000fc8000bf06070 */
[----:B------:R-:W-:-:S13]  /*1960*/  ISETP.GE.AND.EX P0, PT, R3, UR4, PT, P0 ;  /* 0x0000000403007c0c */ /* 0x000fda000bf06300 */
[----:B------:R-:W-:Y:S05]  /*1970*/  @P0 EXIT ;  /* 0x000000000000094d */ /* 0x000fea0003800000 */
[----:B------:R-:W0:Y:S01]  /*1980*/  LDC.64 R2, c[0x0][0xfd0] ;  /* 0x0003f400ff027b82 */ /* 0x000e220000000a00 */
[----:B------:R-:W1:Y:S01]  /*1990*/  LDCU.U16 UR5, c[0x0][0xfd8] ;  /* 0x0001fb00ff0577ac */ /* 0x000e620008000400 */
[----:B------:R-:W-:Y:S01]  /*19a0*/  IMAD.MOV.U32 R6, RZ, RZ, RZ ;  /* 0x000000ffff067224 */ /* 0x000fe200078e00ff */
[----:B------:R-:W2:Y:S01]  /*19b0*/  LDCU UR6, c[0x0][0x360] ;  /* 0x00006c00ff0677ac */ /* 0x000ea20008000800 */
[----:B-1----:R-:W-:-:S12]  /*19c0*/  UPRMT UR5, UR5, 0x9910, URZ ;  /* 0x0000991005057896 */ /* 0x002fd800080000ff */
.L_x_166:
[----:B0-----:R-:W3:Y:S01]  /*19d0*/  LDG.E.U16 R9, desc[UR16][R2.64] ;  /* 0x0000001002097981 */ /* 0x001ee2000c1e1500 */
[C---:B------:R-:W-:Y:S01]  /*19e0*/  IMAD.SHL.U32 R8, R7.reuse, 0x8, RZ ;  /* 0x0000000807087824 */ /* 0x040fe200078e00ff */
[----:B------:R-:W-:-:S04]  /*19f0*/  SHF.L.U64.HI R0, R7, 0x3, R6 ;  /* 0x0000000307007819 */ /* 0x000fc80000010206 */
[----:B------:R-:W-:-:S04]  /*1a00*/  IADD3 R4, P0, PT, R8, UR10, RZ ;  /* 0x0000000a08047c10 */ /* 0x000fc8000ff1e0ff */
[----:B------:R-:W-:-:S06]  /*1a10*/  IADD3.X R5, PT, PT, R0, UR11, RZ, P0, !PT ;  /* 0x0000000b00057c10 */ /* 0x000fcc00087fe4ff */
[----:B------:R-:W4:Y:S01]  /*1a20*/  LDG.E.64 R4, desc[UR16][R4.64] ;  /* 0x0000001004047981 */ /* 0x000f22000c1e1b00 */
[----:B---3--:R-:W-:-:S05]  /*1a30*/  PRMT R9, R9, 0x9910, RZ ;  /* 0x0000991009097816 */ /* 0x008fca00000000ff */
[----:B------:R-:W-:-:S05]  /*1a40*/  IMAD R9, R9, UR5, RZ ;  /* 0x0000000509097c24 */ /* 0x000fca000f8e02ff */
[----:B------:R-:W-:-:S04]  /*1a50*/  PRMT R9, R9, 0x9910, RZ ;  /* 0x0000991009097816 */ /* 0x000fc800000000ff */
[-C--:B------:R-:W-:Y:S02]  /*1a60*/  IABS R10, R9.reuse ;  /* 0x00000009000a7213 */ /* 0x080fe40000000000 */
[C---:B----4-:R-:W-:Y:S02]  /*1a70*/  PRMT R14, R4.reuse, 0x9910, RZ ;  /* 0x00009910040e7816 */ /* 0x050fe400000000ff */
[----:B------:R-:W0:Y:S01]  /*1a80*/  I2F.RP R11, R10 ;  /* 0x0000000a000b7306 */ /* 0x000e220000209400 */
[----:B------:R-:W-:Y:S02]  /*1a90*/  PRMT R18, R4, 0xbb32, RZ ;  /* 0x0000bb3204127816 */ /* 0x000fe400000000ff */
[----:B------:R-:W-:Y:S02]  /*1aa0*/  IABS R4, R9 ;  /* 0x0000000900047213 */ /* 0x000fe40000000000 */
[----:B------:R-:W-:Y:S02]  /*1ab0*/  IABS R24, R18 ;  /* 0x0000001200187213 */ /* 0x000fe40000000000 */
[C---:B------:R-:W-:Y:S01]  /*1ac0*/  PRMT R16, R5.reuse, 0x9910, RZ ;  /* 0x0000991005107816 */ /* 0x040fe200000000ff */
[----:B------:R-:W-:Y:S01]  /*1ad0*/  IMAD.MOV R22, RZ, RZ, -R4 ;  /* 0x000000ffff167224 */ /* 0x000fe200078e0a04 */
[----:B------:R-:W-:-:S02]  /*1ae0*/  PRMT R20, R5, 0xbb32, RZ ;  /* 0x0000bb3205147816 */ /* 0x000fc400000000ff */
[----:B------:R-:W-:Y:S02]  /*1af0*/  IABS R19, R16 ;  /* 0x0000001000137213 */ /* 0x000fe40000000000 */
[----:B------:R-:W-:Y:S01]  /*1b00*/  IABS R26, R20 ;  /* 0x00000014001a7213 */ /* 0x000fe20000000000 */
[----:B0-----:R-:W0:Y:S01]  /*1b10*/  MUFU.RCP R11, R11 ;  /* 0x0000000b000b7308 */ /* 0x001e220000001000 */
[-C--:B------:R-:W-:Y:S02]  /*1b20*/  LOP3.LUT R18, R18, R9.reuse, RZ, 0x3c, !PT ;  /* 0x0000000912127212 */ /* 0x080fe400078e3cff */
[-C--:B------:R-:W-:Y:S02]  /*1b30*/  LOP3.LUT R16, R16, R9.reuse, RZ, 0x3c, !PT ;  /* 0x0000000910107212 */ /* 0x080fe400078e3cff */
[----:B------:R-:W-:Y:S01]  /*1b40*/  LOP3.LUT R20, R20, R9, RZ, 0x3c, !PT ;  /* 0x0000000914147212 */ /* 0x000fe200078e3cff */
[----:B0-----:R-:W-:-:S04]  /*1b50*/  VIADD R12, R11, 0xffffffe ;  /* 0x0ffffffe0b0c7836 */ /* 0x001fc80000000000 */
[----:B------:R0:W1:Y:S02]  /*1b60*/  F2I.FTZ.U32.TRUNC.NTZ R13, R12 ;  /* 0x0000000c000d7305 */ /* 0x000064000021f000 */
[----:B0-----:R-:W-:Y:S02]  /*1b70*/  IMAD.MOV.U32 R12, RZ, RZ, RZ ;  /* 0x000000ffff0c7224 */ /* 0x001fe400078e00ff */
[----:B-1----:R-:W-:-:S04]  /*1b80*/  IMAD.MOV R15, RZ, RZ, -R13 ;  /* 0x000000ffff0f7224 */ /* 0x002fc800078e0a0d */
[----:B------:R-:W-:-:S04]  /*1b90*/  IMAD R15, R15, R10, RZ ;  /* 0x0000000a0f0f7224 */ /* 0x000fc800078e02ff */
[----:B------:R-:W-:Y:S01]  /*1ba0*/  IMAD.HI.U32 R13, R13, R15, R12 ;  /* 0x0000000f0d0d7227 */ /* 0x000fe200078e000c */
[----:B------:R-:W-:Y:S02]  /*1bb0*/  IABS R15, R14 ;  /* 0x0000000e000f7213 */ /* 0x000fe40000000000 */
[----:B------:R-:W-:-:S03]  /*1bc0*/  LOP3.LUT R14, R14, R9, RZ, 0x3c, !PT ;  /* 0x000000090e0e7212 */ /* 0x000fc600078e3cff */
[----:B------:R-:W-:Y:S01]  /*1bd0*/  IMAD.HI.U32 R12, R13, R15, RZ ;  /* 0x0000000f0d0c7227 */ /* 0x000fe200078e00ff */
[----:B------:R-:W-:-:S03]  /*1be0*/  ISETP.GE.AND P3, PT, R14, RZ, PT ;  /* 0x000000ff0e00720c */ /* 0x000fc60003f66270 */
[----:B------:R-:W-:Y:S02]  /*1bf0*/  IMAD R15, R12, R22, R15 ;  /* 0x000000160c0f7224 */ /* 0x000fe400078e020f */
[----:B------:R-:W-:-:S03]  /*1c00*/  IMAD.HI.U32 R11, R13, R24, RZ ;  /* 0x000000180d0b7227 */ /* 0x000fc600078e00ff */
[----:B------:R-:W-:Y:S01]  /*1c10*/  ISETP.GT.U32.AND P4, PT, R10, R15, PT ;  /* 0x0000000f0a00720c */ /* 0x000fe20003f84070 */
[----:B------:R-:W-:Y:S02]  /*1c20*/  IMAD R17, R11, R22, R24 ;  /* 0x000000160b117224 */ /* 0x000fe400078e0218 */
[----:B------:R-:W-:-:S03]  /*1c30*/  IMAD.HI.U32 R4, R13, R19, RZ ;  /* 0x000000130d047227 */ /* 0x000fc600078e00ff */
[----:B------:R-:W-:Y:S01]  /*1c40*/  ISETP.GT.U32.AND P6, PT, R10, R17, PT ;  /* 0x000000110a00720c */ /* 0x000fe20003fc4070 */
[----:B------:R-:W-:-:S04]  /*1c50*/  IMAD.HI.U32 R5, R13, R26, RZ ;  /* 0x0000001a0d057227 */ /* 0x000fc800078e00ff */
[-C--:B------:R-:W-:Y:S02]  /*1c60*/  IMAD R13, R4, R22.reuse, R19 ;  /* 0x00000016040d7224 */ /* 0x080fe400078e0213 */
[----:B------:R-:W-:Y:S02]  /*1c70*/  IMAD R19, R5, R22, R26 ;  /* 0x0000001605137224 */ /* 0x000fe400078e021a */
[--C-:B------:R-:W-:Y:S01]  /*1c80*/  @!P4 IMAD.IADD R15, R15, 0x1, -R10.reuse ;  /* 0x000000010f0fc824 */ /* 0x100fe200078e0a0a */
[----:B------:R-:W-:Y:S01]  /*1c90*/  ISETP.GT.U32.AND P0, PT, R10, R13, PT ;  /* 0x0000000d0a00720c */ /* 0x000fe20003f04070 */
[----:B------:R-:W-:Y:S01]  /*1ca0*/  @!P4 VIADD R12, R12, 0x1 ;  /* 0x000000010c0cc836 */ /* 0x000fe20000000000 */
[----:B------:R-:W-:Y:S01]  /*1cb0*/  ISETP.GT.U32.AND P1, PT, R10, R19, PT ;  /* 0x000000130a00720c */ /* 0x000fe20003f24070 */
[----:B------:R-:W-:Y:S01]  /*1cc0*/  @!P6 IMAD.IADD R17, R17, 0x1, -R10 ;  /* 0x000000011111e824 */ /* 0x000fe200078e0a0a */
[----:B------:R-:W-:Y:S01]  /*1cd0*/  ISETP.GE.U32.AND P5, PT, R15, R10, PT ;  /* 0x0000000a0f00720c */ /* 0x000fe20003fa6070 */
[----:B------:R-:W-:Y:S01]  /*1ce0*/  @!P6 VIADD R11, R11, 0x1 ;  /* 0x000000010b0be836 */ /* 0x000fe20000000000 */
[----:B------:R-:W-:-:S02]  /*1cf0*/  ISETP.GE.AND P6, PT, R18, RZ, PT ;  /* 0x000000ff1200720c */ /* 0x000fc40003fc6270 */
[----:B------:R-:W-:-:S05]  /*1d00*/  ISETP.GE.U32.AND P2, PT, R17, R10, PT ;  /* 0x0000000a1100720c */ /* 0x000fca0003f46070 */
[--C-:B------:R-:W-:Y:S02]  /*1d10*/  @!P0 IMAD.IADD R13, R13, 0x1, -R10.reuse ;  /* 0x000000010d0d8824 */ /* 0x100fe400078e0a0a */
[----:B------:R-:W-:Y:S02]  /*1d20*/  @!P1 IMAD.IADD R19, R19, 0x1, -R10 ;  /* 0x0000000113139824 */ /* 0x000fe400078e0a0a */
[----:B------:R-:W-:Y:S01]  /*1d30*/  @P5 VIADD R12, R12, 0x1 ;  /* 0x000000010c0c5836 */ /* 0x000fe20000000000 */
[-C--:B------:R-:W-:Y:S01]  /*1d40*/  ISETP.GE.U32.AND P4, PT, R13, R10.reuse, PT ;  /* 0x0000000a0d00720c */ /* 0x080fe20003f86070 */
[----:B------:R-:W-:Y:S01]  /*1d50*/  @!P0 VIADD R4, R4, 0x1 ;  /* 0x0000000104048836 */ /* 0x000fe20000000000 */
[----:B------:R-:W-:Y:S01]  /*1d60*/  ISETP.GE.U32.AND P5, PT, R19, R10, PT ;  /* 0x0000000a1300720c */ /* 0x000fe20003fa6070 */
[----:B------:R-:W-:Y:S01]  /*1d70*/  @P2 VIADD R11, R11, 0x1 ;  /* 0x000000010b0b2836 */ /* 0x000fe20000000000 */
[----:B------:R-:W-:Y:S01]  /*1d80*/  ISETP.GE.AND P2, PT, R16, RZ, PT ;  /* 0x000000ff1000720c */ /* 0x000fe20003f46270 */
[----:B------:R-:W-:Y:S01]  /*1d90*/  @!P1 VIADD R5, R5, 0x1 ;  /* 0x0000000105059836 */ /* 0x000fe20000000000 */
[----:B------:R-:W-:Y:S01]  /*1da0*/  ISETP.GE.AND P0, PT, R20, RZ, PT ;  /* 0x000000ff1400720c */ /* 0x000fe20003f06270 */
[----:B------:R-:W-:Y:S01]  /*1db0*/  @!P3 IMAD.MOV R12, RZ, RZ, -R12 ;  /* 0x000000ffff0cb224 */ /* 0x000fe200078e0a0c */
[----:B------:R-:W-:Y:S01]  /*1dc0*/  ISETP.NE.AND P1, PT, R9, RZ, PT ;  /* 0x000000ff0900720c */ /* 0x000fe20003f25270 */
[----:B------:R-:W-:Y:S01]  /*1dd0*/  @!P6 IMAD.MOV R11, RZ, RZ, -R11 ;  /* 0x000000ffff0be224 */ /* 0x000fe200078e0a0b */
[----:B------:R-:W-:-:S03]  /*1de0*/  LOP3.LUT R9, RZ, R9, RZ, 0x33, !PT ;  /* 0x00000009ff097212 */ /* 0x000fc600078e33ff */
[----:B------:R-:W-:Y:S01]  /*1df0*/  @P4 VIADD R4, R4, 0x1 ;  /* 0x0000000104044836 */ /* 0x000fe20000000000 */
[----:B------:R-:W-:Y:S01]  /*1e00*/  IADD3 R8, P4, PT, R8, UR8, RZ ;  /* 0x0000000808087c10 */ /* 0x000fe2000ff9e0ff */
[----:B------:R-:W-:Y:S01]  /*1e10*/  @P5 VIADD R5, R5, 0x1 ;  /* 0x0000000105055836 */ /* 0x000fe20000000000 */
[C---:B------:R-:W-:Y:S01]  /*1e20*/  SEL R12, R9.reuse, R12, !P1 ;  /* 0x0000000c090c7207 */ /* 0x040fe20004800000 */
[----:B------:R-:W-:Y:S01]  /*1e30*/  @!P2 IMAD.MOV R4, RZ, RZ, -R4 ;  /* 0x000000ffff04a224 */ /* 0x000fe200078e0a04 */
[----:B------:R-:W-:Y:S01]  /*1e40*/  SEL R11, R9, R11, !P1 ;  /* 0x0000000b090b7207 */ /* 0x000fe20004800000 */
[----:B------:R-:W-:Y:S01]  /*1e50*/  @!P0 IMAD.MOV R5, RZ, RZ, -R5 ;  /* 0x000000ffff058224 */ /* 0x000fe200078e0a05 */
[----:B--2---:R-:W-:Y:S02]  /*1e60*/  IADD3 R7, P0, PT, R7, UR6, RZ ;  /* 0x0000000607077c10 */ /* 0x004fe4000ff1e0ff */
[C---:B------:R-:W-:Y:S02]  /*1e70*/  SEL R10, R9.reuse, R4, !P1 ;  /* 0x00000004090a7207 */ /* 0x040fe40004800000 */
[----:B------:R-:W-:Y:S01]  /*1e80*/  SEL R5, R9, R5, !P1 ;  /* 0x0000000509057207 */ /* 0x000fe20004800000 */
[----:B------:R-:W-:Y:S01]  /*1e90*/  IMAD.X R6, RZ, RZ, R6, P0 ;  /* 0x000000ffff067224 */ /* 0x000fe200000e0606 */
[----:B------:R-:W-:Y:S01]  /*1ea0*/  IADD3.X R9, PT, PT, R0, UR9, RZ, P4, !PT ;  /* 0x0000000900097c10 */ /* 0x000fe2000a7fe4ff */
[----:B------:R-:W-:Y:S01]  /*1eb0*/  IMAD.SHL.U32 R0, R7, 0x4, RZ ;  /* 0x0000000407007824 */ /* 0x000fe200078e00ff */
[----:B------:R-:W-:-:S02]  /*1ec0*/  PRMT R4, R12, 0x5410, R11 ;  /* 0x000054100c047816 */ /* 0x000fc4000000000b */
[----:B------:R-:W-:Y:S02]  /*1ed0*/  PRMT R5, R10, 0x5410, R5 ;  /* 0x000054100a057816 */ /* 0x000fe40000000005 */
[----:B------:R-:W-:Y:S02]  /*1ee0*/  ISETP.LT.U32.AND P1, PT, R0, UR13, PT ;  /* 0x0000000d00007c0c */ /* 0x000fe4000bf21070 */
[C---:B------:R-:W-:Y:S01]  /*1ef0*/  LOP3.LUT P0, RZ, R7.reuse, 0xffffc000, RZ, 0xc0, !PT ;  /* 0xffffc00007ff7812 */ /* 0x040fe2000780c0ff */
[----:B------:R1:W-:Y:S01]  /*1f00*/  STG.E.64 desc[UR16][R8.64], R4 ;  /* 0x0000000408007986 */ /* 0x0003e2000c101b10 */
[----:B------:R-:W-:Y:S02]  /*1f10*/  SHF.L.U64.HI R0, R7, 0x2, R6 ;  /* 0x0000000207007819 */ /* 0x000fe40000010206 */
[----:B------:R-:W-:Y:S02]  /*1f20*/  LOP3.LUT P0, RZ, R6, 0x3fffffff, RZ, 0xc0, P0 ;  /* 0x3fffffff06ff7812 */ /* 0x000fe4000000c0ff */
[----:B------:R-:W-:-:S13]  /*1f30*/  ISETP.LT.AND.EX P1, PT, R0, UR4, PT, P1 ;  /* 0x0000000400007c0c */ /* 0x000fda000bf21310 */
[----:B-1----:R-:W-:Y:S05]  /*1f40*/  @!P0 BRA P1, `(.L_x_166) ;  /* 0xfffffff800a08947 */ /* 0x002fea000083ffff */
[----:B------:R-:W-:Y:S05]  /*1f50*/  EXIT ;  /* 0x000000000000794d */ /* 0x000fea0003800000 */
        .weak           $__internal_8_$__cuda_sm20_div_u16
        .type           $__internal_8_$__cuda_sm20_div_u16,@function
        .size           $__internal_8_$__cuda_sm20_div_u16,(.L_x_729 - $__internal_8_$__cuda_sm20_div_u16)
$__internal_8_$__cuda_sm20_div_u16:
        /* <DEDUP_REMOVED lines=19> */
[----:B------:R-:W-:Y:S05]  /*2090*/  RET.REL.NODEC R2 `(_ZN2at6native63_GLOBAL__N__862fb238_30_ForeachBinaryOpScalarTensor_cu_64fe0ca525multi_tensor_apply_kernelINS1_18TensorListMetadataILi2EEENS1_27BinaryOpScalarTensorFunctorIsLi2ELi1ELi1EEEJSt7dividesIsEPssEEEvT_T0_DpT1_) ;  /* 0xffffffdc02d87950 */ /* 0x000fea0003c3ffff */
.L_x_167:
        /* <DEDUP_REMOVED lines=14> */
.L_x_729:


//--------------------- .text._ZN2at6native63_GLOBAL__N__862fb238_30_ForeachBinaryOpScalarTensor_cu_64fe0ca525multi_tensor_apply_kernelINS1_18TensorListMetadataILi2EEENS1_27BinaryOpScalarTensorFunctorIlLi2ELi1ELi1EEEJSt7dividesIlEPllEEEvT_T0_DpT1_ --------------------------
	.section	.text._ZN2at6native63_GLOBAL__N__862fb238_30_ForeachBinaryOpScalarTensor_cu_64fe0ca525multi_tensor_apply_kernelINS1_18TensorListMetadataILi2EEENS1_27BinaryOpScalarTensorFunctorIlLi2ELi1ELi1EEEJSt7dividesIlEPllEEEvT_T0_DpT1_,"ax",@progbits
	.align	128
.text._ZN2at6native63_GLOBAL__N__862fb238_30_ForeachBinaryOpScalarTensor_cu_64fe0ca525multi_tensor_apply_kernelINS1_18TensorListMetadataILi2EEENS1_27BinaryOpScalarTensorFunctorIlLi2ELi1ELi1EEEJSt7dividesIlEPllEEEvT_T0_DpT1_:
        .type           _ZN2at6native63_GLOBAL__N__862fb238_30_ForeachBinaryOpScalarTensor_cu_64fe0ca525multi_tensor_apply_kernelINS1_18TensorListMetadataILi2EEENS1_27BinaryOpScalarTensorFunctorIlLi2ELi1ELi1EEEJSt7dividesIlEPllEEEvT_T0_DpT1_,@function
        .size           _ZN2at6native63_GLOBAL__N__862fb238_30_ForeachBinaryOpScalarTensor_cu_64fe0ca525multi_tensor_apply_kernelINS1_18TensorListMetadataILi2EEENS1_27BinaryOpScalarTensorFunctorIlLi2ELi1ELi1EEEJSt7dividesIlEPllEEEvT_T0_DpT1_,(.L_x_731 - _ZN2at6native63_GLOBAL__N__862fb238_30_ForeachBinaryOpScalarTensor_cu_64fe0ca525multi_tensor_apply_kernelINS1_18TensorListMetadataILi2EEENS1_27BinaryOpScalarTensorFunctorIlLi2ELi1ELi1EEEJSt7dividesIlEPllEEEvT_T0_DpT1_)
        .other          _ZN2at6native63_GLOBAL__N__862fb238_30_ForeachBinaryOpScalarTensor_cu_64fe0ca525multi_tensor_apply_kernelINS1_18TensorListMetadataILi2EEENS1_27BinaryOpScalarTensorFunctorIlLi2ELi1ELi1EEEJSt7dividesIlEPllEEEvT_T0_DpT1_,@"STO_CUDA_ENTRY STV_DEFAULT"
_ZN2at6native63_GLOBAL__N__862fb238_30_ForeachBinaryOpScalarTensor_cu_64fe0ca525multi_tensor_apply_kernelINS1_18TensorListMetadataILi2EEENS1_27BinaryOpScalarTensorFunctorIlLi2ELi1ELi1EEEJSt7dividesIlEPllEEEvT_T0_DpT1_:
        /* <DEDUP_REMOVED lines=39> */
[----:B------:R-:W-:Y:S05]  /*0270*/  CALL.REL.NOINC `($__internal_10_$__cuda_sm20_div_u16) ;  /* 0x00000034009c7944 */ /* 0x000fea0003c00000 */
[----:B------:R-:W-:Y:S01]  /*0280*/  UISETP.GE.U32.AND UP0, UPT, UR5, UR15, UPT ;  /* 0x0000000f0500728c */ /* 0x000fe2000bf06070 */
[----:B------:R-:W-:-:S03]  /*0290*/  UMOV UR7, URZ ;  /* 0x000000ff00077c82 */ /* 0x000fc60008000000 */
[----:B------:R-:W-:-:S03]  /*02a0*/  UISETP.GE.U32.AND.EX UP0, UPT, UR6, URZ, UPT, UP0 ;  /* 0x000000ff0600728c */ /* 0x000fc6000bf06100 */
[----:B------:R-:W-:-:S06]  /*02b0*/  UMOV UR6, URZ ;  /* 0x000000ff00067c82 */ /* 0x000fcc0008000000 */
[----:B------:R-:W-:Y:S05]  /*02c0*/  BRA.U !UP0, `(.L_x_169) ;  /* 0x0000001908607547 */ /* 0x000fea000b800000 */
[----:B------:R-:W0:Y:S01]  /*02d0*/  S2R R12, SR_TID.X ;  /* 0x00000000000c7919 */ /* 0x000e220000002100 */
[----:B------:R-:W1:Y:S01]  /*02e0*/  LDCU.64 UR24, c[0x0][0xfd8] ;  /* 0x0001fb00ff1877ac */ /* 0x000e620008000a00 */
[----:B------:R-:W-:Y:S01]  /*02f0*/  UMOV UR6, URZ ;  /* 0x000000ff00067c82 */ /* 0x000fe20008000000 */
[----:B------:R-:W-:Y:S01]  /*0300*/  UMOV UR7, URZ ;  /* 0x000000ff00077c82 */ /* 0x000fe20008000000 */
[----:B------:R-:W-:Y:S01]  /*0310*/  UMOV UR4, URZ ;  /* 0x000000ff00047c82 */ /* 0x000fe20008000000 */
[----:B------:R-:W-:-:S05]  /*0320*/  UMOV UR5, URZ ;  /* 0x000000ff00057c82 */ /* 0x000fca0008000000 */
.L_x_194:
[----:B--2---:R-:W2:Y:S01]  /*0330*/  LDC.64 R18, c[0x0][0xfd0] ;  /* 0x0003f400ff127b82 */ /* 0x004ea20000000a00 */
[----:B0-----:R-:W-:-:S04]  /*0340*/  IADD3 R11, P1, PT, R12, UR6, RZ ;  /* 0x000000060c0b7c10 */ /* 0x001fc8000ff3e0ff */
[C---:B------:R-:W-:Y:S01]  /*0350*/  ISETP.GE.U32.AND P0, PT, R11.reuse, UR19, PT ;  /* 0x000000130b007c0c */ /* 0x040fe2000bf06070 */
[----:B------:R-:W-:Y:S01]  /*0360*/  IMAD.X R10, RZ, RZ, UR7, P1 ;  /* 0x00000007ff0a7e24 */ /* 0x000fe200088e06ff */
[----:B------:R-:W-:-:S04]  /*0370*/  IADD3 R9, P1, PT, R11, UR18, RZ ;  /* 0x000000120b097c10 */ /* 0x000fc8000ff3e0ff */
[----:B------:R-:W-:Y:S01]  /*0380*/  ISETP.GE.AND.EX P0, PT, R10, UR20, PT, P0 ;  /* 0x000000140a007c0c */ /* 0x000fe2000bf06300 */
[----:B------:R-:W-:Y:S01]  /*0390*/  IMAD.X R8, RZ, RZ, R10, P1 ;  /* 0x000000ffff087224 */ /* 0x000fe200008e060a */
[----:B--2---:R-:W2:Y:S01]  /*03a0*/  LDG.E.64 R18, desc[UR16][R18.64] ;  /* 0x0000001012127981 */ /* 0x004ea2000c1e1b00 */
[C---:B------:R-:W-:Y:S02]  /*03b0*/  IADD3 R4, P1, PT, R9.reuse, UR18, RZ ;  /* 0x0000001209047c10 */ /* 0x040fe4000ff3e0ff */
[----:B------:R-:W-:Y:S02]  /*03c0*/  CS2R R6, SRZ ;  /* 0x0000000000067805 */ /* 0x000fe4000001ff00 */
[----:B------:R-:W-:Y:S02]  /*03d0*/  ISETP.GE.U32.AND P2, PT, R9, UR19, PT ;  /* 0x0000001309007c0c */ /* 0x000fe4000bf46070 */
[----:B------:R-:W-:Y:S01]  /*03e0*/  IADD3 R2, P5, PT, R4, UR18, RZ ;  /* 0x0000001204027c10 */ /* 0x000fe2000ffbe0ff */
[----:B------:R-:W-:-:S03]  /*03f0*/  IMAD.X R3, RZ, RZ, R8, P1 ;  /* 0x000000ffff037224 */ /* 0x000fc600008e0608 */
[C---:B------:R-:W-:Y:S02]  /*0400*/  @!P0 LEA R24, P1, R11.reuse, UR10, 0x3 ;  /* 0x0000000a0b188c11 */ /* 0x040fe4000f8218ff */
[----:B------:R-:W-:Y:S01]  /*0410*/  ISETP.GE.AND.EX P2, PT, R8, UR20, PT, P2 ;  /* 0x0000001408007c0c */ /* 0x000fe2000bf46320 */
[----:B------:R-:W-:Y:S01]  /*0420*/  IMAD.X R0, RZ, RZ, R3, P5 ;  /* 0x000000ffff007224 */ /* 0x000fe200028e0603 */
[----:B------:R-:W-:Y:S02]  /*0430*/  @!P0 LEA.HI.X R25, R11, UR11, R10, 0x3, P1 ;  /* 0x0000000b0b198c11 */ /* 0x000fe400088f1c0a */
[----:B------:R-:W-:Y:S02]  /*0440*/  ISETP.GE.U32.AND P3, PT, R4, UR19, PT ;  /* 0x0000001304007c0c */ /* 0x000fe4000bf66070 */
[----:B------:R-:W-:Y:S01]  /*0450*/  ISETP.GE.U32.AND P4, PT, R2, UR19, PT ;  /* 0x0000001302007c0c */ /* 0x000fe2000bf86070 */
[----:B------:R-:W3:Y:S01]  /*0460*/  @!P0 LDG.E.64 R6, desc[UR16][R24.64] ;  /* 0x0000001018068981 */ /* 0x000ee2000c1e1b00 */
[----:B------:R-:W-:-:S02]  /*0470*/  ISETP.GE.AND.EX P3, PT, R3, UR20, PT, P3 ;  /* 0x0000001403007c0c */ /* 0x000fc4000bf66330 */
[----:B------:R-:W-:-:S03]  /*0480*/  ISETP.GE.AND.EX P4, PT, R0, UR20, PT, P4 ;  /* 0x0000001400007c0c */ /* 0x000fc6000bf86340 */
[C---:B------:R-:W-:Y:S02]  /*0490*/  @!P2 LEA R14, P1, R9.reuse, UR10, 0x3 ;  /* 0x0000000a090eac11 */ /* 0x040fe4000f8218ff */
[----:B------:R-:W-:Y:S02]  /*04a0*/  CS2R R16, SRZ ;  /* 0x0000000000107805 */ /* 0x000fe4000001ff00 */
[----:B------:R-:W-:Y:S02]  /*04b0*/  @!P2 LEA.HI.X R15, R9, UR11, R8, 0x3, P1 ;  /* 0x0000000b090fac11 */ /* 0x000fe400088f1c08 */
[----:B------:R-:W-:Y:S02]  /*04c0*/  CS2R R28, SRZ ;  /* 0x00000000001c7805 */ /* 0x000fe4000001ff00 */
[----:B------:R-:W-:Y:S01]  /*04d0*/  @!P3 LEA R22, P0, R4, UR10, 0x3 ;  /* 0x0000000a0416bc11 */ /* 0x000fe2000f8018ff */
[----:B------:R0:W5:Y:S01]  /*04e0*/  @!P2 LDG.E.64 R16, desc[UR16][R14.64] ;  /* 0x000000100e10a981 */ /* 0x000162000c1e1b00 */
[----:B------:R-:W-:-:S02]  /*04f0*/  @!P4 LEA R20, P1, R2, UR10, 0x3 ;  /* 0x0000000a0214cc11 */ /* 0x000fc4000f8218ff */
[----:B------:R-:W-:Y:S02]  /*0500*/  @!P3 LEA.HI.X R23, R4, UR11, R3, 0x3, P0 ;  /* 0x0000000b0417bc11 */ /* 0x000fe400080f1c03 */
[----:B------:R-:W-:Y:S02]  /*0510*/  @!P4 LEA.HI.X R21, R2, UR11, R0, 0x3, P1 ;  /* 0x0000000b0215cc11 */ /* 0x000fe400088f1c00 */
[----:B0-----:R-:W-:-:S03]  /*0520*/  CS2R R14, SRZ ;  /* 0x00000000000e7805 */ /* 0x001fc6000001ff00 */
[----:B------:R0:W5:Y:S04]  /*0530*/  @!P4 LDG.E.64 R28, desc[UR16][R20.64] ;  /* 0x00000010141cc981 */ /* 0x000168000c1e1b00 */
[----:B------:R0:W5:Y:S01]  /*0540*/  @!P3 LDG.E.64 R14, desc[UR16][R22.64] ;  /* 0x00000010160eb981 */ /* 0x000162000c1e1b00 */
[----:B------:R-:W-:Y:S01]  /*0550*/  BSSY.RECONVERGENT B0, `(.L_x_170) ;  /* 0x0000028000007945 */ /* 0x000fe20003800200 */
[----:B--2---:R-:W-:Y:S02]  /*0560*/  R2UR UR13, R19 ;  /* 0x00000000130d72ca */ /* 0x004fe400000e0000 */
[----:B------:R-:W-:-:S11]  /*0570*/  R2UR UR12, R18 ;  /* 0x00000000120c72ca */ /* 0x000fd600000e0000 */
[----:B-1----:R-:W-:Y:S02]  /*0580*/  UIMAD UR13, UR13, UR24, URZ ;  /* 0x000000180d0d72a4 */ /* 0x002fe4000f8e02ff */
[----:B------:R-:W-:Y:S02]  /*0590*/  UIMAD.WIDE.U32 UR22, UR12, UR24, URZ ;  /* 0x000000180c1672a5 */ /* 0x000fe4000f8e00ff */
[----:B------:R-:W-:-:S04]  /*05a0*/  UIMAD UR12, UR12, UR25, UR13 ;  /* 0x000000190c0c72a4 */ /* 0x000fc8000f8e020d */
[----:B------:R-:W-:-:S06]  /*05b0*/  UIADD3 UR12, UPT, UPT, UR23, UR12, URZ ;  /* 0x0000000c170c7290 */ /* 0x000fcc000fffe0ff */
[----:B---3--:R-:W-:-:S04]  /*05c0*/  LOP3.LUT R5, R7, UR12, RZ, 0xfc, !PT ;  /* 0x0000000c07057c12 */ /* 0x008fc8000f8efcff */
[----:B------:R-:W-:-:S13]  /*05d0*/  ISETP.NE.U32.AND P0, PT, R5, RZ, PT ;  /* 0x000000ff0500720c */ /* 0x000fda0003f05070 */
[----:B0-----:R-:W-:Y:S05]  /*05e0*/  @P0 BRA `(.L_x_171) ;  /* 0x0000000000500947 */ /* 0x001fea0003800000 */
[----:B------:R-:W0:Y:S01]  /*05f0*/  I2F.U32.RP R5, UR22 ;  /* 0x0000001600057d06 */ /* 0x000e220008209000 */
[----:B------:R-:W-:Y:S01]  /*0600*/  ISETP.NE.U32.AND P5, PT, RZ, UR22, PT ;  /* 0x00000016ff007c0c */ /* 0x000fe2000bfa5070 */
[----:B------:R-:W-:-:S06]  /*0610*/  HFMA2 R27, -RZ, RZ, 0, 0 ;  /* 0x00000000ff1b7431 */ /* 0x000fcc00000001ff */
[----:B0-----:R-:W0:Y:S02]  /*0620*/  MUFU.RCP R5, R5 ;  /* 0x0000000500057308 */ /* 0x001e240000001000 */
[----:B0-----:R-:W-:-:S06]  /*0630*/  VIADD R18, R5, 0xffffffe ;  /* 0x0ffffffe05127836 */ /* 0x001fcc0000000000 */
[----:B------:R0:W1:Y:S02]  /*0640*/  F2I.FTZ.U32.TRUNC.NTZ R19, R18 ;  /* 0x0000001200137305 */ /* 0x000064000021f000 */
[----:B0-----:R-:W-:Y:S01]  /*0650*/  IMAD.MOV.U32 R18, RZ, RZ, RZ ;  /* 0x000000ffff127224 */ /* 0x001fe200078e00ff */
[----:B-1----:R-:W-:-:S05]  /*0660*/  IADD3 R7, PT, PT, RZ, -R19, RZ ;  /* 0x80000013ff077210 */ /* 0x002fca0007ffe0ff */
[----:B------:R-:W-:-:S04]  /*0670*/  IMAD R7, R7, UR22, RZ ;  /* 0x0000001607077c24 */ /* 0x000fc8000f8e02ff */
[----:B------:R-:W-:-:S06]  /*0680*/  IMAD.HI.U32 R19, R19, R7, R18 ;  /* 0x0000000713137227 */ /* 0x000fcc00078e0012 */
[----:B------:R-:W-:-:S04]  /*0690*/  IMAD.HI.U32 R26, R19, R6, RZ ;  /* 0x00000006131a7227 */ /* 0x000fc800078e00ff */
[----:B------:R-:W-:-:S04]  /*06a0*/  IMAD.MOV R7, RZ, RZ, -R26 ;  /* 0x000000ffff077224 */ /* 0x000fc800078e0a1a */
[----:B------:R-:W-:-:S05]  /*06b0*/  IMAD R6, R7, UR22, R6 ;  /* 0x0000001607067c24 */ /* 0x000fca000f8e0206 */
[----:B------:R-:W-:-:S13]  /*06c0*/  ISETP.GE.U32.AND P0, PT, R6, UR22, PT ;  /* 0x0000001606007c0c */ /* 0x000fda000bf06070 */
[----:B------:R-:W-:Y:S02]  /*06d0*/  @P0 VIADD R6, R6, -UR22 ;  /* 0x8000001606060c36 */ /* 0x000fe40008000000 */
[----:B------:R-:W-:-:S03]  /*06e0*/  @P0 VIADD R26, R26, 0x1 ;  /* 0x000000011a1a0836 */ /* 0x000fc60000000000 */
[----:B------:R-:W-:-:S13]  /*06f0*/  ISETP.GE.U32.AND P1, PT, R6, UR22, PT ;  /* 0x0000001606007c0c */ /* 0x000fda000bf26070 */
[----:B------:R-:W-:Y:S01]  /*0700*/  @P1 VIADD R26, R26, 0x1 ;  /* 0x000000011a1a1836 */ /* 0x000fe20000000000 */
[----:B------:R-:W-:Y:S01]  /*0710*/  @!P5 LOP3.LUT R26, RZ, UR22, RZ, 0x33, !PT ;  /* 0x00000016ff1adc12 */ /* 0x000fe2000f8e33ff */
[----:B------:R-:W-:Y:S06]  /*0720*/  BRA `(.L_x_172) ;  /* 0x0000000000287947 */ /* 0x000fec0003800000 */
.L_x_171:
[----:B------:R-:W-:Y:S01]  /*0730*/  IMAD.U32 R20, RZ, RZ, UR22 ;  /* 0x00000016ff147e24 */ /* 0x000fe2000f8e00ff */
[----:B------:R-:W-:Y:S01]  /*0740*/  MOV R5, UR12 ;  /* 0x0000000c00057c02 */ /* 0x000fe20008000f00 */
[----:B------:R-:W-:Y:S02]  /*0750*/  IMAD.MOV.U32 R18, RZ, RZ, R6 ;  /* 0x000000ffff127224 */ /* 0x000fe400078e0006 */
[----:B------:R-:W-:Y:S02]  /*0760*/  IMAD.U32 R21, RZ, RZ, UR23 ;  /* 0x00000017ff157e24 */ /* 0x000fe4000f8e00ff */
[----:B------:R-:W-:Y:S01]  /*0770*/  IMAD.MOV.U32 R6, RZ, RZ, R7 ;  /* 0x000000ffff067224 */ /* 0x000fe200078e0007 */
[----:B------:R-:W-:Y:S01]  /*0780*/  MOV R7, 0x7b0 ;  /* 0x000007b000077802 */ /* 0x000fe20000000f00 */
[----:B------:R-:W-:-:S07]  /*0790*/  IMAD.MOV.U32 R21, RZ, RZ, R20 ;  /* 0x000000ffff157224 */ /* 0x000fce00078e0014 */
[----:B-----5:R-:W-:Y:S05]  /*07a0*/  CALL.REL.NOINC `($__internal_9_$__cuda_sm20_div_s64) ;  /* 0x0000002c00007944 */ /* 0x020fea0003c00000 */
[----:B------:R-:W-:Y:S02]  /*07b0*/  IMAD.MOV.U32 R26, RZ, RZ, R18 ;  /* 0x000000ffff1a7224 */ /* 0x000fe400078e0012 */
[----:B------:R-:W-:-:S07]  /*07c0*/  IMAD.MOV.U32 R27, RZ, RZ, R19 ;  /* 0x000000ffff1b7224 */ /* 0x000fce00078e0013 */
.L_x_172:
[----:B------:R-:W-:Y:S05]  /*07d0*/  BSYNC.RECONVERGENT B0 ;  /* 0x0000000000007941 */ /* 0x000fea0003800200 */
.L_x_170:
[----:B-----5:R-:W-:Y:S01]  /*07e0*/  LOP3.LUT R5, R17, UR12, RZ, 0xfc, !PT ;  /* 0x0000000c11057c12 */ /* 0x020fe2000f8efcff */
[----:B------:R-:W-:Y:S03]  /*07f0*/  BSSY.RECONVERGENT B0, `(.L_x_173) ;  /* 0x0000022000007945 */ /* 0x000fe60003800200 */
[----:B------:R-:W-:-:S13]  /*0800*/  ISETP.NE.U32.AND P0, PT, R5, RZ, PT ;  /* 0x000000ff0500720c */ /* 0x000fda0003f05070 */
[----:B------:R-:W-:Y:S05]  /*0810*/  @P0 BRA `(.L_x_174) ;  /* 0x0000000000540947 */ /* 0x000fea0003800000 */
[----:B------:R-:W0:Y:S01]  /*0820*/  I2F.U32.RP R13, UR22 ;  /* 0x00000016000d7d06 */ /* 0x000e220008209000 */
[----:B------:R-:W-:Y:S01]  /*0830*/  ISETP.NE.U32.AND P5, PT, RZ, UR22, PT ;  /* 0x00000016ff007c0c */ /* 0x000fe2000bfa5070 */
[----:B------:R-:W-:-:S06]  /*0840*/  IMAD.MOV.U32 R17, RZ, RZ, RZ ;  /* 0x000000ffff117224 */ /* 0x000fcc00078e00ff */
[----:B0-----:R-:W0:Y:S02]  /*0850*/  MUFU.RCP R13, R13 ;  /* 0x0000000d000d7308 */ /* 0x001e240000001000 */
[----:B0-----:R-:W-:-:S06]  /*0860*/  VIADD R6, R13, 0xffffffe ;  /* 0x0ffffffe0d067836 */ /* 0x001fcc0000000000 */
[----:B------:R0:W1:Y:S02]  /*0870*/  F2I.FTZ.U32.TRUNC.NTZ R7, R6 ;  /* 0x0000000600077305 */ /* 0x000064000021f000 */
[----:B0-----:R-:W-:Y:S02]  /*0880*/  IMAD.MOV.U32 R6, RZ, RZ, RZ ;  /* 0x000000ffff067224 */ /* 0x001fe400078e00ff */
[----:B-1----:R-:W-:-:S04]  /*0890*/  IMAD.MOV R5, RZ, RZ, -R7 ;  /* 0x000000ffff057224 */ /* 0x002fc800078e0a07 */
[----:B------:R-:W-:-:S04]  /*08a0*/  IMAD R5, R5, UR22, RZ ;  /* 0x0000001605057c24 */ /* 0x000fc8000f8e02ff */
[----:B------:R-:W-:-:S06]  /*08b0*/  IMAD.HI.U32 R5, R7, R5, R6 ;  /* 0x0000000507057227 */ /* 0x000fcc00078e0006 */
[----:B------:R-:W-:-:S05]  /*08c0*/  IMAD.HI.U32 R5, R5, R16, RZ ;  /* 0x0000001005057227 */ /* 0x000fca00078e00ff */
[----:B------:R-:W-:-:S05]  /*08d0*/  IADD3 R7, PT, PT, -R5, RZ, RZ ;  /* 0x000000ff05077210 */ /* 0x000fca0007ffe1ff */
[----:B------:R-:W-:-:S05]  /*08e0*/  IMAD R16, R7, UR22, R16 ;  /* 0x0000001607107c24 */ /* 0x000fca000f8e0210 */
[----:B------:R-:W-:-:S13]  /*08f0*/  ISETP.GE.U32.AND P0, PT, R16, UR22, PT ;  /* 0x0000001610007c0c */ /* 0x000fda000bf06070 */
[----:B------:R-:W-:Y:S02]  /*0900*/  @P0 VIADD R16, R16, -UR22 ;  /* 0x8000001610100c36 */ /* 0x000fe40008000000 */
[----:B------:R-:W-:-:S03]  /*0910*/  @P0 VIADD R5, R5, 0x1 ;  /* 0x0000000105050836 */ /* 0x000fc60000000000 */
[----:B------:R-:W-:-:S13]  /*0920*/  ISETP.GE.U32.AND P1, PT, R16, UR22, PT ;  /* 0x0000001610007c0c */ /* 0x000fda000bf26070 */
[----:B------:R-:W-:Y:S01]  /*0930*/  @P1 VIADD R5, R5, 0x1 ;  /* 0x0000000105051836 */ /* 0x000fe20000000000 */
[----:B------:R-:W-:-:S05]  /*0940*/  @!P5 LOP3.LUT R5, RZ, UR22, RZ, 0x33, !PT ;  /* 0x00000016ff05dc12 */ /* 0x000fca000f8e33ff */
[----:B------:R-:W-:Y:S01]  /*0950*/  IMAD.MOV.U32 R16, RZ, RZ, R5 ;  /* 0x000000ffff107224 */ /* 0x000fe200078e0005 */
[----:B------:R-:W-:Y:S06]  /*0960*/  BRA `(.L_x_175) ;  /* 0x0000000000287947 */ /* 0x000fec0003800000 */
.L_x_174:
[----:B------:R-:W-:Y:S01]  /*0970*/  MOV R20, UR22 ;  /* 0x0000001600147c02 */ /* 0x000fe20008000f00 */
[----:B------:R-:W-:Y:S01]  /*0980*/  IMAD.U32 R21, RZ, RZ, UR23 ;  /* 0x00000017ff157e24 */ /* 0x000fe2000f8e00ff */
[----:B------:R-:W-:Y:S01]  /*0990*/  MOV R7, 0x9f0 ;  /* 0x000009f000077802 */ /* 0x000fe20000000f00 */
[----:B------:R-:W-:Y:S02]  /*09a0*/  IMAD.MOV.U32 R18, RZ, RZ, R16 ;  /* 0x000000ffff127224 */ /* 0x000fe400078e0010 */
[----:B------:R-:W-:Y:S02]  /*09b0*/  IMAD.MOV.U32 R6, RZ, RZ, R17 ;  /* 0x000000ffff067224 */ /* 0x000fe400078e0011 */
[----:B------:R-:W-:Y:S02]  /*09c0*/  IMAD.MOV.U32 R21, RZ, RZ, R20 ;  /* 0x000000ffff157224 */ /* 0x000fe400078e0014 */
[----:B------:R-:W-:-:S07]  /*09d0*/  IMAD.U32 R5, RZ, RZ, UR12 ;  /* 0x0000000cff057e24 */ /* 0x000fce000f8e00ff */
[----:B------:R-:W-:Y:S05]  /*09e0*/  CALL.REL.NOINC `($__internal_9_$__cuda_sm20_div_s64) ;  /* 0x0000002800707944 */ /* 0x000fea0003c00000 */
[----:B------:R-:W-:Y:S01]  /*09f0*/  MOV R16, R18 ;  /* 0x0000001200107202 */ /* 0x000fe20000000f00 */
[----:B------:R-:W-:-:S07]  /*0a00*/  IMAD.MOV.U32 R17, RZ, RZ, R19 ;  /* 0x000000ffff117224 */ /* 0x000fce00078e0013 */
.L_x_175:
[----:B------:R-:W-:Y:S05]  /*0a10*/  BSYNC.RECONVERGENT B0 ;  /* 0x0000000000007941 */ /* 0x000fea0003800200 */
.L_x_173:
[----:B------:R-:W-:Y:S01]  /*0a20*/  LOP3.LUT R5, R15, UR12, RZ, 0xfc, !PT ;  /* 0x0000000c0f057c12 */ /* 0x000fe2000f8efcff */
        /* <DEDUP_REMOVED lines=13> */
[----:B------:R-:W-:-:S04]  /*0b00*/  IMAD.HI.U32 R5, R5, R14, RZ ;  /* 0x0000000e05057227 */ /* 0x000fc800078e00ff */
[----:B------:R-:W-:-:S04]  /*0b10*/  IMAD.MOV R7, RZ, RZ, -R5 ;  /* 0x000000ffff077224 */ /* 0x000fc800078e0a05 */
[----:B------:R-:W-:-:S05]  /*0b20*/  IMAD R14, R7, UR22, R14 ;  /* 0x00000016070e7c24 */ /* 0x000fca000f8e020e */
[----:B------:R-:W-:-:S13]  /*0b30*/  ISETP.GE.U32.AND P0, PT, R14, UR22, PT ;  /* 0x000000160e007c0c */ /* 0x000fda000bf06070 */
[----:B------:R-:W-:Y:S01]  /*0b40*/  @P0 IADD3 R14, PT, PT, R14, -UR22, RZ ;  /* 0x800000160e0e0c10 */ /* 0x000fe2000fffe0ff */
[----:B------:R-:W-:-:S03]  /*0b50*/  @P0 VIADD R5, R5, 0x1 ;  /* 0x0000000105050836 */ /* 0x000fc60000000000 */
[----:B------:R-:W-:-:S13]  /*0b60*/  ISETP.GE.U32.AND P1, PT, R14, UR22, PT ;  /* 0x000000160e007c0c */ /* 0x000fda000bf26070 */
[----:B------:R-:W-:Y:S01]  /*0b70*/  @P1 VIADD R5, R5, 0x1 ;  /* 0x0000000105051836 */ /* 0x000fe20000000000 */
[----:B------:R-:W-:-:S05]  /*0b80*/  @!P5 LOP3.LUT R5, RZ, UR22, RZ, 0x33, !PT ;  /* 0x00000016ff05dc12 */ /* 0x000fca000f8e33ff */
[----:B------:R-:W-:Y:S01]  /*0b90*/  IMAD.MOV.U32 R14, RZ, RZ, R5 ;  /* 0x000000ffff0e7224 */ /* 0x000fe200078e0005 */
[----:B------:R-:W-:Y:S06]  /*0ba0*/  BRA `(.L_x_178) ;  /* 0x0000000000287947 */ /* 0x000fec0003800000 */
.L_x_177:
[----:B------:R-:W-:Y:S01]  /*0bb0*/  IMAD.U32 R20, RZ, RZ, UR22 ;  /* 0x00000016ff147e24 */ /* 0x000fe2000f8e00ff */
[----:B------:R-:W-:Y:S01]  /*0bc0*/  MOV R21, UR23 ;  /* 0x0000001700157c02 */ /* 0x000fe20008000f00 */
[----:B------:R-:W-:Y:S01]  /*0bd0*/  IMAD.MOV.U32 R18, RZ, RZ, R14 ;  /* 0x000000ffff127224 */ /* 0x000fe200078e000e */
[----:B------:R-:W-:Y:S01]  /*0be0*/  MOV R7, 0xc30 ;  /* 0x00000c3000077802 */ /* 0x000fe20000000f00 */
[----:B------:R-:W-:Y:S02]  /*0bf0*/  IMAD.MOV.U32 R6, RZ, RZ, R15 ;  /* 0x000000ffff067224 */ /* 0x000fe400078e000f */
[----:B------:R-:W-:Y:S02]  /*0c00*/  IMAD.MOV.U32 R21, RZ, RZ, R20 ;  /* 0x000000ffff157224 */ /* 0x000fe400078e0014 */
[----:B------:R-:W-:-:S07]  /*0c10*/  IMAD.U32 R5, RZ, RZ, UR12 ;  /* 0x0000000cff057e24 */ /* 0x000fce000f8e00ff */
[----:B------:R-:W-:Y:S05]  /*0c20*/  CALL.REL.NOINC `($__internal_9_$__cuda_sm20_div_s64) ;  /* 0x0000002400e07944 */ /* 0x000fea0003c00000 */
[----:B------:R-:W-:Y:S01]  /*0c30*/  IMAD.MOV.U32 R14, RZ, RZ, R18 ;  /* 0x000000ffff0e7224 */ /* 0x000fe200078e0012 */
[----:B------:R-:W-:-:S07]  /*0c40*/  MOV R15, R19 ;  /* 0x00000013000f7202 */ /* 0x000fce0000000f00 */
.L_x_178:
[----:B------:R-:W-:Y:S05]  /*0c50*/  BSYNC.RECONVERGENT B0 ;  /* 0x0000000000007941 */ /* 0x000fea0003800200 */
.L_x_176:
        /* <DEDUP_REMOVED lines=18> */
[----:B------:R-:W-:Y:S01]  /*0d80*/  @P0 VIADD R28, R28, -UR22 ;  /* 0x800000161c1c0c36 */ /* 0x000fe20008000000 */
[----:B------:R-:W-:-:S04]  /*0d90*/  @P0 IADD3 R20, PT, PT, R20, 0x1, RZ ;  /* 0x0000000114140810 */ /* 0x000fc80007ffe0ff */
[----:B------:R-:W-:-:S13]  /*0da0*/  ISETP.GE.U32.AND P1, PT, R28, UR22, PT ;  /* 0x000000161c007c0c */ /* 0x000fda000bf26070 */
[----:B------:R-:W-:Y:S01]  /*0db0*/  @P1 VIADD R20, R20, 0x1 ;  /* 0x0000000114141836 */ /* 0x000fe20000000000 */
[----:B------:R-:W-:Y:S01]  /*0dc0*/  @!P5 LOP3.LUT R20, RZ, UR22, RZ, 0x33, !PT ;  /* 0x00000016ff14dc12 */ /* 0x000fe2000f8e33ff */
[----:B------:R-:W-:Y:S06]  /*0dd0*/  BRA `(.L_x_181) ;  /* 0x0000000000287947 */ /* 0x000fec0003800000 */
.L_x_180:
[----:B------:R-:W-:Y:S01]  /*0de0*/  IMAD.U32 R20, RZ, RZ, UR22 ;  /* 0x00000016ff147e24 */ /* 0x000fe2000f8e00ff */
[----:B------:R-:W-:Y:S01]  /*0df0*/  MOV R6, R29 ;  /* 0x0000001d00067202 */ /* 0x000fe20000000f00 */
[----:B------:R-:W-:Y:S01]  /*0e00*/  IMAD.U32 R21, RZ, RZ, UR23 ;  /* 0x00000017ff157e24 */ /* 0x000fe2000f8e00ff */
[----:B------:R-:W-:Y:S01]  /*0e10*/  MOV R7, 0xe60 ;  /* 0x00000e6000077802 */ /* 0x000fe20000000f00 */
[----:B------:R-:W-:Y:S02]  /*0e20*/  IMAD.MOV.U32 R18, RZ, RZ, R28 ;  /* 0x000000ffff127224 */ /* 0x000fe400078e001c */
[----:B------:R-:W-:Y:S02]  /*0e30*/  IMAD.MOV.U32 R21, RZ, RZ, R20 ;  /* 0x000000ffff157224 */ /* 0x000fe400078e0014 */
[----:B------:R-:W-:-:S07]  /*0e40*/  IMAD.U32 R5, RZ, RZ, UR12 ;  /* 0x0000000cff057e24 */ /* 0x000fce000f8e00ff */
[----:B------:R-:W-:Y:S05]  /*0e50*/  CALL.REL.NOINC `($__internal_9_$__cuda_sm20_div_s64) ;  /* 0x0000002400547944 */ /* 0x000fea0003c00000 */
[----:B------:R-:W-:Y:S02]  /*0e60*/  IMAD.MOV.U32 R20, RZ, RZ, R18 ;  /* 0x000000ffff147224 */ /* 0x000fe400078e0012 */
[----:B------:R-:W-:-:S07]  /*0e70*/  IMAD.MOV.U32 R21, RZ, RZ, R19 ;  /* 0x000000ffff157224 */ /* 0x000fce00078e0013 */
.L_x_181:
[----:B------:R-:W-:Y:S05]  /*0e80*/  BSYNC.RECONVERGENT B0 ;  /* 0x0000000000007941 */ /* 0x000fea0003800200 */
.L_x_179:
[----:B------:R-:W-:Y:S01]  /*0e90*/  ISETP.GE.U32.AND P0, PT, R11, UR19, PT ;  /* 0x000000130b007c0c */ /* 0x000fe2000bf06070 */
[----:B------:R-:W0:Y:S01]  /*0ea0*/  LDC.64 R6, c[0x0][0xfd0] ;  /* 0x0003f400ff067b82 */ /* 0x000e220000000a00 */
[C---:B------:R-:W-:Y:S02]  /*0eb0*/  @!P2 LEA R24, P5, R9.reuse, UR8, 0x3 ;  /* 0x000000080918ac11 */ /* 0x040fe4000f8a18ff */
[----:B------:R-:W-:Y:S02]  /*0ec0*/  ISETP.GE.AND.EX P0, PT, R10, UR20, PT, P0 ;  /* 0x000000140a007c0c */ /* 0x000fe4000bf06300 */
[C---:B------:R-:W-:Y:S02]  /*0ed0*/  @!P3 LEA R22, P1, R4.reuse, UR8, 0x3 ;  /* 0x000000080416bc11 */ /* 0x040fe4000f8218ff */
[----:B------:R-:W-:Y:S02]  /*0ee0*/  @!P2 LEA.HI.X R25, R9, UR9, R8, 0x3, P5 ;  /* 0x000000090919ac11 */ /* 0x000fe4000a8f1c08 */
[----:B------:R-:W-:-:S02]  /*0ef0*/  @!P3 LEA.HI.X R23, R4, UR9, R3, 0x3, P1 ;  /* 0x000000090417bc11 */ /* 0x000fc400088f1c03 */
[----:B------:R-:W-:-:S05]  /*0f00*/  IADD3 R9, P1, PT, R9, UR15, RZ ;  /* 0x0000000f09097c10 */ /* 0x000fca000ff3e0ff */
[----:B------:R-:W-:Y:S01]  /*0f10*/  @!P0 LEA R28, P6, R11, UR8, 0x3 ;  /* 0x000000080b1c8c11 */ /* 0x000fe2000f8c18ff */
[----:B------:R-:W-:-:S03]  /*0f20*/  IMAD.X R8, RZ, RZ, R8, P1 ;  /* 0x000000ffff087224 */ /* 0x000fc600008e0608 */
[----:B------:R-:W-:Y:S02]  /*0f30*/  @!P0 LEA.HI.X R29, R11, UR9, R10, 0x3, P6 ;  /* 0x000000090b1d8c11 */ /* 0x000fe4000b0f1c0a */
[----:B------:R-:W-:-:S03]  /*0f40*/  @!P4 LEA R18, P6, R2, UR8, 0x3 ;  /* 0x000000080212cc11 */ /* 0x000fc6000f8c18ff */
[----:B------:R-:W-:Y:S01]  /*0f50*/  @!P0 STG.E.64 desc[UR16][R28.64], R26 ;  /* 0x0000001a1c008986 */ /* 0x000fe2000c101b10 */
[----:B------:R-:W-:Y:S02]  /*0f60*/  @!P4 LEA.HI.X R19, R2, UR9, R0, 0x3, P6 ;  /* 0x000000090213cc11 */ /* 0x000fe4000b0f1c00 */
[----:B------:R-:W-:Y:S01]  /*0f70*/  IADD3 R11, P0, PT, R11, UR15, RZ ;  /* 0x0000000f0b0b7c10 */ /* 0x000fe2000ff1e0ff */
[----:B------:R-:W-:Y:S03]  /*0f80*/  @!P2 STG.E.64 desc[UR16][R24.64], R16 ;  /* 0x000000101800a986 */ /* 0x000fe6000c101b10 */
[----:B------:R-:W-:Y:S01]  /*0f90*/  IADD3.X R10, PT, PT, RZ, R10, RZ, P0, !PT ;  /* 0x0000000aff0a7210 */ /* 0x000fe200007fe4ff */
[----:B------:R-:W-:Y:S01]  /*0fa0*/  @!P3 STG.E.64 desc[UR16][R22.64], R14 ;  /* 0x0000000e1600b986 */ /* 0x000fe2000c101b10 */
[----:B------:R-:W-:Y:S02]  /*0fb0*/  ISETP.GE.U32.AND P2, PT, R11, UR19, PT ;  /* 0x000000130b007c0c */ /* 0x000fe4000bf46070 */
[----:B------:R-:W-:Y:S01]  /*0fc0*/  IADD3 R4, P0, PT, R9, UR18, RZ ;  /* 0x0000001209047c10 */ /* 0x000fe2000ff1e0ff */
[----:B------:R0:W-:Y:S01]  /*0fd0*/  @!P4 STG.E.64 desc[UR16][R18.64], R20 ;  /* 0x000000141200c986 */ /* 0x0001e2000c101b10 */
[----:B------:R-:W-:-:S02]  /*0fe0*/  ISETP.GE.AND.EX P2, PT, R10, UR20, PT, P2 ;  /* 0x000000140a007c0c */ /* 0x000fc4000bf46320 */
[----:B------:R-:W-:Y:S01]  /*0ff0*/  IADD3 R2, P1, PT, R4, UR18, RZ ;  /* 0x0000001204027c10 */ /* 0x000fe2000ff3e0ff */
[----:B0-----:R0:W2:Y:S01]  /*1000*/  LDG.E.64 R18, desc[UR16][R6.64] ;  /* 0x0000001006127981 */ /* 0x0010a2000c1e1b00 */
[----:B------:R-:W-:Y:S02]  /*1010*/  IMAD.X R3, RZ, RZ, R8, P0 ;  /* 0x000000ffff037224 */ /* 0x000fe400000e0608 */
[----:B------:R-:W-:Y:S02]  /*1020*/  ISETP.GE.U32.AND P0, PT, R2, UR19, PT ;  /* 0x0000001302007c0c */ /* 0x000fe4000bf06070 */
[----:B------:R-:W-:Y:S01]  /*1030*/  ISETP.GE.U32.AND P3, PT, R9, UR19, PT ;  /* 0x0000001309007c0c */ /* 0x000fe2000bf66070 */
[----:B------:R-:W-:-:S04]  /*1040*/  IMAD.X R0, RZ, RZ, R3, P1 ;  /* 0x000000ffff007224 */ /* 0x000fc800008e0603 */
[C---:B------:R-:W-:Y:S02]  /*1050*/  @!P2 LEA R24, P1, R11.reuse, UR10, 0x3 ;  /* 0x0000000a0b18ac11 */ /* 0x040fe4000f8218ff */
[----:B------:R-:W-:Y:S02]  /*1060*/  ISETP.GE.U32.AND P4, PT, R4, UR19, PT ;  /* 0x0000001304007c0c */ /* 0x000fe4000bf86070 */
[----:B------:R-:W-:Y:S02]  /*1070*/  ISETP.GE.AND.EX P0, PT, R0, UR20, PT, P0 ;  /* 0x0000001400007c0c */ /* 0x000fe4000bf06300 */
[----:B0-----:R-:W-:Y:S02]  /*1080*/  CS2R R6, SRZ ;  /* 0x0000000000067805 */ /* 0x001fe4000001ff00 */
[----:B------:R-:W-:Y:S02]  /*1090*/  @!P2 LEA.HI.X R25, R11, UR11, R10, 0x3, P1 ;  /* 0x0000000b0b19ac11 */ /* 0x000fe400088f1c0a */
[----:B------:R-:W-:-:S02]  /*10a0*/  ISETP.GE.AND.EX P3, PT, R8, UR20, PT, P3 ;  /* 0x0000001408007c0c */ /* 0x000fc4000bf66330 */
[----:B------:R-:W-:Y:S01]  /*10b0*/  ISETP.GE.AND.EX P4, PT, R3, UR20, PT, P4 ;  /* 0x0000001403007c0c */ /* 0x000fe2000bf86340 */
[----:B------:R-:W3:Y:S01]  /*10c0*/  @!P2 LDG.E.64 R6, desc[UR16][R24.64] ;  /* 0x000000101806a981 */ /* 0x000ee2000c1e1b00 */
[----:B------:R-:W-:-:S03]  /*10d0*/  CS2R R28, SRZ ;  /* 0x00000000001c7805 */ /* 0x000fc6000001ff00 */
[----:B------:R-:W-:-:S04]  /*10e0*/  @!P0 LEA R14, P1, R2, UR10, 0x3 ;  /* 0x0000000a020e8c11 */ /* 0x000fc8000f8218ff */
[----:B------:R-:W-:Y:S02]  /*10f0*/  @!P0 LEA.HI.X R15, R2, UR11, R0, 0x3, P1 ;  /* 0x0000000b020f8c11 */ /* 0x000fe400088f1c00 */
[C---:B------:R-:W-:Y:S02]  /*1100*/  @!P3 LEA R22, P1, R9.reuse, UR10, 0x3 ;  /* 0x0000000a0916bc11 */ /* 0x040fe4000f8218ff */
[C---:B------:R-:W-:Y:S01]  /*1110*/  @!P4 LEA R20, P5, R4.reuse, UR10, 0x3 ;  /* 0x0000000a0414cc11 */ /* 0x040fe2000f8a18ff */
[----:B------:R0:W5:Y:S01]  /*1120*/  @!P0 LDG.E.64 R28, desc[UR16][R14.64] ;  /* 0x000000100e1c8981 */ /* 0x000162000c1e1b00 */
[----:B------:R-:W-:Y:S02]  /*1130*/  CS2R R16, SRZ ;  /* 0x0000000000107805 */ /* 0x000fe4000001ff00 */
[----:B------:R-:W-:Y:S02]  /*1140*/  @!P3 LEA.HI.X R23, R9, UR11, R8, 0x3, P1 ;  /* 0x0000000b0917bc11 */ /* 0x000fe400088f1c08 */
[----:B------:R-:W-:-:S03]  /*1150*/  @!P4 LEA.HI.X R21, R4, UR11, R3, 0x3, P5 ;  /* 0x0000000b0415cc11 */ /* 0x000fc6000a8f1c03 */
[----:B------:R1:W5:Y:S01]  /*1160*/  @!P3 LDG.E.64 R16, desc[UR16][R22.64] ;  /* 0x000000101610b981 */ /* 0x000362000c1e1b00 */
[----:B0-----:R-:W-:-:S06]  /*1170*/  CS2R R14, SRZ ;  /* 0x00000000000e7805 */ /* 0x001fcc000001ff00 */
[----:B------:R1:W5:Y:S01]  /*1180*/  @!P4 LDG.E.64 R14, desc[UR16][R20.64] ;  /* 0x00000010140ec981 */ /* 0x000362000c1e1b00 */
[----:B------:R-:W-:Y:S01]  /*1190*/  BSSY.RECONVERGENT B0, `(.L_x_182) ;  /* 0x0000028000007945 */ /* 0x000fe20003800200 */
[----:B--2---:R-:W-:Y:S02]  /*11a0*/  R2UR UR13, R19 ;  /* 0x00000000130d72ca */ /* 0x004fe400000e0000 */
[----:B------:R-:W-:-:S11]  /*11b0*/  R2UR UR12, R18 ;  /* 0x00000000120c72ca */ /* 0x000fd600000e0000 */
[----:B------:R-:W-:Y:S02]  /*11c0*/  UIMAD UR13, UR13, UR24, URZ ;  /* 0x000000180d0d72a4 */ /* 0x000fe4000f8e02ff */
[----:B------:R-:W-:Y:S02]  /*11d0*/  UIMAD.WIDE.U32 UR22, UR12, UR24, URZ ;  /* 0x000000180c1672a5 */ /* 0x000fe4000f8e00ff */
[----:B------:R-:W-:-:S04]  /*11e0*/  UIMAD UR12, UR12, UR25, UR13 ;  /* 0x000000190c0c72a4 */ /* 0x000fc8000f8e020d */
[----:B------:R-:W-:-:S06]  /*11f0*/  UIADD3 UR12, UPT, UPT, UR23, UR12, URZ ;  /* 0x0000000c170c7290 */ /* 0x000fcc000fffe0ff */
[----:B---3--:R-:W-:-:S04]  /*1200*/  LOP3.LUT R5, R7, UR12, RZ, 0xfc, !PT ;  /* 0x0000000c07057c12 */ /* 0x008fc8000f8efcff */
[----:B------:R-:W-:-:S13]  /*1210*/  ISETP.NE.U32.AND P0, PT, R5, RZ, PT ;  /* 0x000000ff0500720c */ /* 0x000fda0003f05070 */
[----:B-1----:R-:W-:Y:S05]  /*1220*/  @P0 BRA `(.L_x_183) ;  /* 0x0000000000500947 */ /* 0x002fea0003800000 */
        /* <DEDUP_REMOVED lines=20> */
.L_x_183:
[----:B------:R-:W-:Y:S01]  /*1370*/  IMAD.U32 R20, RZ, RZ, UR22 ;  /* 0x00000016ff147e24 */ /* 0x000fe2000f8e00ff */
[----:B------:R-:W-:Y:S01]  /*1380*/  MOV R21, UR23 ;  /* 0x0000001700157c02 */ /* 0x000fe20008000f00 */
[----:B------:R-:W-:Y:S02]  /*1390*/  IMAD.MOV.U32 R18, RZ, RZ, R6 ;  /* 0x000000ffff127224 */ /* 0x000fe400078e0006 */
[----:B------:R-:W-:Y:S01]  /*13a0*/  IMAD.MOV.U32 R6, RZ, RZ, R7 ;  /* 0x000000ffff067224 */ /* 0x000fe200078e0007 */
[----:B------:R-:W-:Y:S01]  /*13b0*/  MOV R7, 0x13f0 ;  /* 0x000013f000077802 */ /* 0x000fe20000000f00 */
[----:B------:R-:W-:Y:S02]  /*13c0*/  IMAD.MOV.U32 R21, RZ, RZ, R20 ;  /* 0x000000ffff157224 */ /* 0x000fe400078e0014 */
[----:B------:R-:W-:-:S07]  /*13d0*/  IMAD.U32 R5, RZ, RZ, UR12 ;  /* 0x0000000cff057e24 */ /* 0x000fce000f8e00ff */
[----:B-----5:R-:W-:Y:S05]  /*13e0*/  CALL.REL.NOINC `($__internal_9_$__cuda_sm20_div_s64) ;  /* 0x0000001c00f07944 */ /* 0x020fea0003c00000 */
[----:B------:R-:W-:Y:S01]  /*13f0*/  IMAD.MOV.U32 R26, RZ, RZ, R18 ;  /* 0x000000ffff1a7224 */ /* 0x000fe200078e0012 */
[----:B------:R-:W-:-:S07]  /*1400*/  MOV R27, R19 ;  /* 0x00000013001b7202 */ /* 0x000fce0000000f00 */
.L_x_184:
[----:B------:R-:W-:Y:S05]  /*1410*/  BSYNC.RECONVERGENT B0 ;  /* 0x0000000000007941 */ /* 0x000fea0003800200 */
.L_x_182:
        /* <DEDUP_REMOVED lines=22> */
[----:B------:R-:W-:-:S05]  /*1580*/  @!P5 LOP3.LUT R5, RZ, UR22, RZ, 0x33, !PT ;  /* 0x00000016ff05dc12 */ /* 0x000fca000f8e33ff */
[----:B------:R-:W-:Y:S01]  /*1590*/  IMAD.MOV.U32 R16, RZ, RZ, R5 ;  /* 0x000000ffff107224 */ /* 0x000fe200078e0005 */
[----:B------:R-:W-:Y:S06]  /*15a0*/  BRA `(.L_x_187) ;  /* 0x0000000000287947 */ /* 0x000fec0003800000 */
.L_x_186:
        /* <DEDUP_REMOVED lines=10> */
.L_x_187:
[----:B------:R-:W-:Y:S05]  /*1650*/  BSYNC.RECONVERGENT B0 ;  /* 0x0000000000007941 */ /* 0x000fea0003800200 */
.L_x_185:
        /* <DEDUP_REMOVED lines=8> */
[----:B0-----:R-:W-:-:S06]  /*16e0*/  IADD3 R6, PT, PT, R13, 0xffffffe, RZ ;  /* 0x0ffffffe0d067810 */ /* 0x001fcc0007ffe0ff */
        /* <DEDUP_REMOVED lines=12> */
[----:B------:R-:W-:Y:S02]  /*17b0*/  @P1 IADD3 R5, PT, PT, R5, 0x1, RZ ;  /* 0x0000000105051810 */ /* 0x000fe40007ffe0ff */
[----:B------:R-:W-:-:S05]  /*17c0*/  @!P5 LOP3.LUT R5, RZ, UR22, RZ, 0x33, !PT ;  /* 0x00000016ff05dc12 */ /* 0x000fca000f8e33ff */
[----:B------:R-:W-:Y:S01]  /*17d0*/  IMAD.MOV.U32 R14, RZ, RZ, R5 ;  /* 0x000000ffff0e7224 */ /* 0x000fe200078e0005 */
[----:B------:R-:W-:Y:S06]  /*17e0*/  BRA `(.L_x_190) ;  /* 0x0000000000287947 */ /* 0x000fec0003800000 */
.L_x_189:
        /* <DEDUP_REMOVED lines=10> */
.L_x_190:
[----:B------:R-:W-:Y:S05]  /*1890*/  BSYNC.RECONVERGENT B0 ;  /* 0x0000000000007941 */ /* 0x000fea0003800200 */
.L_x_188:
[----:B------:R-:W-:Y:S01]  /*18a0*/  LOP3.LUT R5, R29, UR12, RZ, 0xfc, !PT ;  /* 0x0000000c1d057c12 */ /* 0x000fe2000f8efcff */
[----:B------:R-:W-:Y:S03]  /*18b0*/  BSSY.RECONVERGENT B0, `(.L_x_191) ;  /* 0x0000021000007945 */ /* 0x000fe60003800200 */
[----:B------:R-:W-:-:S13]  /*18c0*/  ISETP.NE.U32.AND P0, PT, R5, RZ, PT ;  /* 0x000000ff0500720c */ /* 0x000fda0003f05070 */
[----:B------:R-:W-:Y:S05]  /*18d0*/  @P0 BRA `(.L_x_192) ;  /* 0x0000000000500947 */ /* 0x000fea0003800000 */
        /* <DEDUP_REMOVED lines=20> */
.L_x_192:
[----:B------:R-:W-:Y:S01]  /*1a20*/  IMAD.U32 R20, RZ, RZ, UR22 ;  /* 0x00000016ff147e24 */ /* 0x000fe2000f8e00ff */
[----:B------:R-:W-:Y:S01]  /*1a30*/  MOV R5, UR12 ;  /* 0x0000000c00057c02 */ /* 0x000fe20008000f00 */
[----:B------:R-:W-:Y:S01]  /*1a40*/  IMAD.U32 R21, RZ, RZ, UR23 ;  /* 0x00000017ff157e24 */ /* 0x000fe2000f8e00ff */
[----:B------:R-:W-:Y:S01]  /*1a50*/  MOV R7, 0x1aa0 ;  /* 0x00001aa000077802 */ /* 0x000fe20000000f00 */
[----:B------:R-:W-:Y:S02]  /*1a60*/  IMAD.MOV.U32 R18, RZ, RZ, R28 ;  /* 0x000000ffff127224 */ /* 0x000fe400078e001c */
[----:B------:R-:W-:Y:S02]  /*1a70*/  IMAD.MOV.U32 R6, RZ, RZ, R29 ;  /* 0x000000ffff067224 */ /* 0x000fe400078e001d */
[----:B------:R-:W-:-:S07]  /*1a80*/  IMAD.MOV.U32 R21, RZ, RZ, R20 ;  /* 0x000000ffff157224 */ /* 0x000fce00078e0014 */
[----:B------:R-:W-:Y:S05]  /*1a90*/  CALL.REL.NOINC `($__internal_9_$__cuda_sm20_div_s64) ;  /* 0x0000001800447944 */ /* 0x000fea0003c00000 */
[----:B------:R-:W-:Y:S02]  /*1aa0*/  IMAD.MOV.U32 R20, RZ, RZ, R18 ;  /* 0x000000ffff147224 */ /* 0x000fe400078e0012 */
[----:B------:R-:W-:-:S07]  /*1ab0*/  IMAD.MOV.U32 R21, RZ, RZ, R19 ;  /* 0x000000ffff157224 */ /* 0x000fce00078e0013 */
.L_x_193:
[----:B------:R-:W-:Y:S05]  /*1ac0*/  BSYNC.RECONVERGENT B0 ;  /* 0x0000000000007941 */ /* 0x000fea0003800200 */
.L_x_191:
        /* <DEDUP_REMOVED lines=24> */
.L_x_169:
[----:B------:R-:W-:-:S04]  /*1c50*/  ULOP3.LUT UR12, UR14, 0x1, URZ, 0xc0, !UPT ;  /* 0x000000010e0c7892 */ /* 0x000fc8000f8ec0ff */
[----:B------:R-:W-:-:S06]  /*1c60*/  UISETP.NE.U32.AND UP0, UPT, UR12, 0x1, UPT ;  /* 0x000000010c00788c */ /* 0x000fcc000bf05070 */
[----:B------:R-:W-:-:S13]  /*1c70*/  PLOP3.LUT P0, PT, PT, PT, UP0, 0x80, 0x8 ;  /* 0x000000000008781c */ /* 0x000fda0003f0f008 */
[----:B------:R-:W-:Y:S05]  /*1c80*/  @!P0 EXIT ;  /* 0x000000000000894d */ /* 0x000fea0003800000 */
[----:B--2---:R-:W0:Y:S01]  /*1c90*/  S2R R11, SR_TID.X ;  /* 0x00000000000b7919 */ /* 0x004e220000002100 */
[----:B------:R-:W1:Y:S01]  /*1ca0*/  LDC.64 R16, c[0x0][0xfd0] ;  /* 0x0003f400ff107b82 */ /* 0x000e620000000a00 */
[----:B------:R-:W-:Y:S02]  /*1cb0*/  CS2R R6, SRZ ;  /* 0x0000000000067805 */ /* 0x000fe4000001ff00 */
[----:B------:R-:W-:Y:S02]  /*1cc0*/  CS2R R14, SRZ ;  /* 0x00000000000e7805 */ /* 0x000fe4000001ff00 */
[----:B------:R-:W-:Y:S02]  /*1cd0*/  CS2R R12, SRZ ;  /* 0x00000000000c7805 */ /* 0x000fe4000001ff00 */
[----:B------:R-:W-:Y:S01]  /*1ce0*/  CS2R R26, SRZ ;  /* 0x00000000001a7805 */ /* 0x000fe2000001ff00 */
[----:B------:R-:W2:Y:S01]  /*1cf0*/  LDCU.64 UR14, c[0x0][0xfd8] ;  /* 0x0001fb00ff0e77ac */ /* 0x000ea20008000a00 */
[----:B-1----:R-:W3:Y:S01]  /*1d00*/  LDG.E.64 R16, desc[UR16][R16.64] ;  /* 0x0000001010107981 */ /* 0x002ee2000c1e1b00 */
[----:B0-----:R-:W-:-:S04]  /*1d10*/  IADD3 R11, P1, PT, R11, UR6, RZ ;  /* 0x000000060b0b7c10 */ /* 0x001fc8000ff3e0ff */
[C---:B------:R-:W-:Y:S01]  /*1d20*/  ISETP.GE.U32.AND P0, PT, R11.reuse, UR19, PT ;  /* 0x000000130b007c0c */ /* 0x040fe2000bf06070 */
[----:B------:R-:W-:Y:S01]  /*1d30*/  IMAD.X R10, RZ, RZ, UR7, P1 ;  /* 0x00000007ff0a7e24 */ /* 0x000fe200088e06ff */
[----:B------:R-:W-:-:S04]  /*1d40*/  IADD3 R9, P2, PT, R11, UR18, RZ ;  /* 0x000000120b097c10 */ /* 0x000fc8000ff5e0ff */
[----:B------:R-:W-:Y:S01]  /*1d50*/  ISETP.GE.AND.EX P0, PT, R10, UR20, PT, P0 ;  /* 0x000000140a007c0c */ /* 0x000fe2000bf06300 */
[----:B------:R-:W-:Y:S01]  /*1d60*/  IMAD.X R8, RZ, RZ, R10, P2 ;  /* 0x000000ffff087224 */ /* 0x000fe200010e060a */
[C---:B------:R-:W-:Y:S02]  /*1d70*/  IADD3 R4, P2, PT, R9.reuse, UR18, RZ ;  /* 0x0000001209047c10 */ /* 0x040fe4000ff5e0ff */
[----:B------:R-:W-:Y:S02]  /*1d80*/  ISETP.GE.U32.AND P1, PT, R9, UR19, PT ;  /* 0x0000001309007c0c */ /* 0x000fe4000bf26070 */
[----:B------:R-:W-:Y:S01]  /*1d90*/  IADD3 R2, P5, PT, R4, UR18, RZ ;  /* 0x0000001204027c10 */ /* 0x000fe2000ffbe0ff */
[----:B------:R-:W-:Y:S01]  /*1da0*/  IMAD.X R3, RZ, RZ, R8, P2 ;  /* 0x000000ffff037224 */ /* 0x000fe200010e0608 */
[----:B------:R-:W-:-:S05]  /*1db0*/  ISETP.GE.AND.EX P1, PT, R8, UR20, PT, P1 ;  /* 0x0000001408007c0c */ /* 0x000fca000bf26310 */
[C---:B------:R-:W-:Y:S02]  /*1dc0*/  @!P0 LEA R24, P4, R11.reuse, UR10, 0x3 ;  /* 0x0000000a0b188c11 */ /* 0x040fe4000f8818ff */
[----:B------:R-:W-:Y:S02]  /*1dd0*/  ISETP.GE.U32.AND P2, PT, R4, UR19, PT ;  /* 0x0000001304007c0c */ /* 0x000fe4000bf46070 */
[----:B------:R-:W-:Y:S02]  /*1de0*/  @!P0 LEA.HI.X R25, R11, UR11, R10, 0x3, P4 ;  /* 0x0000000b0b198c11 */ /* 0x000fe4000a0f1c0a */
[----:B------:R-:W-:Y:S02]  /*1df0*/  ISETP.GE.U32.AND P3, PT, R2, UR19, PT ;  /* 0x0000001302007c0c */ /* 0x000fe4000bf66070 */
[----:B------:R-:W-:Y:S01]  /*1e00*/  IADD3.X R0, PT, PT, RZ, R3, RZ, P5, !PT ;  /* 0x00000003ff007210 */ /* 0x000fe20002ffe4ff */
[----:B------:R-:W4:Y:S01]  /*1e10*/  @!P0 LDG.E.64 R6, desc[UR16][R24.64] ;  /* 0x0000001018068981 */ /* 0x000f22000c1e1b00 */
[----:B------:R-:W-:-:S02]  /*1e20*/  ISETP.GE.AND.EX P2, PT, R3, UR20, PT, P2 ;  /* 0x0000001403007c0c */ /* 0x000fc4000bf46320 */
[----:B------:R-:W-:Y:S02]  /*1e30*/  ISETP.GE.AND.EX P3, PT, R0, UR20, PT, P3 ;  /* 0x0000001400007c0c */ /* 0x000fe4000bf66330 */
[----:B------:R-:W-:-:S04]  /*1e40*/  @!P1 LEA R22, P0, R9, UR10, 0x3 ;  /* 0x0000000a09169c11 */ /* 0x000fc8000f8018ff */
[----:B------:R-:W-:-:S05]  /*1e50*/  @!P1 LEA.HI.X R23, R9, UR11, R8, 0x3, P0 ;  /* 0x0000000b09179c11 */ /* 0x000fca00080f1c08 */
        /* <DEDUP_REMOVED lines=8> */
[----:B---3--:R-:W-:Y:S02]  /*1ee0*/  R2UR UR5, R17 ;  /* 0x00000000110572ca */ /* 0x008fe400000e0000 */
[----:B------:R-:W-:-:S11]  /*1ef0*/  R2UR UR4, R16 ;  /* 0x00000000100472ca */ /* 0x000fd600000e0000 */
[----:B--2---:R-:W-:Y:S02]  /*1f00*/  UIMAD UR5, UR5, UR14, URZ ;  /* 0x0000000e050572a4 */ /* 0x004fe4000f8e02ff */
[----:B------:R-:W-:Y:S02]  /*1f10*/  UIMAD.WIDE.U32 UR12, UR4, UR14, URZ ;  /* 0x0000000e040c72a5 */ /* 0x000fe4000f8e00ff */
[----:B------:R-:W-:-:S04]  /*1f20*/  UIMAD UR4, UR4, UR15, UR5 ;  /* 0x0000000f040472a4 */ /* 0x000fc8000f8e0205 */
[----:B------:R-:W-:-:S06]  /*1f30*/  UIADD3 UR4, UPT, UPT, UR13, UR4, URZ ;  /* 0x000000040d047290 */ /* 0x000fcc000fffe0ff */
[----:B----4-:R-:W-:-:S04]  /*1f40*/  LOP3.LUT R5, R7, UR4, RZ, 0xfc, !PT ;  /* 0x0000000407057c12 */ /* 0x010fc8000f8efcff */
[----:B------:R-:W-:-:S13]  /*1f50*/  ISETP.NE.U32.AND P0, PT, R5, RZ, PT ;  /* 0x000000ff0500720c */ /* 0x000fda0003f05070 */
[----:B0-----:R-:W-:Y:S05]  /*1f60*/  @P0 BRA `(.L_x_196) ;  /* 0x0000000000500947 */ /* 0x001fea0003800000 */
[----:B------:R-:W0:Y:S01]  /*1f70*/  I2F.U32.RP R5, UR12 ;  /* 0x0000000c00057d06 */ /* 0x000e220008209000 */
[----:B------:R-:W-:-:S07]  /*1f80*/  ISETP.NE.U32.AND P2, PT, RZ, UR12, PT ;  /* 0x0000000cff007c0c */ /* 0x000fce000bf45070 */
        /* <DEDUP_REMOVED lines=8> */
[----:B------:R-:W-:Y:S02]  /*2010*/  IMAD.MOV R7, RZ, RZ, -R16 ;  /* 0x000000ffff077224 */ /* 0x000fe400078e0a10 */
[----:B------:R-:W-:Y:S02]  /*2020*/  IMAD.MOV.U32 R17, RZ, RZ, RZ ;  /* 0x000000ffff117224 */ /* 0x000fe400078e00ff */
        /* <DEDUP_REMOVED lines=8> */
.L_x_196:
[----:B------:R-:W-:Y:S02]  /*20b0*/  IMAD.U32 R16, RZ, RZ, UR12 ;  /* 0x0000000cff107e24 */ /* 0x000fe4000f8e00ff */
[----:B------:R-:W-:Y:S01]  /*20c0*/  IMAD.MOV.U32 R18, RZ, RZ, R6 ;  /* 0x000000ffff127224 */ /* 0x000fe200078e0006 */
[----:B------:R-:W-:Y:S01]  /*20d0*/  MOV R6, R7 ;  /* 0x0000000700067202 */ /* 0x000fe20000000f00 */
[----:B------:R-:W-:Y:S01]  /*20e0*/  IMAD.U32 R17, RZ, RZ, UR13 ;  /* 0x0000000dff117e24 */ /* 0x000fe2000f8e00ff */
[----:B------:R-:W-:Y:S01]  /*20f0*/  MOV R7, 0x2130 ;  /* 0x0000213000077802 */ /* 0x000fe20000000f00 */
[----:B------:R-:W-:Y:S02]  /*2100*/  IMAD.MOV.U32 R21, RZ, RZ, R16 ;  /* 0x000000ffff157224 */ /* 0x000fe400078e0010 */
[----:B------:R-:W-:-:S07]  /*2110*/  IMAD.U32 R5, RZ, RZ, UR4 ;  /* 0x00000004ff057e24 */ /* 0x000fce000f8e00ff */
[----:B-----5:R-:W-:Y:S05]  /*2120*/  CALL.REL.NOINC `($__internal_9_$__cuda_sm20_div_s64) ;  /* 0x0000001000a07944 */ /* 0x020fea0003c00000 */
[----:B------:R-:W-:Y:S02]  /*2130*/  IMAD.MOV.U32 R16, RZ, RZ, R18 ;  /* 0x000000ffff107224 */ /* 0x000fe400078e0012 */
[----:B------:R-:W-:-:S07]  /*2140*/  IMAD.MOV.U32 R17, RZ, RZ, R19 ;  /* 0x000000ffff117224 */ /* 0x000fce00078e0013 */
.L_x_197:
[----:B------:R-:W-:Y:S05]  /*2150*/  BSYNC.RECONVERGENT B0 ;  /* 0x0000000000007941 */ /* 0x000fea0003800200 */
.L_x_195:
[----:B-----5:R-:W-:Y:S01]  /*2160*/  LOP3.LUT R5, R15, UR4, RZ, 0xfc, !PT ;  /* 0x000000040f057c12 */ /* 0x020fe2000f8efcff */
[----:B------:R-:W-:Y:S03]  /*2170*/  BSSY.RECONVERGENT B0, `(.L_x_198) ;  /* 0x0000022000007945 */ /* 0x000fe60003800200 */
[----:B------:R-:W-:-:S13]  /*2180*/  ISETP.NE.U32.AND P0, PT, R5, RZ, PT ;  /* 0x000000ff0500720c */ /* 0x000fda0003f05070 */
[----:B------:R-:W-:Y:S05]  /*2190*/  @P0 BRA `(.L_x_199) ;  /* 0x0000000000540947 */ /* 0x000fea0003800000 */
[----:B------:R-:W0:Y:S01]  /*21a0*/  I2F.U32.RP R15, UR12 ;  /* 0x0000000c000f7d06 */ /* 0x000e220008209000 */
[----:B------:R-:W-:-:S07]  /*21b0*/  ISETP.NE.U32.AND P2, PT, RZ, UR12, PT ;  /* 0x0000000cff007c0c */ /* 0x000fce000bf45070 */
[----:B0-----:R-:W0:Y:S02]  /*21c0*/  MUFU.RCP R15, R15 ;  /* 0x0000000f000f7308 */ /* 0x001e240000001000 */
[----:B0-----:R-:W-:Y:S02]  /*21d0*/  VIADD R6, R15, 0xffffffe ;  /* 0x0ffffffe0f067836 */ /* 0x001fe40000000000 */
[----:B------:R-:W-:-:S04]  /*21e0*/  IMAD.MOV.U32 R15, RZ, RZ, RZ ;  /* 0x000000ffff0f7224 */ /* 0x000fc800078e00ff */
        /* <DEDUP_REMOVED lines=13> */
[----:B------:R-:W-:-:S04]  /*22c0*/  @!P2 LOP3.LUT R5, RZ, UR12, RZ, 0x33, !PT ;  /* 0x0000000cff05ac12 */ /* 0x000fc8000f8e33ff */
[----:B------:R-:W-:Y:S01]  /*22d0*/  MOV R14, R5 ;  /* 0x00000005000e7202 */ /* 0x000fe20000000f00 */
[----:B------:R-:W-:Y:S06]  /*22e0*/  BRA `(.L_x_200) ;  /* 0x0000000000287947 */ /* 0x000fec0003800000 */
.L_x_199:
[----:B------:R-:W-:Y:S01]  /*22f0*/  IMAD.U32 R20, RZ, RZ, UR12 ;  /* 0x0000000cff147e24 */ /* 0x000fe2000f8e00ff */
[----:B------:R-:W-:Y:S01]  /*2300*/  MOV R7, 0x2370 ;  /* 0x0000237000077802 */ /* 0x000fe20000000f00 */
[----:B------:R-:W-:Y:S02]  /*2310*/  IMAD.U32 R21, RZ, RZ, UR13 ;  /* 0x0000000dff157e24 */ /* 0x000fe4000f8e00ff */
[----:B------:R-:W-:Y:S01]  /*2320*/  IMAD.MOV.U32 R18, RZ, RZ, R14 ;  /* 0x000000ffff127224 */ /* 0x000fe200078e000e */
[----:B------:R-:W-:Y:S01]  /*2330*/  MOV R21, R20 ;  /* 0x0000001400157202 */ /* 0x000fe20000000f00 */
[----:B------:R-:W-:Y:S02]  /*2340*/  IMAD.MOV.U32 R6, RZ, RZ, R15 ;  /* 0x000000ffff067224 */ /* 0x000fe400078e000f */
[----:B------:R-:W-:-:S07]  /*2350*/  IMAD.U32 R5, RZ, RZ, UR4 ;  /* 0x00000004ff057e24 */ /* 0x000fce000f8e00ff */
[----:B------:R-:W-:Y:S05]  /*2360*/  CALL.REL.NOINC `($__internal_9_$__cuda_sm20_div_s64) ;  /* 0x0000001000107944 */ /* 0x000fea0003c00000 */
[----:B------:R-:W-:Y:S02]  /*2370*/  IMAD.MOV.U32 R14, RZ, RZ, R18 ;  /* 0x000000ffff0e7224 */ /* 0x000fe400078e0012 */
[----:B------:R-:W-:-:S07]  /*2380*/  IMAD.MOV.U32 R15, RZ, RZ, R19 ;  /* 0x000000ffff0f7224 */ /* 0x000fce00078e0013 */
.L_x_200:
[----:B------:R-:W-:Y:S05]  /*2390*/  BSYNC.RECONVERGENT B0 ;  /* 0x0000000000007941 */ /* 0x000fea0003800200 */
.L_x_198:
[----:B------:R-:W-:Y:S01]  /*23a0*/  LOP3.LUT R5, R13, UR4, RZ, 0xfc, !PT ;  /* 0x000000040d057c12 */ /* 0x000fe2000f8efcff */
        /* <DEDUP_REMOVED lines=9> */
[----:B0-----:R-:W-:Y:S02]  /*2440*/  HFMA2 R6, -RZ, RZ, 0, 0 ;  /* 0x00000000ff067431 */ /* 0x001fe400000001ff */
        /* <DEDUP_REMOVED lines=14> */
.L_x_202:
        /* <DEDUP_REMOVED lines=10> */
.L_x_203:
[----:B------:R-:W-:Y:S05]  /*25d0*/  BSYNC.RECONVERGENT B0 ;  /* 0x0000000000007941 */ /* 0x000fea0003800200 */
.L_x_201:
        /* <DEDUP_REMOVED lines=24> */
.L_x_205:
        /* <DEDUP_REMOVED lines=8> */
[----:B------:R-:W-:Y:S01]  /*27e0*/  IMAD.MOV.U32 R22, RZ, RZ, R18 ;  /* 0x000000ffff167224 */ /* 0x000fe200078e0012 */
[----:B------:R-:W-:-:S07]  /*27f0*/  MOV R23, R19 ;  /* 0x0000001300177202 */ /* 0x000fce0000000f00 */
.L_x_206:
[----:B------:R-:W-:Y:S05]  /*2800*/  BSYNC.RECONVERGENT B0 ;  /* 0x0000000000007941 */ /* 0x000fea0003800200 */
.L_x_204:
[----:B------:R-:W-:Y:S02]  /*2810*/  ISETP.GE.U32.AND P1, PT, R11, UR19, PT ;  /* 0x000000130b007c0c */ /* 0x000fe4000bf26070 */
[----:B------:R-:W-:Y:S02]  /*2820*/  ISETP.GE.U32.AND P0, PT, R9, UR19, PT ;  /* 0x0000001309007c0c */ /* 0x000fe4000bf06070 */
[----:B------:R-:W-:Y:S02]  /*2830*/  ISETP.GE.AND.EX P1, PT, R10, UR20, PT, P1 ;  /* 0x000000140a007c0c */ /* 0x000fe4000bf26310 */
[----:B------:R-:W-:Y:S02]  /*2840*/  ISETP.GE.U32.AND P2, PT, R4, UR19, PT ;  /* 0x0000001304007c0c */ /* 0x000fe4000bf46070 */
[----:B------:R-:W-:Y:S02]  /*2850*/  ISETP.GE.AND.EX P0, PT, R8, UR20, PT, P0 ;  /* 0x0000001408007c0c */ /* 0x000fe4000bf06300 */
[----:B------:R-:W-:-:S07]  /*2860*/  ISETP.GE.AND.EX P2, PT, R3, UR20, PT, P2 ;  /* 0x0000001403007c0c */ /* 0x000fce000bf46320 */
[----:B------:R-:W-:-:S04]  /*2870*/  @!P1 LEA R6, P3, R11, UR8, 0x3 ;  /* 0x000000080b069c11 */ /* 0x000fc8000f8618ff */
[----:B------:R-:W-:Y:S02]  /*2880*/  @!P1 LEA.HI.X R7, R11, UR9, R10, 0x3, P3 ;  /* 0x000000090b079c11 */ /* 0x000fe400098f1c0a */
[----:B------:R-:W-:Y:S02]  /*2890*/  ISETP.GE.U32.AND P3, PT, R2, UR19, PT ;  /* 0x0000001302007c0c */ /* 0x000fe4000bf66070 */
[C---:B------:R-:W-:Y:S01]  /*28a0*/  @!P0 LEA R18, P4, R9.reuse, UR8, 0x3 ;  /* 0x0000000809128c11 */ /* 0x040fe2000f8818ff */
[----:B------:R0:W-:Y:S01]  /*28b0*/  @!P1 STG.E.64 desc[UR16][R6.64], R16 ;  /* 0x0000001006009986 */ /* 0x0001e2000c101b10 */
[----:B------:R-:W-:Y:S02]  /*28c0*/  ISETP.GE.AND.EX P3, PT, R0, UR20, PT, P3 ;  /* 0x0000001400007c0c */ /* 0x000fe4000bf66330 */
[----:B------:R-:W-:Y:S02]  /*28d0*/  @!P2 LEA R20, P5, R4, UR8, 0x3 ;  /* 0x000000080414ac11 */ /* 0x000fe4000f8a18ff */
[----:B------:R-:W-:-:S02]  /*28e0*/  @!P0 LEA.HI.X R19, R9, UR9, R8, 0x3, P4 ;  /* 0x0000000909138c11 */ /* 0x000fc4000a0f1c08 */
        /* <DEDUP_REMOVED lines=8> */
.L_x_168:
        /* <DEDUP_REMOVED lines=8> */
.L_x_219:
[----:B--2---:R-:W2:Y:S01]  /*29f0*/  LDC.64 R6, c[0x0][0xfd0] ;  /* 0x0003f400ff067b82 */ /* 0x004ea20000000a00 */
[C---:B------:R-:W-:Y:S01]  /*2a00*/  IMAD.SHL.U32 R3, R0.reuse, 0x20, RZ ;  /* 0x0000002000037824 */ /* 0x040fe200078e00ff */
[----:B------:R-:W-:-:S04]  /*2a10*/  SHF.L.U64.HI R4, R0, 0x5, R2 ;  /* 0x0000000500047819 */ /* 0x000fc80000010202 */
[----:B------:R-:W-:-:S04]  /*2a20*/  IADD3 R8, P0, PT, R3, UR10, RZ ;  /* 0x0000000a03087c10 */ /* 0x000fc8000ff1e0ff */
[----:B------:R-:W-:-:S06]  /*2a30*/  IADD3.X R9, PT, PT, R4, UR11, RZ, P0, !PT ;  /* 0x0000000b04097c10 */ /* 0x000fcc00087fe4ff */
[----:B------:R-:W3:Y:S04]  /*2a40*/  LDG.E.ENL2.256 R8, R12, desc[UR16][R8.64] ;  /* 0xfe000010080c797e */ /* 0x000ee80008121908 */
[----:B--2---:R-:W1:Y:S01]  /*2a50*/  LDG.E.64 R6, desc[UR16][R6.64] ;  /* 0x0000001006067981 */ /* 0x004e62000c1e1b00 */
[----:B------:R-:W-:Y:S01]  /*2a60*/  BSSY.RECONVERGENT B0, `(.L_x_207) ;  /* 0x0000024000007945 */ /* 0x000fe20003800200 */
[----:B-1----:R-:W-:Y:S02]  /*2a70*/  IMAD R5, R7, UR6, RZ ;  /* 0x0000000607057c24 */ /* 0x002fe4000f8e02ff */
[----:B------:R-:W-:-:S04]  /*2a80*/  IMAD.WIDE.U32 R16, R6, UR6, RZ ;  /* 0x0000000606107c25 */ /* 0x000fc8000f8e00ff */
[----:B------:R-:W-:-:S04]  /*2a90*/  IMAD R5, R6, UR7, R5 ;  /* 0x0000000706057c24 */ /* 0x000fc8000f8e0205 */
[----:B------:R-:W-:-:S05]  /*2aa0*/  IMAD.IADD R5, R17, 0x1, R5 ;  /* 0x0000000111057824 */ /* 0x000fca00078e0205 */
[----:B---3--:R-:W-:-:S04]  /*2ab0*/  LOP3.LUT R18, R13, R5, RZ, 0xfc, !PT ;  /* 0x000000050d127212 */ /* 0x008fc800078efcff */
[----:B------:R-:W-:-:S13]  /*2ac0*/  ISETP.NE.U32.AND P0, PT, R18, RZ, PT ;  /* 0x000000ff1200720c */ /* 0x000fda0003f05070 */
[----:B------:R-:W-:Y:S05]  /*2ad0*/  @P0 BRA `(.L_x_208) ;  /* 0x0000000000540947 */ /* 0x000fea0003800000 */
[----:B------:R-:W1:Y:S01]  /*2ae0*/  I2F.U32.RP R13, R16 ;  /* 0x00000010000d7306 */ /* 0x000e620000209000 */
[----:B------:R-:W-:-:S07]  /*2af0*/  ISETP.NE.U32.AND P2, PT, R16, RZ, PT ;  /* 0x000000ff1000720c */ /* 0x000fce0003f45070 */
[----:B-1----:R-:W1:Y:S02]  /*2b00*/  MUFU.RCP R13, R13 ;  /* 0x0000000d000d7308 */ /* 0x002e640000001000 */
[----:B-1----:R-:W-:Y:S02]  /*2b10*/  VIADD R6, R13, 0xffffffe ;  /* 0x0ffffffe0d067836 */ /* 0x002fe40000000000 */
[----:B------:R-:W-:-:S04]  /*2b20*/  IMAD.MOV.U32 R13, RZ, RZ, RZ ;  /* 0x000000ffff0d7224 */ /* 0x000fc800078e00ff */
[----:B------:R1:W2:Y:S02]  /*2b30*/  F2I.FTZ.U32.TRUNC.NTZ R7, R6 ;  /* 0x0000000600077305 */ /* 0x0002a4000021f000 */
[----:B-1----:R-:W-:Y:S01]  /*2b40*/  IMAD.MOV.U32 R6, RZ, RZ, RZ ;  /* 0x000000ffff067224 */ /* 0x002fe200078e00ff */
[----:B--2---:R-:W-:-:S05]  /*2b50*/  IADD3 R19, PT, PT, RZ, -R7, RZ ;  /* 0x80000007ff137210 */ /* 0x004fca0007ffe0ff */
[----:B------:R-:W-:-:S04]  /*2b60*/  IMAD R19, R19, R16, RZ ;  /* 0x0000001013137224 */ /* 0x000fc800078e02ff */
[----:B------:R-:W-:-:S06]  /*2b70*/  IMAD.HI.U32 R7, R7, R19, R6 ;  /* 0x0000001307077227 */ /* 0x000fcc00078e0006 */
[----:B------:R-:W-:-:S04]  /*2b80*/  IMAD.HI.U32 R7, R7, R12, RZ ;  /* 0x0000000c07077227 */ /* 0x000fc800078e00ff */
[----:B------:R-:W-:-:S04]  /*2b90*/  IMAD.MOV R19, RZ, RZ, -R7 ;  /* 0x000000ffff137224 */ /* 0x000fc800078e0a07 */
[----:B------:R-:W-:-:S05]  /*2ba0*/  IMAD R19, R16, R19, R12 ;  /* 0x0000001310137224 */ /* 0x000fca00078e020c */
[----:B------:R-:W-:-:S13]  /*2bb0*/  ISETP.GE.U32.AND P0, PT, R19, R16, PT ;  /* 0x000000101300720c */ /* 0x000fda0003f06070 */
[----:B------:R-:W-:Y:S02]  /*2bc0*/  @P0 IMAD.IADD R19, R19, 0x1, -R16 ;  /* 0x0000000113130824 */ /* 0x000fe400078e0a10 */
[----:B------:R-:W-:-:S03]  /*2bd0*/  @P0 VIADD R7, R7, 0x1 ;  /* 0x0000000107070836 */ /* 0x000fc60000000000 */
[----:B------:R-:W-:-:S13]  /*2be0*/  ISETP.GE.U32.AND P1, PT, R19, R16, PT ;  /* 0x000000101300720c */ /* 0x000fda0003f26070 */
[----:B------:R-:W-:Y:S02]  /*2bf0*/  @P1 IADD3 R7, PT, PT, R7, 0x1, RZ ;  /* 0x0000000107071810 */ /* 0x000fe40007ffe0ff */
[----:B------:R-:W-:-:S05]  /*2c00*/  @!P2 LOP3.LUT R7, RZ, R16, RZ, 0x33, !PT ;  /* 0x00000010ff07a212 */ /* 0x000fca00078e33ff */
[----:B------:R-:W-:Y:S01]  /*2c10*/  IMAD.MOV.U32 R12, RZ, RZ, R7 ;  /* 0x000000ffff0c7224 */ /* 0x000fe200078e0007 */
[----:B------:R-:W-:Y:S06]  /*2c20*/  BRA `(.L_x_209) ;  /* 0x00000000001c7947 */ /* 0x000fec0003800000 */
.L_x_208:
[----:B------:R-:W-:Y:S01]  /*2c30*/  IMAD.MOV.U32 R18, RZ, RZ, R12 ;  /* 0x000000ffff127224 */ /* 0x000fe200078e000c */
[----:B------:R-:W-:Y:S01]  /*2c40*/  MOV R21, R16 ;  /* 0x0000001000157202 */ /* 0x000fe20000000f00 */
[----:B------:R-:W-:Y:S01]  /*2c50*/  IMAD.MOV.U32 R6, RZ, RZ, R13 ;  /* 0x000000ffff067224 */ /* 0x000fe200078e000d */
[----:B------:R-:W-:-:S07]  /*2c60*/  MOV R7, 0x2c80 ;  /* 0x00002c8000077802 */ /* 0x000fce0000000f00 */
[----:B0-----:R-:W-:Y:S05]  /*2c70*/  CALL.REL.NOINC `($__internal_9_$__cuda_sm20_div_s64) ;  /* 0x0000000400cc7944 */ /* 0x001fea0003c00000 */
[----:B------:R-:W-:Y:S02]  /*2c80*/  IMAD.MOV.U32 R12, RZ, RZ, R18 ;  /* 0x000000ffff0c7224 */ /* 0x000fe400078e0012 */
[----:B------:R-:W-:-:S07]  /*2c90*/  IMAD.MOV.U32 R13, RZ, RZ, R19 ;  /* 0x000000ffff0d7224 */ /* 0x000fce00078e0013 */
.L_x_209:
[----:B0-----:R-:W-:Y:S05]  /*2ca0*/  BSYNC.RECONVERGENT B0 ;  /* 0x0000000000007941 */ /* 0x001fea0003800200 */
.L_x_207:
[----:B------:R-:W-:Y:S01]  /*2cb0*/  LOP3.LUT R6, R15, R5, RZ, 0xfc, !PT ;  /* 0x000000050f067212 */ /* 0x000fe200078efcff */
[----:B------:R-:W-:Y:S03]  /*2cc0*/  BSSY.RECONVERGENT B0, `(.L_x_210) ;  /* 0x000001f000007945 */ /* 0x000fe60003800200 */
[----:B------:R-:W-:-:S13]  /*2cd0*/  ISETP.NE.U32.AND P0, PT, R6, RZ, PT ;  /* 0x000000ff0600720c */ /* 0x000fda0003f05070 */
[----:B------:R-:W-:Y:S05]  /*2ce0*/  @P0 BRA `(.L_x_211) ;  /* 0x0000000000540947 */ /* 0x000fea0003800000 */
[----:B------:R-:W0:Y:S01]  /*2cf0*/  I2F.U32.RP R18, R16 ;  /* 0x0000001000127306 */ /* 0x000e220000209000 */
[----:B------:R-:W-:Y:S01]  /*2d00*/  HFMA2 R6, -RZ, RZ, 0, 0 ;  /* 0x00000000ff067431 */ /* 0x000fe200000001ff */
[----:B------:R-:W-:-:S06]  /*2d10*/  ISETP.NE.U32.AND P2, PT, R16, RZ, PT ;  /* 0x000000ff1000720c */ /* 0x000fcc0003f45070 */
[----:B0-----:R-:W0:Y:S02]  /*2d20*/  MUFU.RCP R18, R18 ;  /* 0x0000001200127308 */ /* 0x001e240000001000 */
[----:B0-----:R-:W-:-:S06]  /*2d30*/  VIADD R7, R18, 0xffffffe ;  /* 0x0ffffffe12077836 */ /* 0x001fcc0000000000 */
[----:B------:R-:W0:Y:S02]  /*2d40*/  F2I.FTZ.U32.TRUNC.NTZ R7, R7 ;  /* 0x0000000700077305 */ /* 0x000e24000021f000 */
[----:B0-----:R-:W-:-:S04]  /*2d50*/  IMAD.MOV R15, RZ, RZ, -R7 ;  /* 0x000000ffff0f7224 */ /* 0x001fc800078e0a07 */
        /* <DEDUP_REMOVED lines=8> */
[----:B------:R-:W-:Y:S01]  /*2de0*/  ISETP.GE.U32.AND P1, PT, R15, R16, PT ;  /* 0x000000100f00720c */ /* 0x000fe20003f26070 */
[----:B------:R-:W-:-:S12]  /*2df0*/  IMAD.MOV.U32 R15, RZ, RZ, RZ ;  /* 0x000000ffff0f7224 */ /* 0x000fd800078e00ff */
[----:B------:R-:W-:Y:S01]  /*2e00*/  @P1 VIADD R6, R6, 0x1 ;  /* 0x0000000106061836 */ /* 0x000fe20000000000 */
[----:B------:R-:W-:-:S04]  /*2e10*/  @!P2 LOP3.LUT R6, RZ, R16, RZ, 0x33, !PT ;  /* 0x00000010ff06a212 */ /* 0x000fc800078e33ff */
[----:B------:R-:W-:Y:S01]  /*2e20*/  MOV R14, R6 ;  /* 0x00000006000e7202 */ /* 0x000fe20000000f00 */
[----:B------:R-:W-:Y:S06]  /*2e30*/  BRA `(.L_x_212) ;  /* 0x00000000001c7947 */ /* 0x000fec0003800000 */
.L_x_211:
[----:B------:R-:W-:Y:S01]  /*2e40*/  IMAD.MOV.U32 R18, RZ, RZ, R14 ;  /* 0x000000ffff127224 */ /* 0x000fe200078e000e */
[----:B------:R-:W-:Y:S01]  /*2e50*/  MOV R7, 0x2e90 ;  /* 0x00002e9000077802 */ /* 0x000fe20000000f00 */
[----:B------:R-:W-:Y:S02]  /*2e60*/  IMAD.MOV.U32 R6, RZ, RZ, R15 ;  /* 0x000000ffff067224 */ /* 0x000fe400078e000f */
[----:B------:R-:W-:-:S07]  /*2e70*/  IMAD.MOV.U32 R21, RZ, RZ, R16 ;  /* 0x000000ffff157224 */ /* 0x000fce00078e0010 */
[----:B------:R-:W-:Y:S05]  /*2e80*/  CALL.REL.NOINC `($__internal_9_$__cuda_sm20_div_s64) ;  /* 0x0000000400487944 */ /* 0x000fea0003c00000 */
[----:B------:R-:W-:Y:S01]  /*2e90*/  MOV R14, R18 ;  /* 0x00000012000e7202 */ /* 0x000fe20000000f00 */
[----:B------:R-:W-:-:S07]  /*2ea0*/  IMAD.MOV.U32 R15, RZ, RZ, R19 ;  /* 0x000000ffff0f7224 */ /* 0x000fce00078e0013 */
.L_x_212:
[----:B------:R-:W-:Y:S05]  /*2eb0*/  BSYNC.RECONVERGENT B0 ;  /* 0x0000000000007941 */ /* 0x000fea0003800200 */
.L_x_210:
[----:B------:R-:W-:Y:S01]  /*2ec0*/  LOP3.LUT R6, R9, R5, RZ, 0xfc, !PT ;  /* 0x0000000509067212 */ /* 0x000fe200078efcff */
[----:B------:R-:W-:Y:S03]  /*2ed0*/  BSSY.RECONVERGENT B0, `(.L_x_213) ;  /* 0x000001f000007945 */ /* 0x000fe60003800200 */
[----:B------:R-:W-:-:S13]  /*2ee0*/  ISETP.NE.U32.AND P0, PT, R6, RZ, PT ;  /* 0x000000ff0600720c */ /* 0x000fda0003f05070 */
[----:B------:R-:W-:Y:S05]  /*2ef0*/  @P0 BRA `(.L_x_214) ;  /* 0x0000000000540947 */ /* 0x000fea0003800000 */
[----:B------:R-:W0:Y:S01]  /*2f00*/  I2F.U32.RP R18, R16 ;  /* 0x0000001000127306 */ /* 0x000e220000209000 */
[----:B------:R-:W-:Y:S01]  /*2f10*/  IMAD.MOV.U32 R6, RZ, RZ, RZ ;  /* 0x000000ffff067224 */ /* 0x000fe200078e00ff */
[----:B------:R-:W-:-:S06]  /*2f20*/  ISETP.NE.U32.AND P2, PT, R16, RZ, PT ;  /* 0x000000ff1000720c */ /* 0x000fcc0003f45070 */
[----:B0-----:R-:W0:Y:S02]  /*2f30*/  MUFU.RCP R18, R18 ;  /* 0x0000001200127308 */ /* 0x001e240000001000 */
[----:B0-----:R-:W-:-:S06]  /*2f40*/  VIADD R7, R18, 0xffffffe ;  /* 0x0ffffffe12077836 */ /* 0x001fcc0000000000 */
[----:B------:R-:W0:Y:S02]  /*2f50*/  F2I.FTZ.U32.TRUNC.NTZ R7, R7 ;  /* 0x0000000700077305 */ /* 0x000e24000021f000 */
[----:B0-----:R-:W-:-:S04]  /*2f60*/  IMAD.MOV R9, RZ, RZ, -R7 ;  /* 0x000000ffff097224 */ /* 0x001fc800078e0a07 */
[----:B------:R-:W-:-:S04]  /*2f70*/  IMAD R9, R9, R16, RZ ;  /* 0x0000001009097224 */ /* 0x000fc800078e02ff */
[----:B------:R-:W-:-:S06]  /*2f80*/  IMAD.HI.U32 R9, R7, R9, R6 ;  /* 0x0000000907097227 */ /* 0x000fcc00078e0006 */
[----:B------:R-:W-:-:S05]  /*2f90*/  IMAD.HI.U32 R6, R9, R8, RZ ;  /* 0x0000000809067227 */ /* 0x000fca00078e00ff */
[----:B------:R-:W-:-:S05]  /*2fa0*/  IADD3 R9, PT, PT, -R6, RZ, RZ ;  /* 0x000000ff06097210 */ /* 0x000fca0007ffe1ff */
[----:B------:R-:W-:-:S05]  /*2fb0*/  IMAD R9, R16, R9, R8 ;  /* 0x0000000910097224 */ /* 0x000fca00078e0208 */
[----:B------:R-:W-:-:S13]  /*2fc0*/  ISETP.GE.U32.AND P0, PT, R9, R16, PT ;  /* 0x000000100900720c */ /* 0x000fda0003f06070 */
[----:B------:R-:W-:Y:S02]  /*2fd0*/  @P0 IMAD.IADD R9, R9, 0x1, -R16 ;  /* 0x0000000109090824 */ /* 0x000fe400078e0a10 */
[----:B------:R-:W-:-:S03]  /*2fe0*/  @P0 VIADD R6, R6, 0x1 ;  /* 0x0000000106060836 */ /* 0x000fc60000000000 */
[----:B------:R-:W-:Y:S01]  /*2ff0*/  ISETP.GE.U32.AND P1, PT, R9, R16, PT ;  /* 0x000000100900720c */ /* 0x000fe20003f26070 */
[----:B------:R-:W-:-:S12]  /*3000*/  HFMA2 R9, -RZ, RZ, 0, 0 ;  /* 0x00000000ff097431 */ /* 0x000fd800000001ff */
[----:B------:R-:W-:Y:S01]  /*3010*/  @P1 VIADD R6, R6, 0x1 ;  /* 0x0000000106061836 */ /* 0x000fe20000000000 */
[----:B------:R-:W-:-:S05]  /*3020*/  @!P2 LOP3.LUT R6, RZ, R16, RZ, 0x33, !PT ;  /* 0x00000010ff06a212 */ /* 0x000fca00078e33ff */
[----:B------:R-:W-:Y:S01]  /*3030*/  IMAD.MOV.U32 R8, RZ, RZ, R6 ;  /* 0x000000ffff087224 */ /* 0x000fe200078e0006 */
[----:B------:R-:W-:Y:S06]  /*3040*/  BRA `(.L_x_215) ;  /* 0x00000000001c7947 */ /* 0x000fec0003800000 */
.L_x_214:
[----:B------:R-:W-:Y:S01]  /*3050*/  IMAD.MOV.U32 R18, RZ, RZ, R8 ;  /* 0x000000ffff127224 */ /* 0x000fe200078e0008 */
[----:B------:R-:W-:Y:S01]  /*3060*/  MOV R7, 0x30a0 ;  /* 0x000030a000077802 */ /* 0x000fe20000000f00 */
[----:B------:R-:W-:Y:S02]  /*3070*/  IMAD.MOV.U32 R6, RZ, RZ, R9 ;  /* 0x000000ffff067224 */ /* 0x000fe400078e0009 */
[----:B------:R-:W-:-:S07]  /*3080*/  IMAD.MOV.U32 R21, RZ, RZ, R16 ;  /* 0x000000ffff157224 */ /* 0x000fce00078e0010 */
[----:B------:R-:W-:Y:S05]  /*3090*/  CALL.REL.NOINC `($__internal_9_$__cuda_sm20_div_s64) ;  /* 0x0000000000c47944 */ /* 0x000fea0003c00000 */
[----:B------:R-:W-:Y:S01]  /*30a0*/  IMAD.MOV.U32 R8, RZ, RZ, R18 ;  /* 0x000000ffff087224 */ /* 0x000fe200078e0012 */
[----:B------:R-:W-:-:S07]  /*30b0*/  MOV R9, R19 ;  /* 0x0000001300097202 */ /* 0x000fce0000000f00 */
.L_x_215:
[----:B------:R-:W-:Y:S05]  /*30c0*/  BSYNC.RECONVERGENT B0 ;  /* 0x0000000000007941 */ /* 0x000fea0003800200 */
.L_x_213:
[----:B------:R-:W-:Y:S01]  /*30d0*/  LOP3.LUT R6, R11, R5, RZ, 0xfc, !PT ;  /* 0x000000050b067212 */ /* 0x000fe200078efcff */
[----:B------:R-:W-:Y:S03]  /*30e0*/  BSSY.RECONVERGENT B0, `(.L_x_216) ;  /* 0x000001f000007945 */ /* 0x000fe60003800200 */
[----:B------:R-:W-:-:S13]  /*30f0*/  ISETP.NE.U32.AND P0, PT, R6, RZ, PT ;  /* 0x000000ff0600720c */ /* 0x000fda0003f05070 */
[----:B------:R-:W-:Y:S05]  /*3100*/  @P0 BRA `(.L_x_217) ;  /* 0x0000000000540947 */ /* 0x000fea0003800000 */
[----:B------:R-:W0:Y:S01]  /*3110*/  I2F.U32.RP R17, R16 ;  /* 0x0000001000117306 */ /* 0x000e220000209000 */
[----:B------:R-:W-:-:S07]  /*3120*/  ISETP.NE.U32.AND P2, PT, R16, RZ, PT ;  /* 0x000000ff1000720c */ /* 0x000fce0003f45070 */
[----:B0-----:R-:W0:Y:S02]  /*3130*/  MUFU.RCP R17, R17 ;  /* 0x0000001100117308 */ /* 0x001e240000001000 */
[----:B0-----:R-:W-:-:S06]  /*3140*/  VIADD R6, R17, 0xffffffe ;  /* 0x0ffffffe11067836 */ /* 0x001fcc0000000000 */
[----:B------:R0:W1:Y:S02]  /*3150*/  F2I.FTZ.U32.TRUNC.NTZ R7, R6 ;  /* 0x0000000600077305 */ /* 0x000064000021f000 */
[----:B0-----:R-:W-:Y:S02]  /*3160*/  IMAD.MOV.U32 R6, RZ, RZ, RZ ;  /* 0x000000ffff067224 */ /* 0x001fe400078e00ff */
[----:B-1----:R-:W-:-:S04]  /*3170*/  IMAD.MOV R5, RZ, RZ, -R7 ;  /* 0x000000ffff057224 */ /* 0x002fc800078e0a07 */
[----:B------:R-:W-:-:S04]  /*3180*/  IMAD R5, R5, R16, RZ ;  /* 0x0000001005057224 */ /* 0x000fc800078e02ff */
[----:B------:R-:W-:-:S06]  /*3190*/  IMAD.HI.U32 R5, R7, R5, R6 ;  /* 0x0000000507057227 */ /* 0x000fcc00078e0006 */
[----:B------:R-:W-:-:S04]  /*31a0*/  IMAD.HI.U32 R5, R5, R10, RZ ;  /* 0x0000000a05057227 */ /* 0x000fc800078e00ff */
[----:B------:R-:W-:-:S04]  /*31b0*/  IMAD.MOV R11, RZ, RZ, -R5 ;  /* 0x000000ffff0b7224 */ /* 0x000fc800078e0a05 */
[----:B------:R-:W-:-:S05]  /*31c0*/  IMAD R11, R16, R11, R10 ;  /* 0x0000000b100b7224 */ /* 0x000fca00078e020a */
[----:B------:R-:W-:-:S13]  /*31d0*/  ISETP.GE.U32.AND P0, PT, R11, R16, PT ;  /* 0x000000100b00720c */ /* 0x000fda0003f06070 */
[----:B------:R-:W-:Y:S01]  /*31e0*/  @P0 IADD3 R11, PT, PT, R11, -R16, RZ ;  /* 0x800000100b0b0210 */ /* 0x000fe20007ffe0ff */
[----:B------:R-:W-:-:S03]  /*31f0*/  @P0 VIADD R5, R5, 0x1 ;  /* 0x0000000105050836 */ /* 0x000fc60000000000 */
[----:B------:R-:W-:Y:S01]  /*3200*/  ISETP.GE.U32.AND P1, PT, R11, R16, PT ;  /* 0x000000100b00720c */ /* 0x000fe20003f26070 */
[----:B------:R-:W-:-:S12]  /*3210*/  IMAD.MOV.U32 R11, RZ, RZ, RZ ;  /* 0x000000ffff0b7224 */ /* 0x000fd800078e00ff */
[----:B------:R-:W-:Y:S01]  /*3220*/  @P1 VIADD R5, R5, 0x1 ;  /* 0x0000000105051836 */ /* 0x000fe20000000000 */
[----:B------:R-:W-:-:S05]  /*3230*/  @!P2 LOP3.LUT R5, RZ, R16, RZ, 0x33, !PT ;  /* 0x00000010ff05a212 */ /* 0x000fca00078e33ff */
[----:B------:R-:W-:Y:S01]  /*3240*/  IMAD.MOV.U32 R10, RZ, RZ, R5 ;  /* 0x000000ffff0a7224 */ /* 0x000fe200078e0005 */
[----:B------:R-:W-:Y:S06]  /*3250*/  BRA `(.L_x_218) ;  /* 0x00000000001c7947 */ /* 0x000fec0003800000 */
.L_x_217:
[----:B------:R-:W-:Y:S01]  /*3260*/  MOV R21, R16 ;  /* 0x0000001000157202 */ /* 0x000fe20000000f00 */
[----:B------:R-:W-:Y:S01]  /*3270*/  IMAD.MOV.U32 R18, RZ, RZ, R10 ;  /* 0x000000ffff127224 */ /* 0x000fe200078e000a */
[----:B------:R-:W-:Y:S01]  /*3280*/  MOV R7, 0x32b0 ;  /* 0x000032b000077802 */ /* 0x000fe20000000f00 */
[----:B------:R-:W-:-:S07]  /*3290*/  IMAD.MOV.U32 R6, RZ, RZ, R11 ;  /* 0x000000ffff067224 */ /* 0x000fce00078e000b */
[----:B------:R-:W-:Y:S05]  /*32a0*/  CALL.REL.NOINC `($__internal_9_$__cuda_sm20_div_s64) ;  /* 0x0000000000407944 */ /* 0x000fea0003c00000 */
[----:B------:R-:W-:Y:S02]  /*32b0*/  IMAD.MOV.U32 R10, RZ, RZ, R18 ;  /* 0x000000ffff0a7224 */ /* 0x000fe400078e0012 */
[----:B------:R-:W-:-:S07]  /*32c0*/  IMAD.MOV.U32 R11, RZ, RZ, R19 ;  /* 0x000000ffff0b7224 */ /* 0x000fce00078e0013 */
.L_x_218:
[----:B------:R-:W-:Y:S05]  /*32d0*/  BSYNC.RECONVERGENT B0 ;  /* 0x0000000000007941 */ /* 0x000fea0003800200 */
.L_x_216:
[----:B------:R-:W-:-:S04]  /*32e0*/  IADD3 R6, P0, PT, R3, UR8, RZ ;  /* 0x0000000803067c10 */ /* 0x000fc8000ff1e0ff */
[----:B------:R-:W-:Y:S02]  /*32f0*/  IADD3.X R7, PT, PT, R4, UR9, RZ, P0, !PT ;  /* 0x0000000904077c10 */ /* 0x000fe400087fe4ff */
[----:B------:R-:W-:-:S03]  /*3300*/  IADD3 R0, P0, PT, R0, UR5, RZ ;  /* 0x0000000500007c10 */ /* 0x000fc6000ff1e0ff */
[----:B------:R2:W-:Y:S01]  /*3310*/  STG.E.ENL2.256 desc[UR16][R6.64], R12, R8 ;  /* 0xf800000c0608797f */ /* 0x0005e2000f121810 */
[C---:B------:R-:W-:Y:S01]  /*3320*/  SHF.L.U32 R3, R0.reuse, 0x2, RZ ;  /* 0x0000000200037819 */ /* 0x040fe200000006ff */
[----:B------:R-:W-:Y:S01]  /*3330*/  IMAD.X R2, RZ, RZ, R2, P0 ;  /* 0x000000ffff027224 */ /* 0x000fe200000e0602 */
[C---:B------:R-:W-:Y:S02]  /*3340*/  LOP3.LUT P0, RZ, R0.reuse, 0xffffc000, RZ, 0xc0, !PT ;  /* 0xffffc00000ff7812 */ /* 0x040fe4000780c0ff */
[----:B------:R-:W-:Y:S02]  /*3350*/  ISETP.LT.U32.AND P1, PT, R3, UR13, PT ;  /* 0x0000000d03007c0c */ /* 0x000fe4000bf21070 */
[----:B------:R-:W-:Y:S02]  /*3360*/  SHF.L.U64.HI R3, R0, 0x2, R2 ;  /* 0x0000000200037819 */ /* 0x000fe40000010202 */
[----:B------:R-:W-:Y:S02]  /*3370*/  LOP3.LUT P0, RZ, R2, 0x3fffffff, RZ, 0xc0, P0 ;  /* 0x3fffffff02ff7812 */ /* 0x000fe4000000c0ff */
[----:B------:R-:W-:-:S13]  /*3380*/  ISETP.LT.AND.EX P1, PT, R3, UR4, PT, P1 ;  /* 0x0000000403007c0c */ /* 0x000fda000bf21310 */
[----:B------:R-:W-:Y:S05]  /*3390*/  @!P0 BRA P1, `(.L_x_219) ;  /* 0xfffffff400948947 */ /* 0x000fea000083ffff */
[----:B------:R-:W-:Y:S05]  /*33a0*/  EXIT ;  /* 0x000000000000794d */ /* 0x000fea0003800000 */
        .weak           $__internal_9_$__cuda_sm20_div_s64
        .type           $__internal_9_$__cuda_sm20_div_s64,@function
        .size           $__internal_9_$__cuda_sm20_div_s64,($__internal_10_$__cuda_sm20_div_u16 - $__internal_9_$__cuda_sm20_div_s64)
$__internal_9_$__cuda_sm20_div_s64:
[-C--:B------:R-:W-:Y:S02]  /*33b0*/  IADD3 R24, P1, PT, RZ, -R21.reuse, RZ ;  /* 0x80000015ff187210 */ /* 0x080fe40007f3e0ff */
[----:B------:R-:W-:Y:S02]  /*33c0*/  ISETP.GE.AND P0, PT, R5, RZ, PT ;  /* 0x000000ff0500720c */ /* 0x000fe40003f06270 */
[----:B------:R-:W-:Y:S01]  /*33d0*/  ISETP.NE.U32.AND P6, PT, R21, RZ, PT ;  /* 0x000000ff1500720c */ /* 0x000fe20003fc5070 */
[----:B------:R-:W-:Y:S01]  /*33e0*/  IMAD.X R19, RZ, RZ, ~R5, P1 ;  /* 0x000000ffff137224 */ /* 0x000fe200008e0e05 */
[----:B------:R-:W-:-:S04]  /*33f0*/  SEL R24, R24, R21, !P0 ;  /* 0x0000001518187207 */ /* 0x000fc80004000000 */
[----:B------:R-:W-:-:S04]  /*3400*/  SEL R25, R19, R5, !P0 ;  /* 0x0000000513197207 */ /* 0x000fc80004000000 */
[----:B------:R-:W0:Y:S08]  /*3410*/  I2F.U64.RP R19, R24 ;  /* 0x0000001800137312 */ /* 0x000e300000309000 */
[----:B0-----:R-:W0:Y:S02]  /*3420*/  MUFU.RCP R19, R19 ;  /* 0x0000001300137308 */ /* 0x001e240000001000 */
[----:B0-----:R-:W-:-:S06]  /*3430*/  VIADD R19, R19, 0x1ffffffe ;  /* 0x1ffffffe13137836 */ /* 0x001fcc0000000000 */
[----:B------:R-:W0:Y:S02]  /*3440*/  F2I.U64.TRUNC R30, R19 ;  /* 0x00000013001e7311 */ /* 0x000e24000020d800 */
[----:B0-----:R-:W-:-:S04]  /*3450*/  IMAD.WIDE.U32 R22, R30, R24, RZ ;  /* 0x000000181e167225 */ /* 0x001fc800078e00ff */
[C---:B------:R-:W-:Y:S01]  /*3460*/  IMAD R19, R30.reuse, R25, R23 ;  /* 0x000000191e137224 */ /* 0x040fe200078e0217 */
[----:B------:R-:W-:Y:S02]  /*3470*/  IADD3 R20, P0, PT, RZ, -R22, RZ ;  /* 0x80000016ff147210 */ /* 0x000fe40007f1e0ff */
[----:B------:R-:W-:Y:S01]  /*3480*/  MOV R23, R30 ;  /* 0x0000001e00177202 */ /* 0x000fe20000000f00 */
[----:B------:R-:W-:Y:S02]  /*3490*/  IMAD R19, R31, R24, R19 ;  /* 0x000000181f137224 */ /* 0x000fe400078e0213 */
[----:B------:R-:W-:-:S04]  /*34a0*/  IMAD.HI.U32 R22, R30, R20, RZ ;  /* 0x000000141e167227 */ /* 0x000fc800078e00ff */
[----:B------:R-:W-:-:S04]  /*34b0*/  IMAD.X R19, RZ, RZ, ~R19, P0 ;  /* 0x000000ffff137224 */ /* 0x000fc800000e0e13 */
[----:B------:R-:W-:-:S04]  /*34c0*/  IMAD.WIDE.U32 R22, P5, R30, R19, R22 ;  /* 0x000000131e167225 */ /* 0x000fc800078a0016 */
[----:B------:R-:W-:-:S04]  /*34d0*/  IMAD.HI.U32 R21, P1, R31, R20, R22 ;  /* 0x000000141f157227 */ /* 0x000fc80007820016 */
[CC--:B------:R-:W-:Y:S02]  /*34e0*/  IMAD R20, R31.reuse, R19.reuse, RZ ;  /* 0x000000131f147224 */ /* 0x0c0fe400078e02ff */
[----:B------:R-:W-:-:S03]  /*34f0*/  IMAD.HI.U32 R19, R31, R19, RZ ;  /* 0x000000131f137227 */ /* 0x000fc600078e00ff */
[----:B------:R-:W-:Y:S01]  /*3500*/  IADD3 R23, P0, PT, R20, R21, RZ ;  /* 0x0000001514177210 */ /* 0x000fe20007f1e0ff */
[----:B------:R-:W-:-:S04]  /*3510*/  IMAD.X R19, R19, 0x1, R31, P5 ;  /* 0x0000000113137824 */ /* 0x000fc800028e061f */
[----:B------:R-:W-:Y:S01]  /*3520*/  IMAD.WIDE.U32 R30, R23, R24, RZ ;  /* 0x00000018171e7225 */ /* 0x000fe200078e00ff */
[----:B------:R-:W-:-:S03]  /*3530*/  IADD3.X R20, PT, PT, RZ, RZ, R19, P0, P1 ;  /* 0x000000ffff147210 */ /* 0x000fc600007e2413 */
[C---:B------:R-:W-:Y:S01]  /*3540*/  IMAD R21, R23.reuse, R25, R31 ;  /* 0x0000001917157224 */ /* 0x040fe200078e021f */
[----:B------:R-:W-:Y:S01]  /*3550*/  IADD3 R19, P0, PT, RZ, -R30, RZ ;  /* 0x8000001eff137210 */ /* 0x000fe20007f1e0ff */
[----:B------:R-:W-:Y:S02]  /*3560*/  HFMA2 R31, -RZ, RZ, 0, 0 ;  /* 0x00000000ff1f7431 */ /* 0x000fe400000001ff */
[----:B------:R-:W-:Y:S02]  /*3570*/  IMAD R21, R20, R24, R21 ;  /* 0x0000001814157224 */ /* 0x000fe400078e0215 */
[----:B------:R-:W-:-:S04]  /*3580*/  IMAD.HI.U32 R22, R23, R19, RZ ;  /* 0x0000001317167227 */ /* 0x000fc800078e00ff */
[----:B------:R-:W-:-:S04]  /*3590*/  IMAD.X R21, RZ, RZ, ~R21, P0 ;  /* 0x000000ffff157224 */ /* 0x000fc800000e0e15 */
[----:B------:R-:W-:-:S04]  /*35a0*/  IMAD.WIDE.U32 R22, P0, R23, R21, R22 ;  /* 0x0000001517167225 */ /* 0x000fc80007800016 */
[----:B------:R-:W-:-:S04]  /*35b0*/  IMAD.HI.U32 R19, P5, R20, R19, R22 ;  /* 0x0000001314137227 */ /* 0x000fc800078a0016 */
[----:B------:R-:W-:-:S04]  /*35c0*/  IMAD.HI.U32 R22, R20, R21, RZ ;  /* 0x0000001514167227 */ /* 0x000fc800078e00ff */
[----:B------:R-:W-:Y:S02]  /*35d0*/  IMAD R21, R20, R21, RZ ;  /* 0x0000001514157224 */ /* 0x000fe400078e02ff */
[----:B------:R-:W-:Y:S01]  /*35e0*/  IMAD.X R20, R22, 0x1, R20, P0 ;  /* 0x0000000116147824 */ /* 0x000fe200000e0614 */
[----:B------:R-:W-:Y:S02]  /*35f0*/  ISETP.GE.AND P0, PT, R6, RZ, PT ;  /* 0x000000ff0600720c */ /* 0x000fe40003f06270 */
[----:B------:R-:W-:-:S04]  /*3600*/  IADD3 R22, P1, PT, RZ, -R18, RZ ;  /* 0x80000012ff167210 */ /* 0x000fc80007f3e0ff */
[----:B------:R-:W-:Y:S01]  /*3610*/  SEL R22, R22, R18, !P0 ;  /* 0x0000001216167207 */ /* 0x000fe20004000000 */
[----:B------:R-:W-:Y:S01]  /*3620*/  IMAD.X R18, RZ, RZ, ~R6, P1 ;  /* 0x000000ffff127224 */ /* 0x000fe200008e0e06 */
[----:B------:R-:W-:-:S04]  /*3630*/  IADD3 R21, P1, PT, R21, R19, RZ ;  /* 0x0000001315157210 */ /* 0x000fc80007f3e0ff */
[----:B------:R-:W-:Y:S01]  /*3640*/  SEL R19, R18, R6, !P0 ;  /* 0x0000000612137207 */ /* 0x000fe20004000000 */
[----:B------:R-:W-:Y:S01]  /*3650*/  IMAD.HI.U32 R30, R21, R22, RZ ;  /* 0x00000016151e7227 */ /* 0x000fe200078e00ff */
[----:B------:R-:W-:Y:S02]  /*3660*/  IADD3.X R20, PT, PT, RZ, RZ, R20, P1, P5 ;  /* 0x000000ffff147210 */ /* 0x000fe40000fea414 */
[----:B------:R-:W-:Y:S01]  /*3670*/  LOP3.LUT R6, R5, R6, RZ, 0x3c, !PT ;  /* 0x0000000605067212 */ /* 0x000fe200078e3cff */
[----:B------:R-:W-:-:S04]  /*3680*/  IMAD.WIDE.U32 R30, R21, R19, R30 ;  /* 0x00000013151e7225 */ /* 0x000fc800078e001e */
[C---:B------:R-:W-:Y:S02]  /*3690*/  IMAD R18, R20.reuse, R19, RZ ;  /* 0x0000001314127224 */ /* 0x040fe400078e02ff */
[----:B------:R-:W-:-:S04]  /*36a0*/  IMAD.HI.U32 R21, P1, R20, R22, R30 ;  /* 0x0000001614157227 */ /* 0x000fc8000782001e */
[----:B------:R-:W-:Y:S01]  /*36b0*/  IMAD.HI.U32 R20, R20, R19, RZ ;  /* 0x0000001314147227 */ /* 0x000fe200078e00ff */
[----:B------:R-:W-:-:S03]  /*36c0*/  IADD3 R18, P0, PT, R18, R21, RZ ;  /* 0x0000001512127210 */ /* 0x000fc60007f1e0ff */
[----:B------:R-:W-:Y:S02]  /*36d0*/  IMAD.X R20, RZ, RZ, R20, P1 ;  /* 0x000000ffff147224 */ /* 0x000fe400008e0614 */
[----:B------:R-:W-:-:S04]  /*36e0*/  IMAD.WIDE.U32 R30, R18, R24, RZ ;  /* 0x00000018121e7225 */ /* 0x000fc800078e00ff */
[----:B------:R-:W-:Y:S01]  /*36f0*/  IMAD.X R20, RZ, RZ, R20, P0 ;  /* 0x000000ffff147224 */ /* 0x000fe200000e0614 */
[----:B------:R-:W-:Y:S01]  /*3700*/  IADD3 R22, P1, PT, -R30, R22, RZ ;  /* 0x000000161e167210 */ /* 0x000fe20007f3e1ff */
[----:B------:R-:W-:-:S03]  /*3710*/  IMAD R21, R18, R25, R31 ;  /* 0x0000001912157224 */ /* 0x000fc600078e021f */
[-C--:B------:R-:W-:Y:S01]  /*3720*/  ISETP.GE.U32.AND P0, PT, R22, R24.reuse, PT ;  /* 0x000000181600720c */ /* 0x080fe20003f06070 */
[-C--:B------:R-:W-:Y:S01]  /*3730*/  IMAD R21, R20, R24.reuse, R21 ;  /* 0x0000001814157224 */ /* 0x080fe200078e0215 */
[----:B------:R-:W-:-:S03]  /*3740*/  IADD3 R23, P5, PT, R22, -R24, RZ ;  /* 0x8000001816177210 */ /* 0x000fc60007fbe0ff */
[----:B------:R-:W-:Y:S01]  /*3750*/  IMAD.X R19, R19, 0x1, ~R21, P1 ;  /* 0x0000000113137824 */ /* 0x000fe200008e0e15 */
[----:B------:R-:W-:-:S04]  /*3760*/  IADD3 R21, P1, PT, R18, 0x1, RZ ;  /* 0x0000000112157810 */ /* 0x000fc80007f3e0ff */
[----:B------:R-:W-:-:S04]  /*3770*/  ISETP.GE.U32.AND.EX P0, PT, R19, R25, PT, P0 ;  /* 0x000000191300720c */ /* 0x000fc80003f06100 */
[----:B------:R-:W-:Y:S01]  /*3780*/  SEL R22, R23, R22, P0 ;  /* 0x0000001617167207 */ /* 0x000fe20000000000 */
[----:B------:R-:W-:Y:S01]  /*3790*/  IMAD.X R23, R19, 0x1, ~R25, P5 ;  /* 0x0000000113177824 */ /* 0x000fe200028e0e19 */
[----:B------:R-:W-:Y:S02]  /*37a0*/  SEL R21, R21, R18, P0 ;  /* 0x0000001215157207 */ /* 0x000fe40000000000 */
[----:B------:R-:W-:Y:S02]  /*37b0*/  IADD3.X R18, PT, PT, RZ, R20, RZ, P1, !PT ;  /* 0x00000014ff127210 */ /* 0x000fe40000ffe4ff */
[----:B------:R-:W-:Y:S02]  /*37c0*/  SEL R23, R23, R19, P0 ;  /* 0x0000001317177207 */ /* 0x000fe40000000000 */
[----:B------:R-:W-:Y:S02]  /*37d0*/  ISETP.GE.U32.AND P1, PT, R22, R24, PT ;  /* 0x000000181600720c */ /* 0x000fe40003f26070 */
[----:B------:R-:W-:-:S02]  /*37e0*/  SEL R18, R18, R20, P0 ;  /* 0x0000001412127207 */ /* 0x000fc40000000000 */
[----:B------:R-:W-:Y:S02]  /*37f0*/  IADD3 R19, P0, PT, R21, 0x1, RZ ;  /* 0x0000000115137810 */ /* 0x000fe40007f1e0ff */
[----:B------:R-:W-:-:S03]  /*3800*/  ISETP.GE.U32.AND.EX P1, PT, R23, R25, PT, P1 ;  /* 0x000000191700720c */ /* 0x000fc60003f26110 */
[----:B------:R-:W-:Y:S01]  /*3810*/  IMAD.X R20, RZ, RZ, R18, P0 ;  /* 0x000000ffff147224 */ /* 0x000fe200000e0612 */
[----:B------:R-:W-:-:S04]  /*3820*/  SEL R19, R19, R21, P1 ;  /* 0x0000001513137207 */ /* 0x000fc80000800000 */
[----:B------:R-:W-:Y:S02]  /*3830*/  SEL R20, R20, R18, P1 ;  /* 0x0000001214147207 */ /* 0x000fe40000800000 */
[----:B------:R-:W-:Y:S02]  /*3840*/  IADD3 R18, P0, PT, RZ, -R19, RZ ;  /* 0x80000013ff127210 */ /* 0x000fe40007f1e0ff */
[----:B------:R-:W-:-:S03]  /*3850*/  ISETP.GE.AND P1, PT, R6, RZ, PT ;  /* 0x000000ff0600720c */ /* 0x000fc60003f26270 */
[----:B------:R-:W-:Y:S01]  /*3860*/  IMAD.X R6, RZ, RZ, ~R20, P0 ;  /* 0x000000ffff067224 */ /* 0x000fe200000e0e14 */
[----:B------:R-:W-:Y:S02]  /*3870*/  ISETP.NE.AND.EX P0, PT, R5, RZ, PT, P6 ;  /* 0x000000ff0500720c */ /* 0x000fe40003f05360 */
[----:B------:R-:W-:Y:S02]  /*3880*/  SEL R18, R18, R19, !P1 ;  /* 0x0000001312127207 */ /* 0x000fe40004800000 */
[----:B------:R-:W-:Y:S02]  /*3890*/  SEL R6, R6, R20, !P1 ;  /* 0x0000001406067207 */ /* 0x000fe40004800000 */
[----:B------:R-:W-:Y:S02]  /*38a0*/  SEL R18, R18, 0xffffffff, P0 ;  /* 0xffffffff12127807 */ /* 0x000fe40000000000 */
[----:B------:R-:W-:Y:S01]  /*38b0*/  SEL R19, R6, 0xffffffff, P0 ;  /* 0xffffffff06137807 */ /* 0x000fe20000000000 */
[----:B------:R-:W-:-:S02]  /*38c0*/  IMAD.MOV.U32 R6, RZ, RZ, R7 ;  /* 0x000000ffff067224 */ /* 0x000fc400078e0007 */
[----:B------:R-:W-:-:S04]  /*38d0*/  IMAD.MOV.U32 R7, RZ, RZ, 0x0 ;  /* 0x00000000ff077424 */ /* 0x000fc800078e00ff */
[----:B------:R-:W-:Y:S05]  /*38e0*/  RET.REL.NODEC R6 `(_ZN2at6native63_GLOBAL__N__862fb238_30_ForeachBinaryOpScalarTensor_cu_64fe0ca525multi_tensor_apply_kernelINS1_18TensorListMetadataILi2EEENS1_27BinaryOpScalarTensorFunctorIlLi2ELi1ELi1EEEJSt7dividesIlEPllEEEvT_T0_DpT1_) ;  /* 0xffffffc406c47950 */ /* 0x000fea0003c3ffff */
        .weak           $__internal_10_$__cuda_sm20_div_u16
        .type           $__internal_10_$__cuda_sm20_div_u16,@function
        .size           $__internal_10_$__cuda_sm20_div_u16,(.L_x_731 - $__internal_10_$__cuda_sm20_div_u16)
$__internal_10_$__cuda_sm20_div_u16:
[----:B------:R-:W0:Y:S01]  /*38f0*/  I2F.U16 R0, UR12 ;  /* 0x0000000c00007d06 */ /* 0x000e220008101000 */
[----:B------:R-:W-:Y:S01]  /*3900*/  MOV R2, 0x4b800000 ;  /* 0x4b80000000027802 */ /* 0x000fe20000000f00 */
        /* <DEDUP_REMOVED lines=17> */
[----:B------:R-:W-:Y:S05]  /*3a20*/  RET.REL.NODEC R2 `(_ZN2at6native63_GLOBAL__N__862fb238_30_ForeachBinaryOpScalarTensor_cu_64fe0ca525multi_tensor_apply_kernelINS1_18TensorListMetadataILi2EEENS1_27BinaryOpScalarTensorFunctorIlLi2ELi1ELi1EEEJSt7dividesIlEPllEEEvT_T0_DpT1_) ;  /* 0xffffffc402747950 */ /* 0x000fea0003c3ffff */
.L_x_220:
        /* <DEDUP_REMOVED lines=13> */
.L_x_731:


//--------------------- .text._ZN2at6native63_GLOBAL__N__862fb238_30_ForeachBinaryOpScalarTensor_cu_64fe0ca525multi_tensor_apply_kernelINS1_18TensorListMetadataILi2EEENS1_27BinaryOpScalarTensorFunctorIiLi2ELi1ELi1EEEJSt7dividesIiEPiiEEEvT_T0_DpT1_ --------------------------
	.section	.text._ZN2at6native63_GLOBAL__N__862fb238_30_ForeachBinaryOpScalarTensor_cu_64fe0ca525multi_tensor_apply_kernelINS1_18TensorListMetadataILi2EEENS1_27BinaryOpScalarTensorFunctorIiLi2ELi1ELi1EEEJSt7dividesIiEPiiEEEvT_T0_DpT1_,"ax",@progbits
	.align	128
.text._ZN2at6native63_GLOBAL__N__862fb238_30_ForeachBinaryOpScalarTensor_cu_64fe0ca525multi_tensor_apply_kernelINS1_18TensorListMetadataILi2EEENS1_27BinaryOpScalarTensorFunctorIiLi2ELi1ELi1EEEJSt7dividesIiEPiiEEEvT_T0_DpT1_:
        .type           _ZN2at6native63_GLOBAL__N__862fb238_30_ForeachBinaryOpScalarTensor_cu_64fe0ca525multi_tensor_apply_kernelINS1_18TensorListMetadataILi2EEENS1_27BinaryOpScalarTensorFunctorIiLi2ELi1ELi1EEEJSt7dividesIiEPiiEEEvT_T0_DpT1_,@function
        .size           _ZN2at6native63_GLOBAL__N__862fb238_30_ForeachBinaryOpScalarTensor_cu_64fe0ca525multi_tensor_apply_kernelINS1_18TensorListMetadataILi2EEENS1_27BinaryOpScalarTensorFunctorIiLi2ELi1ELi1EEEJSt7dividesIiEPiiEEEvT_T0_DpT1_,(.L_x_734 - _ZN2at6native63_GLOBAL__N__862fb238_30_ForeachBinaryOpScalarTensor_cu_64fe0ca525multi_tensor_apply_kernelINS1_18TensorListMetadataILi2EEENS1_27BinaryOpScalarTensorFunctorIiLi2ELi1ELi1EEEJSt7dividesIiEPiiEEEvT_T0_DpT1_)
        .other          _ZN2at6native63_GLOBAL__N__862fb238_30_ForeachBinaryOpScalarTensor_cu_64fe0ca525multi_tensor_apply_kernelINS1_18TensorListMetadataILi2EEENS1_27BinaryOpScalarTensorFunctorIiLi2ELi1ELi1EEEJSt7dividesIiEPiiEEEvT_T0_DpT1_,@"STO_CUDA_ENTRY STV_DEFAULT"
_ZN2at6native63_GLOBAL__N__862fb238_30_ForeachBinaryOpScalarTensor_cu_64fe0ca525multi_tensor_apply_kernelINS1_18TensorListMetadataILi2EEENS1_27BinaryOpScalarTensorFunctorIiLi2ELi1ELi1EEEJSt7dividesIiEPiiEEEvT_T0_DpT1_:
        /* <DEDUP_REMOVED lines=39> */
[----:B------:R-:W-:Y:S05]  /*0270*/  CALL.REL.NOINC `($__internal_11_$__cuda_sm20_div_u16) ;  /* 0x0000001c00007944 */ /* 0x000fea0003c00000 */
[----:B------:R-:W-:Y:S01]  /*0280*/  UISETP.GE.U32.AND UP0, UPT, UR5, UR14, UPT ;  /* 0x0000000e0500728c */ /* 0x000fe2000bf06070 */
[----:B------:R-:W-:-:S03]  /*0290*/  UMOV UR7, URZ ;  /* 0x000000ff00077c82 */ /* 0x000fc60008000000 */
[----:B------:R-:W-:-:S03]  /*02a0*/  UISETP.GE.U32.AND.EX UP0, UPT, UR6, URZ, UPT, UP0 ;  /* 0x000000ff0600728c */ /* 0x000fc6000bf06100 */
[----:B------:R-:W-:-:S06]  /*02b0*/  UMOV UR6, URZ ;  /* 0x000000ff00067c82 */ /* 0x000fcc0008000000 */
[----:B------:R-:W-:Y:S05]  /*02c0*/  BRA.U !UP0, `(.L_x_222) ;  /* 0x0000000d08ac7547 */ /* 0x000fea000b800000 */
        /* <DEDUP_REMOVED lines=9> */
.L_x_223:
[----:B--2---:R-:W2:Y:S02]  /*0360*/  LDC.64 R2, c[0x0][0xfd0] ;  /* 0x0003f400ff027b82 */ /* 0x004ea40000000a00 */
[----:B--2---:R-:W1:Y:S01]  /*0370*/  LDG.E R18, desc[UR16][R2.64] ;  /* 0x0000001002127981 */ /* 0x004e62000c1e1900 */
        /* <DEDUP_REMOVED lines=11> */
[----:B------:R0:W2:Y:S01]  /*0430*/  @!P0 LDG.E R21, desc[UR16][R4.64] ;  /* 0x0000001004158981 */ /* 0x0000a2000c1e1900 */
[C---:B------:R-:W-:Y:S01]  /*0440*/  IADD3 R9, P4, PT, R0.reuse, UR15, RZ ;  /* 0x0000000f00097c10 */ /* 0x040fe2000ff9e0ff */
[----:B------:R-:W-:Y:S01]  /*0450*/  IMAD.MOV.U32 R19, RZ, RZ, RZ ;  /* 0x000000ffff137224 */ /* 0x000fe200078e00ff */
[C---:B------:R-:W-:Y:S02]  /*0460*/  @!P1 LEA R24, P3, R0.reuse, UR8, 0x2 ;  /* 0x0000000800189c11 */ /* 0x040fe4000f8610ff */
[----:B------:R-:W-:Y:S01]  /*0470*/  ISETP.GE.U32.AND P2, PT, R9, UR18, PT ;  /* 0x0000001209007c0c */ /* 0x000fe2000bf46070 */
[--C-:B------:R-:W-:Y:S01]  /*0480*/  IMAD.X R14, RZ, RZ, R11.reuse, P4 ;  /* 0x000000ffff0e7224 */ /* 0x100fe200020e060b */
[----:B------:R-:W-:-:S04]  /*0490*/  @!P1 LEA.HI.X R25, R0, UR9, R11, 0x2, P3 ;  /* 0x0000000900199c11 */ /* 0x000fc800098f140b */
[----:B------:R-:W-:Y:S01]  /*04a0*/  ISETP.GE.AND.EX P2, PT, R14, UR19, PT, P2 ;  /* 0x000000130e007c0c */ /* 0x000fe2000bf46320 */
[----:B------:R-:W3:Y:S01]  /*04b0*/  @!P1 LDG.E R19, desc[UR16][R24.64] ;  /* 0x0000001018139981 */ /* 0x000ee2000c1e1900 */
[----:B------:R-:W-:Y:S02]  /*04c0*/  IADD3 R12, P4, PT, R9, UR15, RZ ;  /* 0x0000000f090c7c10 */ /* 0x000fe4000ff9e0ff */
[----:B------:R-:W-:Y:S02]  /*04d0*/  CS2R R16, SRZ ;  /* 0x0000000000107805 */ /* 0x000fe4000001ff00 */
[----:B------:R-:W-:Y:S01]  /*04e0*/  ISETP.GE.U32.AND P3, PT, R12, UR18, PT ;  /* 0x000000120c007c0c */ /* 0x000fe2000bf66070 */
[----:B------:R-:W-:-:S05]  /*04f0*/  IMAD.X R15, RZ, RZ, R14, P4 ;  /* 0x000000ffff0f7224 */ /* 0x000fca00020e060e */
[----:B------:R-:W-:Y:S02]  /*0500*/  ISETP.GE.AND.EX P3, PT, R15, UR19, PT, P3 ;  /* 0x000000130f007c0c */ /* 0x000fe4000bf66330 */
[----:B0-----:R-:W-:-:S04]  /*0510*/  @!P2 LEA R4, P4, R9, UR8, 0x2 ;  /* 0x000000080904ac11 */ /* 0x001fc8000f8810ff */
[----:B------:R-:W-:-:S05]  /*0520*/  @!P2 LEA.HI.X R5, R9, UR9, R14, 0x2, P4 ;  /* 0x000000090905ac11 */ /* 0x000fca000a0f140e */
[----:B------:R0:W4:Y:S02]  /*0530*/  @!P2 LDG.E R16, desc[UR16][R4.64] ;  /* 0x000000100410a981 */ /* 0x000124000c1e1900 */
[----:B------:R-:W-:-:S04]  /*0540*/  @!P3 LEA R6, P4, R12, UR8, 0x2 ;  /* 0x000000080c06bc11 */ /* 0x000fc8000f8810ff */
[----:B------:R-:W-:-:S05]  /*0550*/  @!P3 LEA.HI.X R7, R12, UR9, R15, 0x2, P4 ;  /* 0x000000090c07bc11 */ /* 0x000fca000a0f140f */
[----:B------:R2:W5:Y:S01]  /*0560*/  @!P3 LDG.E R17, desc[UR16][R6.64] ;  /* 0x000000100611b981 */ /* 0x000562000c1e1900 */
[----:B0-----:R-:W-:Y:S02]  /*0570*/  IMAD.MOV.U32 R4, RZ, RZ, RZ ;  /* 0x000000ffff047224 */ /* 0x001fe400078e00ff */
[----:B-1----:R-:W-:-:S05]  /*0580*/  IMAD R18, R18, UR20, RZ ;  /* 0x0000001412127c24 */ /* 0x002fca000f8e02ff */
[-C--:B------:R-:W-:Y:S02]  /*0590*/  IABS R20, R18.reuse ;  /* 0x0000001200147213 */ /* 0x080fe40000000000 */
[----:B------:R-:W-:Y:S02]  /*05a0*/  IABS R24, R18 ;  /* 0x0000001200187213 */ /* 0x000fe40000000000 */
[----:B------:R-:W0:Y:S03]  /*05b0*/  I2F.RP R8, R20 ;  /* 0x0000001400087306 */ /* 0x000e260000209400 */
[----:B------:R-:W-:-:S05]  /*05c0*/  IMAD.MOV R24, RZ, RZ, -R24 ;  /* 0x000000ffff187224 */ /* 0x000fca00078e0a18 */
[----:B0-----:R-:W0:Y:S01]  /*05d0*/  MUFU.RCP R8, R8 ;  /* 0x0000000800087308 */ /* 0x001e220000001000 */
[----:B--2---:R-:W-:Y:S02]  /*05e0*/  IABS R6, R21 ;  /* 0x0000001500067213 */ /* 0x004fe40000000000 */
[----:B------:R-:W-:Y:S01]  /*05f0*/  LOP3.LUT R21, R21, R18, RZ, 0x3c, !PT ;  /* 0x0000001215157212 */ /* 0x000fe200078e3cff */
[----:B0-----:R-:W-:-:S04]  /*0600*/  VIADD R23, R8, 0xffffffe ;  /* 0x0ffffffe08177836 */ /* 0x001fc80000000000 */
[----:B------:R-:W0:Y:S02]  /*0610*/  F2I.FTZ.U32.TRUNC.NTZ R5, R23 ;  /* 0x0000001700057305 */ /* 0x000e24000021f000 */
[----:B0-----:R-:W-:-:S04]  /*0620*/  IMAD.MOV R25, RZ, RZ, -R5 ;  /* 0x000000ffff197224 */ /* 0x001fc800078e0a05 */
[----:B------:R-:W-:Y:S01]  /*0630*/  IMAD R25, R25, R20, RZ ;  /* 0x0000001419197224 */ /* 0x000fe200078e02ff */
[----:B----4-:R-:W-:-:S03]  /*0640*/  IABS R29, R16 ;  /* 0x00000010001d7213 */ /* 0x010fc60000000000 */
[----:B------:R-:W-:Y:S01]  /*0650*/  IMAD.HI.U32 R7, R5, R25, R4 ;  /* 0x0000001905077227 */ /* 0x000fe200078e0004 */
[----:B------:R-:W-:-:S03]  /*0660*/  LOP3.LUT R16, R16, R18, RZ, 0x3c, !PT ;  /* 0x0000001210107212 */ /* 0x000fc600078e3cff */
[----:B------:R-:W-:Y:S02]  /*0670*/  IMAD.MOV.U32 R4, RZ, RZ, R6 ;  /* 0x000000ffff047224 */ /* 0x000fe400078e0006 */
[----:B------:R-:W-:Y:S02]  /*0680*/  IMAD.MOV.U32 R6, RZ, RZ, R24 ;  /* 0x000000ffff067224 */ /* 0x000fe400078e0018 */
[----:B------:R-:W-:Y:S01]  /*0690*/  IMAD.HI.U32 R23, R7, R4, RZ ;  /* 0x0000000407177227 */ /* 0x000fe200078e00ff */
[----:B-----5:R-:W-:-:S03]  /*06a0*/  IABS R8, R17 ;  /* 0x0000001100087213 */ /* 0x020fc60000000000 */
[----:B------:R-:W-:Y:S01]  /*06b0*/  IMAD R5, R23, R6, R4 ;  /* 0x0000000617057224 */ /* 0x000fe200078e0204 */
[----:B---3--:R-:W-:Y:S01]  /*06c0*/  IABS R4, R19 ;  /* 0x0000001300047213 */ /* 0x008fe20000000000 */
[----:B------:R-:W-:Y:S01]  /*06d0*/  IMAD.HI.U32 R24, R7, R29, RZ ;  /* 0x0000001d07187227 */ /* 0x000fe200078e00ff */
[----:B------:R-:W-:Y:S02]  /*06e0*/  LOP3.LUT R19, R19, R18, RZ, 0x3c, !PT ;  /* 0x0000001213137212 */ /* 0x000fe400078e3cff */
[----:B------:R-:W-:Y:S01]  /*06f0*/  ISETP.GT.U32.AND P6, PT, R20, R5, PT ;  /* 0x000000051400720c */ /* 0x000fe20003fc4070 */
[----:B------:R-:W-:Y:S01]  /*0700*/  IMAD.HI.U32 R25, R7, R4, RZ ;  /* 0x0000000407197227 */ /* 0x000fe200078e00ff */
[----:B------:R-:W-:-:S03]  /*0710*/  LOP3.LUT R17, R17, R18, RZ, 0x3c, !PT ;  /* 0x0000001211117212 */ /* 0x000fc600078e3cff */
[----:B------:R-:W-:-:S08]  /*0720*/  IMAD R29, R24, R6, R29 ;  /* 0x00000006181d7224 */ /* 0x000fd000078e021d */
[----:B------:R-:W-:Y:S02]  /*0730*/  @!P6 IMAD.IADD R5, R5, 0x1, -R20 ;  /* 0x000000010505e824 */ /* 0x000fe400078e0a14 */
[----:B------:R-:W-:Y:S01]  /*0740*/  @!P6 VIADD R23, R23, 0x1 ;  /* 0x000000011717e836 */ /* 0x000fe20000000000 */
[----:B------:R-:W-:Y:S01]  /*0750*/  ISETP.GE.AND P6, PT, R21, RZ, PT ;  /* 0x000000ff1500720c */ /* 0x000fe20003fc6270 */
[----:B------:R-:W-:Y:S01]  /*0760*/  IMAD.HI.U32 R21, R7, R8, RZ ;  /* 0x0000000807157227 */ /* 0x000fe200078e00ff */
[----:B------:R-:W-:-:S03]  /*0770*/  ISETP.GE.U32.AND P4, PT, R5, R20, PT ;  /* 0x000000140500720c */ /* 0x000fc60003f86070 */
[-C--:B------:R-:W-:Y:S02]  /*0780*/  IMAD R5, R25, R6.reuse, R4 ;  /* 0x0000000619057224 */ /* 0x080fe400078e0204 */
[----:B------:R-:W-:-:S03]  /*0790*/  IMAD R27, R21, R6, R8 ;  /* 0x00000006151b7224 */ /* 0x000fc600078e0208 */
[----:B------:R-:W-:-:S05]  /*07a0*/  ISETP.GT.U32.AND P5, PT, R20, R5, PT ;  /* 0x000000051400720c */ /* 0x000fca0003fa4070 */
[----:B------:R-:W-:Y:S01]  /*07b0*/  @P4 VIADD R23, R23, 0x1 ;  /* 0x0000000117174836 */ /* 0x000fe20000000000 */
[----:B------:R-:W-:-:S03]  /*07c0*/  @!P0 LEA R4, P4, R10, UR10, 0x2 ;  /* 0x0000000a0a048c11 */ /* 0x000fc6000f8810ff */
[----:B------:R-:W-:-:S04]  /*07d0*/  @!P6 IMAD.MOV R23, RZ, RZ, -R23 ;  /* 0x000000ffff17e224 */ /* 0x000fc800078e0a17 */
[----:B------:R-:W-:Y:S02]  /*07e0*/  @!P5 IMAD.IADD R5, R5, 0x1, -R20 ;  /* 0x000000010505d824 */ /* 0x000fe400078e0a14 */
[----:B------:R-:W-:Y:S01]  /*07f0*/  @!P5 VIADD R25, R25, 0x1 ;  /* 0x000000011919d836 */ /* 0x000fe20000000000 */
[----:B------:R-:W-:Y:S02]  /*0800*/  @!P1 LEA R6, P5, R0, UR10, 0x2 ;  /* 0x0000000a00069c11 */ /* 0x000fe4000f8a10ff */
[----:B------:R-:W-:Y:S02]  /*0810*/  ISETP.GE.U32.AND P6, PT, R5, R20, PT ;  /* 0x000000140500720c */ /* 0x000fe40003fc6070 */
[----:B------:R-:W-:Y:S02]  /*0820*/  @!P0 LEA.HI.X R5, R10, UR11, R13, 0x2, P4 ;  /* 0x0000000b0a058c11 */ /* 0x000fe4000a0f140d */
[----:B------:R-:W-:Y:S02]  /*0830*/  ISETP.GT.U32.AND P4, PT, R20, R29, PT ;  /* 0x0000001d1400720c */ /* 0x000fe40003f84070 */
[----:B------:R-:W-:-:S02]  /*0840*/  @!P1 LEA.HI.X R7, R0, UR11, R11, 0x2, P5 ;  /* 0x0000000b00079c11 */ /* 0x000fc4000a8f140b */
[----:B------:R-:W-:-:S05]  /*0850*/  ISETP.GT.U32.AND P5, PT, R20, R27, PT ;  /* 0x0000001b1400720c */ /* 0x000fca0003fa4070 */
[----:B------:R-:W-:-:S04]  /*0860*/  @P6 VIADD R25, R25, 0x1 ;  /* 0x0000000119196836 */ /* 0x000fc80000000000 */
[--C-:B------:R-:W-:Y:S02]  /*0870*/  @!P4 IMAD.IADD R29, R29, 0x1, -R20.reuse ;  /* 0x000000011d1dc824 */ /* 0x100fe400078e0a14 */
[----:B------:R-:W-:Y:S01]  /*0880*/  @!P4 VIADD R24, R24, 0x1 ;  /* 0x000000011818c836 */ /* 0x000fe20000000000 */
[----:B------:R-:W-:Y:S01]  /*0890*/  ISETP.GE.AND P4, PT, R19, RZ, PT ;  /* 0x000000ff1300720c */ /* 0x000fe20003f86270 */
[----:B------:R-:W-:Y:S01]  /*08a0*/  @!P5 IMAD.IADD R27, R27, 0x1, -R20 ;  /* 0x000000011b1bd824 */ /* 0x000fe200078e0a14 */
[----:B------:R-:W-:Y:S01]  /*08b0*/  ISETP.GE.U32.AND P6, PT, R29, R20, PT ;  /* 0x000000141d00720c */ /* 0x000fe20003fc6070 */
[----:B------:R-:W-:Y:S01]  /*08c0*/  @!P5 VIADD R21, R21, 0x1 ;  /* 0x000000011515d836 */ /* 0x000fe20000000000 */
[----:B------:R-:W-:-:S09]  /*08d0*/  ISETP.GE.AND P5, PT, R17, RZ, PT ;  /* 0x000000ff1100720c */ /* 0x000fd20003fa6270 */
[----:B------:R-:W-:Y:S01]  /*08e0*/  @!P4 IMAD.MOV R25, RZ, RZ, -R25 ;  /* 0x000000ffff19c224 */ /* 0x000fe200078e0a19 */
[----:B------:R-:W-:Y:S01]  /*08f0*/  ISETP.GE.AND P4, PT, R16, RZ, PT ;  /* 0x000000ff1000720c */ /* 0x000fe20003f86270 */
[----:B------:R-:W-:Y:S01]  /*0900*/  @P6 VIADD R24, R24, 0x1 ;  /* 0x0000000118186836 */ /* 0x000fe20000000000 */
[----:B------:R-:W-:-:S04]  /*0910*/  @!P2 LEA R8, P6, R9, UR10, 0x2 ;  /* 0x0000000a0908ac11 */ /* 0x000fc8000f8c10ff */
[----:B------:R-:W-:Y:S02]  /*0920*/  @!P2 LEA.HI.X R9, R9, UR11, R14, 0x2, P6 ;  /* 0x0000000b0909ac11 */ /* 0x000fe4000b0f140e */
[----:B------:R-:W-:-:S05]  /*0930*/  ISETP.GE.U32.AND P6, PT, R27, R20, PT ;  /* 0x000000141b00720c */ /* 0x000fca0003fc6070 */
[----:B------:R-:W-:Y:S01]  /*0940*/  @!P4 IMAD.MOV R24, RZ, RZ, -R24 ;  /* 0x000000ffff18c224 */ /* 0x000fe200078e0a18 */
[----:B------:R-:W-:Y:S02]  /*0950*/  ISETP.NE.AND P4, PT, R18, RZ, PT ;  /* 0x000000ff1200720c */ /* 0x000fe40003f85270 */
[----:B------:R-:W-:-:S04]  /*0960*/  LOP3.LUT R18, RZ, R18, RZ, 0x33, !PT ;  /* 0x00000012ff127212 */ /* 0x000fc800078e33ff */
[----:B------:R-:W-:Y:S01]  /*0970*/  SEL R23, R18, R23, !P4 ;  /* 0x0000001712177207 */ /* 0x000fe20006000000 */
[----:B------:R-:W-:Y:S01]  /*0980*/  @P6 VIADD R21, R21, 0x1 ;  /* 0x0000000115156836 */ /* 0x000fe20000000000 */
[----:B------:R-:W-:Y:S02]  /*0990*/  @!P3 LEA R14, P6, R12, UR10, 0x2 ;  /* 0x0000000a0c0ebc11 */ /* 0x000fe4000f8c10ff */
[C---:B------:R-:W-:Y:S01]  /*09a0*/  SEL R25, R18.reuse, R25, !P4 ;  /* 0x0000001912197207 */ /* 0x040fe20006000000 */
[----:B------:R-:W-:Y:S01]  /*09b0*/  @!P5 IMAD.MOV R21, RZ, RZ, -R21 ;  /* 0x000000ffff15d224 */ /* 0x000fe200078e0a15 */
[----:B------:R-:W-:Y:S01]  /*09c0*/  SEL R17, R18, R24, !P4 ;  /* 0x0000001812117207 */ /* 0x000fe20006000000 */
[----:B------:R-:W-:Y:S01]  /*09d0*/  @!P0 STG.E desc[UR16][R4.64], R23 ;  /* 0x0000001704008986 */ /* 0x000fe2000c101910 */
[----:B------:R-:W-:Y:S02]  /*09e0*/  @!P3 LEA.HI.X R15, R12, UR11, R15, 0x2, P6 ;  /* 0x0000000b0c0fbc11 */ /* 0x000fe4000b0f140f */
[----:B------:R-:W-:Y:S01]  /*09f0*/  SEL R21, R18, R21, !P4 ;  /* 0x0000001512157207 */ /* 0x000fe20006000000 */
[----:B------:R-:W-:Y:S04]  /*0a00*/  @!P1 STG.E desc[UR16][R6.64], R25 ;  /* 0x0000001906009986 */ /* 0x000fe8000c101910 */
[----:B------:R0:W-:Y:S04]  /*0a10*/  @!P2 STG.E desc[UR16][R8.64], R17 ;  /* 0x000000110800a986 */ /* 0x0001e8000c101910 */
[----:B------:R1:W-:Y:S04]  /*0a20*/  @!P3 STG.E desc[UR16][R14.64], R21 ;  /* 0x000000150e00b986 */ /* 0x0003e8000c101910 */
[----:B------:R2:W3:Y:S01]  /*0a30*/  LDG.E R16, desc[UR16][R2.64] ;  /* 0x0000001002107981 */ /* 0x0004e2000c1e1900 */
[----:B------:R-:W-:Y:S01]  /*0a40*/  IADD3 R12, P0, PT, R10, UR14, RZ ;  /* 0x0000000e0a0c7c10 */ /* 0x000fe2000ff1e0ff */
[----:B------:R-:W-:Y:S01]  /*0a50*/  IMAD.MOV.U32 R19, RZ, RZ, RZ ;  /* 0x000000ffff137224 */ /* 0x000fe200078e00ff */
[----:B------:R-:W-:-:S03]  /*0a60*/  IADD3 R10, P1, PT, R0, UR14, RZ ;  /* 0x0000000e000a7c10 */ /* 0x000fc6000ff3e0ff */
[----:B------:R-:W-:Y:S01]  /*0a70*/  IMAD.X R13, RZ, RZ, R13, P0 ;  /* 0x000000ffff0d7224 */ /* 0x000fe200000e060d */
[----:B------:R-:W-:Y:S01]  /*0a80*/  ISETP.GE.U32.AND P0, PT, R12, UR18, PT ;  /* 0x000000120c007c0c */ /* 0x000fe2000bf06070 */
[----:B------:R-:W-:Y:S01]  /*0a90*/  IMAD.X R11, RZ, RZ, R11, P1 ;  /* 0x000000ffff0b7224 */ /* 0x000fe200008e060b */
[C---:B------:R-:W-:Y:S02]  /*0aa0*/  ISETP.GE.U32.AND P1, PT, R10.reuse, UR18, PT ;  /* 0x000000120a007c0c */ /* 0x040fe4000bf26070 */
[----:B------:R-:W-:Y:S02]  /*0ab0*/  ISETP.GE.AND.EX P0, PT, R13, UR19, PT, P0 ;  /* 0x000000130d007c0c */ /* 0x000fe4000bf06300 */
[----:B------:R-:W-:Y:S02]  /*0ac0*/  ISETP.GE.AND.EX P1, PT, R11, UR19, PT, P1 ;  /* 0x000000130b007c0c */ /* 0x000fe4000bf26310 */
[----:B0-----:R-:W-:-:S09]  /*0ad0*/  IADD3 R9, P3, PT, R10, UR15, RZ ;  /* 0x0000000f0a097c10 */ /* 0x001fd2000ff7e0ff */
[----:B------:R-:W-:-:S04]  /*0ae0*/  @!P0 LEA R4, P2, R12, UR8, 0x2 ;  /* 0x000000080c048c11 */ /* 0x000fc8000f8410ff */
[----:B------:R-:W-:-:S05]  /*0af0*/  @!P0 LEA.HI.X R5, R12, UR9, R13, 0x2, P2 ;  /* 0x000000090c058c11 */ /* 0x000fca00090f140d */
[----:B------:R0:W4:Y:S01]  /*0b00*/  @!P0 LDG.E R19, desc[UR16][R4.64] ;  /* 0x0000001004138981 */ /* 0x000122000c1e1900 */
[--C-:B------:R-:W-:Y:S01]  /*0b10*/  IMAD.X R0, RZ, RZ, R11.reuse, P3 ;  /* 0x000000ffff007224 */ /* 0x100fe200018e060b */
[C---:B------:R-:W-:Y:S01]  /*0b20*/  ISETP.GE.U32.AND P2, PT, R9.reuse, UR18, PT ;  /* 0x0000001209007c0c */ /* 0x040fe2000bf46070 */
[----:B-1----:R-:W-:Y:S01]  /*0b30*/  IMAD.MOV.U32 R21, RZ, RZ, RZ ;  /* 0x000000ffff157224 */ /* 0x002fe200078e00ff */
[----:B--2---:R-:W-:Y:S02]  /*0b40*/  @!P1 LEA R2, P3, R10, UR8, 0x2 ;  /* 0x000000080a029c11 */ /* 0x004fe4000f8610ff */
[----:B------:R-:W-:Y:S02]  /*0b50*/  ISETP.GE.AND.EX P2, PT, R0, UR19, PT, P2 ;  /* 0x0000001300007c0c */ /* 0x000fe4000bf46320 */
[----:B------:R-:W-:Y:S02]  /*0b60*/  IADD3 R7, P4, PT, R9, UR15, RZ ;  /* 0x0000000f09077c10 */ /* 0x000fe4000ff9e0ff */
[----:B------:R-:W-:-:S02]  /*0b70*/  @!P1 LEA.HI.X R3, R10, UR9, R11, 0x2, P3 ;  /* 0x000000090a039c11 */ /* 0x000fc400098f140b */
[----:B------:R-:W-:Y:S01]  /*0b80*/  ISETP.GE.U32.AND P3, PT, R7, UR18, PT ;  /* 0x0000001207007c0c */ /* 0x000fe2000bf66070 */
[----:B------:R-:W-:Y:S02]  /*0b90*/  IMAD.X R6, RZ, RZ, R0, P4 ;  /* 0x000000ffff067224 */ /* 0x000fe400020e0600 */
[----:B------:R1:W2:Y:S01]  /*0ba0*/  @!P1 LDG.E R21, desc[UR16][R2.64] ;  /* 0x0000001002159981 */ /* 0x0002a2000c1e1900 */
[----:B------:R-:W-:Y:S02]  /*0bb0*/  IMAD.MOV.U32 R17, RZ, RZ, RZ ;  /* 0x000000ffff117224 */ /* 0x000fe400078e00ff */
[----:B------:R-:W-:Y:S02]  /*0bc0*/  ISETP.GE.AND.EX P3, PT, R6, UR19, PT, P3 ;  /* 0x0000001306007c0c */ /* 0x000fe4000bf66330 */
[----:B------:R-:W-:-:S04]  /*0bd0*/  @!P2 LEA R24, P4, R9, UR8, 0x2 ;  /* 0x000000080918ac11 */ /* 0x000fc8000f8810ff */
[----:B------:R-:W-:-:S05]  /*0be0*/  @!P2 LEA.HI.X R25, R9, UR9, R0, 0x2, P4 ;  /* 0x000000090919ac11 */ /* 0x000fca000a0f1400 */
[----:B------:R-:W5:Y:S02]  /*0bf0*/  @!P2 LDG.E R17, desc[UR16][R24.64] ;  /* 0x000000101811a981 */ /* 0x000f64000c1e1900 */
[----:B0-----:R-:W-:Y:S01]  /*0c00*/  @!P3 LEA R4, P4, R7, UR8, 0x2 ;  /* 0x000000080704bc11 */ /* 0x001fe2000f8810ff */
[----:B------:R-:W-:-:S03]  /*0c10*/  IMAD.MOV.U32 R15, RZ, RZ, RZ ;  /* 0x000000ffff0f7224 */ /* 0x000fc600078e00ff */
[----:B------:R-:W-:-:S05]  /*0c20*/  @!P3 LEA.HI.X R5, R7, UR9, R6, 0x2, P4 ;  /* 0x000000090705bc11 */ /* 0x000fca000a0f1406 */
[----:B------:R4:W5:Y:S01]  /*0c30*/  @!P3 LDG.E R15, desc[UR16][R4.64] ;  /* 0x00000010040fb981 */ /* 0x000962000c1e1900 */
[----:B-1----:R-:W-:Y:S01]  /*0c40*/  IMAD.MOV.U32 R2, RZ, RZ, RZ ;  /* 0x000000ffff027224 */ /* 0x002fe200078e00ff */
[----:B------:R-:W-:-:S04]  /*0c50*/  UIADD3 UR4, UP0, UPT, UR4, 0x2, URZ ;  /* 0x0000000204047890 */ /* 0x000fc8000ff1e0ff */
[----:B------:R-:W-:Y:S02]  /*0c60*/  UIADD3.X UR5, UPT, UPT, URZ, UR5, URZ, UP0, !UPT ;  /* 0x00000005ff057290 */ /* 0x000fe400087fe4ff */
[----:B------:R-:W-:-:S04]  /*0c70*/  UISETP.NE.U32.AND UP0, UPT, UR4, UR13, UPT ;  /* 0x0000000d0400728c */ /* 0x000fc8000bf05070 */
[----:B------:R-:W-:Y:S02]  /*0c80*/  UISETP.NE.AND.EX UP0, UPT, UR5, URZ, UPT, UP0 ;  /* 0x000000ff0500728c */ /* 0x000fe4000bf05300 */
[----:B------:R-:W-:-:S04]  /*0c90*/  ULEA UR6, UP1, UR14, UR6, 0x1 ;  /* 0x000000060e067291 */ /* 0x000fc8000f8208ff */
[----:B------:R-:W-:Y:S01]  /*0ca0*/  ULEA.HI.X UR7, UR14, UR7, URZ, 0x1, UP1 ;  /* 0x000000070e077291 */ /* 0x000fe200088f0cff */
[----:B---3--:R-:W-:-:S05]  /*0cb0*/  IMAD R8, R16, UR20, RZ ;  /* 0x0000001410087c24 */ /* 0x008fca000f8e02ff */
[----:B------:R-:W-:-:S04]  /*0cc0*/  IABS R18, R8 ;  /* 0x0000000800127213 */ /* 0x000fc80000000000 */
[----:B------:R-:W0:Y:S08]  /*0cd0*/  I2F.RP R14, R18 ;  /* 0x00000012000e7306 */ /* 0x000e300000209400 */
[----:B0-----:R-:W0:Y:S02]  /*0ce0*/  MUFU.RCP R14, R14 ;  /* 0x0000000e000e7308 */ /* 0x001e240000001000 */
[----:B0-----:R-:W-:-:S06]  /*0cf0*/  VIADD R3, R14, 0xffffffe ;  /* 0x0ffffffe0e037836 */ /* 0x001fcc0000000000 */
[----:B------:R-:W0:Y:S01]  /*0d00*/  F2I.FTZ.U32.TRUNC.NTZ R3, R3 ;  /* 0x0000000300037305 */ /* 0x000e22000021f000 */
[----:B----4-:R-:W-:Y:S02]  /*0d10*/  IABS R4, R19 ;  /* 0x0000001300047213 */ /* 0x010fe40000000000 */
[----:B------:R-:W-:Y:S01]  /*0d20*/  IABS R5, R8 ;  /* 0x0000000800057213 */ /* 0x000fe20000000000 */
[----:B0-----:R-:W-:-:S04]  /*0d30*/  IMAD.MOV R23, RZ, RZ, -R3 ;  /* 0x000000ffff177224 */ /* 0x001fc800078e0a03 */
[----:B------:R-:W-:-:S04]  /*0d40*/  IMAD R23, R23, R18, RZ ;  /* 0x0000001217177224 */ /* 0x000fc800078e02ff */
[----:B------:R-:W-:-:S04]  /*0d50*/  IMAD.HI.U32 R2, R3, R23, R2 ;  /* 0x0000001703027227 */ /* 0x000fc800078e0002 */
[----:B------:R-:W-:Y:S02]  /*0d60*/  IMAD.MOV.U32 R23, RZ, RZ, R4 ;  /* 0x000000ffff177224 */ /* 0x000fe400078e0004 */
[----:B------:R-:W-:Y:S02]  /*0d70*/  IMAD.MOV R4, RZ, RZ, -R5 ;  /* 0x000000ffff047224 */ /* 0x000fe400078e0a05 */
[----:B------:R-:W-:-:S04]  /*0d80*/  IMAD.HI.U32 R3, R2, R23, RZ ;  /* 0x0000001702037227 */ /* 0x000fc800078e00ff */
[----:B------:R-:W-:Y:S01]  /*0d90*/  IMAD R23, R3, R4, R23 ;  /* 0x0000000403177224 */ /* 0x000fe200078e0217 */
[----:B--2---:R-:W-:-:S04]  /*0da0*/  IABS R25, R21 ;  /* 0x0000001500197213 */ /* 0x004fc80000000000 */
[----:B------:R-:W-:Y:S01]  /*0db0*/  ISETP.GT.U32.AND P6, PT, R18, R23, PT ;  /* 0x000000171200720c */ /* 0x000fe20003fc4070 */
[----:B------:R-:W-:-:S04]  /*0dc0*/  IMAD.HI.U32 R5, R2, R25, RZ ;  /* 0x0000001902057227 */ /* 0x000fc800078e00ff */
[----:B------:R-:W-:Y:S01]  /*0dd0*/  IMAD R25, R5, R4, R25 ;  /* 0x0000000405197224 */ /* 0x000fe200078e0219 */
[----:B-----5:R-:W-:-:S04]  /*0de0*/  IABS R27, R17 ;  /* 0x00000011001b7213 */ /* 0x020fc80000000000 */
[----:B------:R-:W-:-:S03]  /*0df0*/  ISETP.GT.U32.AND P4, PT, R18, R25, PT ;  /* 0x000000191200720c */ /* 0x000fc60003f84070 */
[----:B------:R-:W-:Y:S02]  /*0e00*/  @!P6 IMAD.IADD R23, R23, 0x1, -R18 ;  /* 0x000000011717e824 */ /* 0x000fe400078e0a12 */
[----:B------:R-:W-:-:S03]  /*0e10*/  IMAD.HI.U32 R16, R2, R27, RZ ;  /* 0x0000001b02107227 */ /* 0x000fc600078e00ff */
[----:B------:R-:W-:Y:S01]  /*0e20*/  ISETP.GE.U32.AND P5, PT, R23, R18, PT ;  /* 0x000000121700720c */ /* 0x000fe20003fa6070 */
[----:B------:R-:W-:Y:S01]  /*0e30*/  IMAD R23, R16, R4, R27 ;  /* 0x0000000410177224 */ /* 0x000fe200078e021b */
[----:B------:R-:W-:Y:S01]  /*0e40*/  IABS R29, R15 ;  /* 0x0000000f001d7213 */ /* 0x000fe20000000000 */
[----:B------:R-:W-:Y:S02]  /*0e50*/  @!P6 VIADD R3, R3, 0x1 ;  /* 0x000000010303e836 */ /* 0x000fe40000000000 */
[----:B------:R-:W-:Y:S01]  /*0e60*/  @!P4 IMAD.IADD R25, R25, 0x1, -R18 ;  /* 0x000000011919c824 */ /* 0x000fe200078e0a12 */
[----:B------:R-:W-:Y:S01]  /*0e70*/  ISETP.GT.U32.AND P6, PT, R18, R23, PT ;  /* 0x000000171200720c */ /* 0x000fe20003fc4070 */
[----:B------:R-:W-:-:S06]  /*0e80*/  IMAD.HI.U32 R14, R2, R29, RZ ;  /* 0x0000001d020e7227 */ /* 0x000fcc00078e00ff */
[----:B------:R-:W-:Y:S01]  /*0e90*/  @P5 VIADD R3, R3, 0x1 ;  /* 0x0000000103035836 */ /* 0x000fe20000000000 */
[----:B------:R-:W-:Y:S01]  /*0ea0*/  ISETP.GE.U32.AND P5, PT, R25, R18, PT ;  /* 0x000000121900720c */ /* 0x000fe20003fa6070 */
[----:B------:R-:W-:Y:S02]  /*0eb0*/  IMAD R25, R14, R4, R29 ;  /* 0x000000040e197224 */ /* 0x000fe400078e021d */
[----:B------:R-:W-:Y:S02]  /*0ec0*/  @!P4 VIADD R5, R5, 0x1 ;  /* 0x000000010505c836 */ /* 0x000fe40000000000 */
[----:B------:R-:W-:Y:S01]  /*0ed0*/  @!P6 IMAD.IADD R23, R23, 0x1, -R18 ;  /* 0x000000011717e824 */ /* 0x000fe200078e0a12 */
[----:B------:R-:W-:-:S07]  /*0ee0*/  ISETP.GT.U32.AND P4, PT, R18, R25, PT ;  /* 0x000000191200720c */ /* 0x000fce0003f84070 */
[----:B------:R-:W-:Y:S01]  /*0ef0*/  @P5 VIADD R5, R5, 0x1 ;  /* 0x0000000105055836 */ /* 0x000fe20000000000 */
[----:B------:R-:W-:Y:S01]  /*0f00*/  ISETP.GE.U32.AND P5, PT, R23, R18, PT ;  /* 0x000000121700720c */ /* 0x000fe20003fa6070 */
[----:B------:R-:W-:Y:S01]  /*0f10*/  @!P6 VIADD R16, R16, 0x1 ;  /* 0x000000011010e836 */ /* 0x000fe20000000000 */
[----:B------:R-:W-:-:S03]  /*0f20*/  LOP3.LUT R19, R19, R8, RZ, 0x3c, !PT ;  /* 0x0000000813137212 */ /* 0x000fc600078e3cff */
[----:B------:R-:W-:Y:S01]  /*0f30*/  @!P4 IMAD.IADD R25, R25, 0x1, -R18 ;  /* 0x000000011919c824 */ /* 0x000fe200078e0a12 */
[----:B------:R-:W-:-:S04]  /*0f40*/  LOP3.LUT R21, R21, R8, RZ, 0x3c, !PT ;  /* 0x0000000815157212 */ /* 0x000fc800078e3cff */
[----:B------:R-:W-:-:S03]  /*0f50*/  ISETP.GE.U32.AND P6, PT, R25, R18, PT ;  /* 0x000000121900720c */ /* 0x000fc60003fc6070 */
[----:B------:R-:W-:Y:S01]  /*0f60*/  @P5 VIADD R16, R16, 0x1 ;  /* 0x0000000110105836 */ /* 0x000fe20000000000 */
[----:B------:R-:W-:Y:S01]  /*0f70*/  ISETP.GE.AND P5, PT, R19, RZ, PT ;  /* 0x000000ff1300720c */ /* 0x000fe20003fa6270 */
[----:B------:R-:W-:Y:S01]  /*0f80*/  @!P4 VIADD R14, R14, 0x1 ;  /* 0x000000010e0ec836 */ /* 0x000fe20000000000 */
[----:B------:R-:W-:Y:S01]  /*0f90*/  ISETP.GE.AND P4, PT, R21, RZ, PT ;  /* 0x000000ff1500720c */ /* 0x000fe20003f86270 */
[----:B------:R-:W-:Y:S01]  /*0fa0*/  IMAD.MOV.U32 R18, RZ, RZ, R3 ;  /* 0x000000ffff127224 */ /* 0x000fe200078e0003 */
[-C--:B------:R-:W-:Y:S01]  /*0fb0*/  LOP3.LUT R17, R17, R8.reuse, RZ, 0x3c, !PT ;  /* 0x0000000811117212 */ /* 0x080fe200078e3cff */
[----:B------:R-:W-:Y:S01]  /*0fc0*/  IMAD.MOV.U32 R20, RZ, RZ, R5 ;  /* 0x000000ffff147224 */ /* 0x000fe200078e0005 */
[----:B------:R-:W-:-:S03]  /*0fd0*/  LOP3.LUT R15, R15, R8, RZ, 0x3c, !PT ;  /* 0x000000080f0f7212 */ /* 0x000fc600078e3cff */
[----:B------:R-:W-:Y:S01]  /*0fe0*/  @P6 VIADD R14, R14, 0x1 ;  /* 0x000000010e0e6836 */ /* 0x000fe20000000000 */
[----:B------:R-:W-:-:S03]  /*0ff0*/  @!P0 LEA R2, P6, R12, UR10, 0x2 ;  /* 0x0000000a0c028c11 */ /* 0x000fc6000f8c10ff */
[----:B------:R-:W-:Y:S01]  /*1000*/  @!P5 IMAD.MOV R18, RZ, RZ, -R18 ;  /* 0x000000ffff12d224 */ /* 0x000fe200078e0a12 */
[----:B------:R-:W-:Y:S01]  /*1010*/  ISETP.GE.AND P5, PT, R17, RZ, PT ;  /* 0x000000ff1100720c */ /* 0x000fe20003fa6270 */
[----:B------:R-:W-:Y:S01]  /*1020*/  @!P4 IMAD.MOV R20, RZ, RZ, -R20 ;  /* 0x000000ffff14c224 */ /* 0x000fe200078e0a14 */
[----:B------:R-:W-:Y:S02]  /*1030*/  @!P0 LEA.HI.X R3, R12, UR11, R13, 0x2, P6 ;  /* 0x0000000b0c038c11 */ /* 0x000fe4000b0f140d */
[C---:B------:R-:W-:Y:S02]  /*1040*/  @!P1 LEA R4, P6, R10.reuse, UR10, 0x2 ;  /* 0x0000000a0a049c11 */ /* 0x040fe4000f8c10ff */
[----:B------:R-:W-:Y:S02]  /*1050*/  ISETP.GE.AND P4, PT, R15, RZ, PT ;  /* 0x000000ff0f00720c */ /* 0x000fe40003f86270 */
[----:B------:R-:W-:Y:S02]  /*1060*/  @!P1 LEA.HI.X R5, R10, UR11, R11, 0x2, P6 ;  /* 0x0000000b0a059c11 */ /* 0x000fe4000b0f140b */
[----:B------:R-:W-:-:S03]  /*1070*/  @!P2 LEA R10, P6, R9, UR10, 0x2 ;  /* 0x0000000a090aac11 */ /* 0x000fc6000f8c10ff */
[----:B------:R-:W-:Y:S01]  /*1080*/  @!P5 IMAD.MOV R16, RZ, RZ, -R16 ;  /* 0x000000ffff10d224 */ /* 0x000fe200078e0a10 */
[----:B------:R-:W-:Y:S02]  /*1090*/  @!P2 LEA.HI.X R11, R9, UR11, R0, 0x2, P6 ;  /* 0x0000000b090bac11 */ /* 0x000fe4000b0f1400 */
[C---:B------:R-:W-:Y:S02]  /*10a0*/  @!P3 LEA R12, P6, R7.reuse, UR10, 0x2 ;  /* 0x0000000a070cbc11 */ /* 0x040fe4000f8c10ff */
[----:B------:R-:W-:Y:S02]  /*10b0*/  ISETP.NE.AND P5, PT, R8, RZ, PT ;  /* 0x000000ff0800720c */ /* 0x000fe40003fa5270 */
[----:B------:R-:W-:Y:S01]  /*10c0*/  LOP3.LUT R9, RZ, R8, RZ, 0x33, !PT ;  /* 0x00000008ff097212 */ /* 0x000fe200078e33ff */
[----:B------:R-:W-:Y:S01]  /*10d0*/  @!P4 IMAD.MOV R14, RZ, RZ, -R14 ;  /* 0x000000ffff0ec224 */ /* 0x000fe200078e0a0e */
[----:B------:R-:W-:Y:S02]  /*10e0*/  @!P3 LEA.HI.X R13, R7, UR11, R6, 0x2, P6 ;  /* 0x0000000b070dbc11 */ /* 0x000fe4000b0f1406 */
[----:B------:R-:W-:-:S02]  /*10f0*/  SEL R7, R9, R18, !P5 ;  /* 0x0000001209077207 */ /* 0x000fc40006800000 */
[C---:B------:R-:W-:Y:S02]  /*1100*/  SEL R15, R9.reuse, R20, !P5 ;  /* 0x00000014090f7207 */ /* 0x040fe40006800000 */
[C---:B------:R-:W-:Y:S02]  /*1110*/  SEL R17, R9.reuse, R16, !P5 ;  /* 0x0000001009117207 */ /* 0x040fe40006800000 */
[----:B------:R-:W-:Y:S01]  /*1120*/  SEL R9, R9, R14, !P5 ;  /* 0x0000000e09097207 */ /* 0x000fe20006800000 */
[----:B------:R2:W-:Y:S04]  /*1130*/  @!P0 STG.E desc[UR16][R2.64], R7 ;  /* 0x0000000702008986 */ /* 0x0005e8000c101910 */
[----:B------:R2:W-:Y:S04]  /*1140*/  @!P1 STG.E desc[UR16][R4.64], R15 ;  /* 0x0000000f04009986 */ /* 0x0005e8000c101910 */
[----:B------:R2:W-:Y:S04]  /*1150*/  @!P2 STG.E desc[UR16][R10.64], R17 ;  /* 0x000000110a00a986 */ /* 0x0005e8000c101910 */
[----:B------:R2:W-:Y:S01]  /*1160*/  @!P3 STG.E desc[UR16][R12.64], R9 ;  /* 0x000000090c00b986 */ /* 0x0005e2000c101910 */
[----:B------:R-:W-:Y:S05]  /*1170*/  BRA.U UP0, `(.L_x_223) ;  /* 0xfffffff100787547 */ /* 0x000fea000b83ffff */
.L_x_222:
        /* <DEDUP_REMOVED lines=9> */
[----:B------:R-:W2:Y:S01]  /*1210*/  LDCU UR4, c[0x0][0xfd8] ;  /* 0x0001fb00ff0477ac */ /* 0x000ea20008000800 */
[----:B0-----:R0:W2:Y:S01]  /*1220*/  LDG.E R17, desc[UR16][R4.64] ;  /* 0x0000001004117981 */ /* 0x0010a2000c1e1900 */
[----:B-1----:R-:W-:-:S04]  /*1230*/  IADD3 R9, P1, PT, R9, UR6, RZ ;  /* 0x0000000609097c10 */ /* 0x002fc8000ff3e0ff */
[----:B------:R-:W-:Y:S01]  /*1240*/  ISETP.GE.U32.AND P0, PT, R9, UR18, PT ;  /* 0x0000001209007c0c */ /* 0x000fe2000bf06070 */
[----:B------:R-:W-:-:S05]  /*1250*/  IMAD.X R6, RZ, RZ, UR7, P1 ;  /* 0x00000007ff067e24 */ /* 0x000fca00088e06ff */
[----:B------:R-:W-:-:S13]  /*1260*/  ISETP.GE.AND.EX P0, PT, R6, UR19, PT, P0 ;  /* 0x0000001306007c0c */ /* 0x000fda000bf06300 */
[----:B------:R-:W-:-:S04]  /*1270*/  @!P0 LEA R2, P1, R9, UR8, 0x2 ;  /* 0x0000000809028c11 */ /* 0x000fc8000f8210ff */
[----:B------:R-:W-:-:S05]  /*1280*/  @!P0 LEA.HI.X R3, R9, UR9, R6, 0x2, P1 ;  /* 0x0000000909038c11 */ /* 0x000fca00088f1406 */
[----:B------:R1:W3:Y:S01]  /*1290*/  @!P0 LDG.E R16, desc[UR16][R2.64] ;  /* 0x0000001002108981 */ /* 0x0002e2000c1e1900 */
        /* <DEDUP_REMOVED lines=10> */
[----:B------:R2:W4:Y:S01]  /*1340*/  @!P1 LDG.E R10, desc[UR16][R14.64] ;  /* 0x000000100e0a9981 */ /* 0x000522000c1e1900 */
[C---:B-1----:R-:W-:Y:S02]  /*1350*/  @!P2 LEA R2, P4, R5.reuse, UR8, 0x2 ;  /* 0x000000080502ac11 */ /* 0x042fe4000f8810ff */
[C---:B------:R-:W-:Y:S02]  /*1360*/  IADD3 R4, P5, PT, R5.reuse, UR15, RZ ;  /* 0x0000000f05047c10 */ /* 0x040fe4000ffbe0ff */
[--C-:B------:R-:W-:Y:S02]  /*1370*/  @!P2 LEA.HI.X R3, R5, UR9, R0.reuse, 0x2, P4 ;  /* 0x000000090503ac11 */ /* 0x100fe4000a0f1400 */
[----:B------:R-:W-:Y:S01]  /*1380*/  ISETP.GE.U32.AND P3, PT, R4, UR18, PT ;  /* 0x0000001204007c0c */ /* 0x000fe2000bf66070 */
[----:B------:R-:W-:Y:S02]  /*1390*/  IMAD.X R7, RZ, RZ, R0, P5 ;  /* 0x000000ffff077224 */ /* 0x000fe400028e0600 */
[----:B------:R0:W5:Y:S03]  /*13a0*/  @!P2 LDG.E R13, desc[UR16][R2.64] ;  /* 0x00000010020da981 */ /* 0x000166000c1e1900 */
[----:B------:R-:W-:-:S13]  /*13b0*/  ISETP.GE.AND.EX P3, PT, R7, UR19, PT, P3 ;  /* 0x0000001307007c0c */ /* 0x000fda000bf66330 */
[----:B------:R-:W-:-:S04]  /*13c0*/  @!P3 LEA R18, P4, R4, UR8, 0x2 ;  /* 0x000000080412bc11 */ /* 0x000fc8000f8810ff */
[----:B------:R-:W-:-:S05]  /*13d0*/  @!P3 LEA.HI.X R19, R4, UR9, R7, 0x2, P4 ;  /* 0x000000090413bc11 */ /* 0x000fca000a0f1407 */
[----:B------:R1:W5:Y:S01]  /*13e0*/  @!P3 LDG.E R12, desc[UR16][R18.64] ;  /* 0x00000010120cb981 */ /* 0x000362000c1e1900 */
[----:B--2---:R-:W-:-:S05]  /*13f0*/  IMAD R15, R17, UR4, RZ ;  /* 0x00000004110f7c24 */ /* 0x004fca000f8e02ff */
[----:B------:R-:W-:-:S04]  /*1400*/  IABS R14, R15 ;  /* 0x0000000f000e7213 */ /* 0x000fc80000000000 */
[----:B------:R-:W2:Y:S08]  /*1410*/  I2F.RP R17, R14 ;  /* 0x0000000e00117306 */ /* 0x000eb00000209400 */
[----:B--2---:R-:W0:Y:S02]  /*1420*/  MUFU.RCP R17, R17 ;  /* 0x0000001100117308 */ /* 0x004e240000001000 */
[----:B0-----:R-:W-:-:S06]  /*1430*/  VIADD R2, R17, 0xffffffe ;  /* 0x0ffffffe11027836 */ /* 0x001fcc0000000000 */
[----:B------:R0:W2:Y:S01]  /*1440*/  F2I.FTZ.U32.TRUNC.NTZ R3, R2 ;  /* 0x0000000200037305 */ /* 0x0000a2000021f000 */
[----:B-1----:R-:W-:Y:S02]  /*1450*/  IABS R18, R15 ;  /* 0x0000000f00127213 */ /* 0x002fe40000000000 */
[----:B---3--:R-:W-:Y:S01]  /*1460*/  IABS R20, R16 ;  /* 0x0000001000147213 */ /* 0x008fe20000000000 */
[----:B0-----:R-:W-:Y:S02]  /*1470*/  IMAD.MOV.U32 R2, RZ, RZ, RZ ;  /* 0x000000ffff027224 */ /* 0x001fe400078e00ff */
[----:B--2---:R-:W-:-:S04]  /*1480*/  IMAD.MOV R21, RZ, RZ, -R3 ;  /* 0x000000ffff157224 */ /* 0x004fc800078e0a03 */
[----:B------:R-:W-:-:S04]  /*1490*/  IMAD R19, R21, R14, RZ ;  /* 0x0000000e15137224 */ /* 0x000fc800078e02ff */
[----:B------:R-:W-:-:S04]  /*14a0*/  IMAD.HI.U32 R19, R3, R19, R2 ;  /* 0x0000001303137227 */ /* 0x000fc800078e0002 */
[----:B------:R-:W-:Y:S02]  /*14b0*/  IMAD.MOV R18, RZ, RZ, -R18 ;  /* 0x000000ffff127224 */ /* 0x000fe400078e0a12 */
[----:B------:R-:W-:-:S04]  /*14c0*/  IMAD.HI.U32 R3, R19, R20, RZ ;  /* 0x0000001413037227 */ /* 0x000fc800078e00ff */
[----:B------:R-:W-:-:S05]  /*14d0*/  IMAD R17, R3, R18, R20 ;  /* 0x0000001203117224 */ /* 0x000fca00078e0214 */
[----:B------:R-:W-:Y:S02]  /*14e0*/  ISETP.GT.U32.AND P6, PT, R14, R17, PT ;  /* 0x000000110e00720c */ /* 0x000fe40003fc4070 */
[----:B----4-:R-:W-:Y:S02]  /*14f0*/  IABS R2, R10 ;  /* 0x0000000a00027213 */ /* 0x010fe40000000000 */
[----:B------:R-:W-:-:S09]  /*1500*/  LOP3.LUT R16, R16, R15, RZ, 0x3c, !PT ;  /* 0x0000000f10107212 */ /* 0x000fd200078e3cff */
[----:B------:R-:W-:-:S05]  /*1510*/  @!P6 IMAD.IADD R17, R17, 0x1, -R14 ;  /* 0x000000011111e824 */ /* 0x000fca00078e0a0e */
[----:B------:R-:W-:Y:S01]  /*1520*/  ISETP.GE.U32.AND P4, PT, R17, R14, PT ;  /* 0x0000000e1100720c */ /* 0x000fe20003f86070 */
[----:B------:R-:W-:Y:S01]  /*1530*/  IMAD.HI.U32 R21, R19, R2, RZ ;  /* 0x0000000213157227 */ /* 0x000fe200078e00ff */
[----:B------:R-:W-:-:S03]  /*1540*/  ISETP.GE.AND P5, PT, R16, RZ, PT ;  /* 0x000000ff1000720c */ /* 0x000fc60003fa6270 */
[----:B------:R-:W-:Y:S02]  /*1550*/  @!P6 VIADD R3, R3, 0x1 ;  /* 0x000000010303e836 */ /* 0x000fe40000000000 */
[----:B------:R-:W-:Y:S01]  /*1560*/  IMAD R25, R21, R18, R2 ;  /* 0x0000001215197224 */ /* 0x000fe200078e0202 */
[----:B-----5:R-:W-:-:S05]  /*1570*/  IABS R20, R13 ;  /* 0x0000000d00147213 */ /* 0x020fca0000000000 */
[----:B------:R-:W-:Y:S01]  /*1580*/  @P4 VIADD R3, R3, 0x1 ;  /* 0x0000000103034836 */ /* 0x000fe20000000000 */
[----:B------:R-:W-:-:S03]  /*1590*/  ISETP.GT.U32.AND P6, PT, R14, R25, PT ;  /* 0x000000190e00720c */ /* 0x000fc60003fc4070 */
[----:B------:R-:W-:Y:S02]  /*15a0*/  IMAD.MOV.U32 R23, RZ, RZ, R3 ;  /* 0x000000ffff177224 */ /* 0x000fe400078e0003 */
[----:B------:R-:W-:-:S04]  /*15b0*/  IMAD.HI.U32 R17, R19, R20, RZ ;  /* 0x0000001413117227 */ /* 0x000fc800078e00ff */
[----:B------:R-:W-:Y:S01]  /*15c0*/  @!P5 IMAD.MOV R23, RZ, RZ, -R23 ;  /* 0x000000ffff17d224 */ /* 0x000fe200078e0a17 */
[----:B------:R-:W-:Y:S02]  /*15d0*/  @!P0 LEA R2, P5, R9, UR10, 0x2 ;  /* 0x0000000a09028c11 */ /* 0x000fe4000f8a10ff */
[----:B------:R-:W-:Y:S02]  /*15e0*/  ISETP.NE.AND P4, PT, R15, RZ, PT ;  /* 0x000000ff0f00720c */ /* 0x000fe40003f85270 */
[----:B------:R-:W-:Y:S02]  /*15f0*/  LOP3.LUT R16, RZ, R15, RZ, 0x33, !PT ;  /* 0x0000000fff107212 */ /* 0x000fe400078e33ff */
[----:B------:R-:W-:Y:S01]  /*1600*/  @!P0 LEA.HI.X R3, R9, UR11, R6, 0x2, P5 ;  /* 0x0000000b09038c11 */ /* 0x000fe2000a8f1406 */
[----:B------:R-:W-:Y:S01]  /*1610*/  IMAD R9, R17, R18, R20 ;  /* 0x0000001211097224 */ /* 0x000fe200078e0214 */
[----:B------:R-:W-:Y:S01]  /*1620*/  SEL R23, R16, R23, !P4 ;  /* 0x0000001710177207 */ /* 0x000fe20006000000 */
[----:B------:R-:W-:-:S03]  /*1630*/  @!P6 IMAD.IADD R25, R25, 0x1, -R14 ;  /* 0x000000011919e824 */ /* 0x000fc600078e0a0e */
[----:B------:R-:W-:Y:S01]  /*1640*/  ISETP.GT.U32.AND P5, PT, R14, R9, PT ;  /* 0x000000090e00720c */ /* 0x000fe20003fa4070 */
[----:B------:R0:W-:Y:S01]  /*1650*/  @!P0 STG.E desc[UR16][R2.64], R23 ;  /* 0x0000001702008986 */ /* 0x0001e2000c101910 */
        /* <DEDUP_REMOVED lines=20> */
[----:B------:R-:W-:Y:S02]  /*17a0*/  @!P2 LEA R8, P0, R5, UR10, 0x2 ;  /* 0x0000000a0508ac11 */ /* 0x000fe4000f8010ff */
[----:B------:R-:W-:Y:S02]  /*17b0*/  ISETP.GE.U32.AND P5, PT, R9, R14, PT ;  /* 0x0000000e0900720c */ /* 0x000fe40003fa6070 */
[C---:B------:R-:W-:Y:S02]  /*17c0*/  SEL R21, R16.reuse, R21, !P4 ;  /* 0x0000001510157207 */ /* 0x040fe40006000000 */
[----:B------:R-:W-:Y:S02]  /*17d0*/  @!P2 LEA.HI.X R9, R5, UR11, R0, 0x2, P0 ;  /* 0x0000000b0509ac11 */ /* 0x000fe400080f1400 */
[----:B------:R-:W-:Y:S01]  /*17e0*/  SEL R17, R16, R17, !P4 ;  /* 0x0000001110117207 */ /* 0x000fe20006000000 */
[----:B------:R0:W-:Y:S01]  /*17f0*/  @!P1 STG.E desc[UR16][R2.64], R21 ;  /* 0x0000001502009986 */ /* 0x0001e2000c101910 */
[----:B------:R-:W-:Y:S01]  /*1800*/  LOP3.LUT R12, R12, R15, RZ, 0x3c, !PT ;  /* 0x0000000f0c0c7212 */ /* 0x000fe200078e3cff */
[----:B------:R-:W-:-:S02]  /*1810*/  @!P6 VIADD R19, R19, 0x1 ;  /* 0x000000011313e836 */ /* 0x000fc40000000000 */
[----:B------:R0:W-:Y:S01]  /*1820*/  @!P2 STG.E desc[UR16][R8.64], R17 ;  /* 0x000000110800a986 */ /* 0x0001e2000c101910 */
[----:B------:R-:W-:Y:S01]  /*1830*/  ISETP.GE.AND P0, PT, R12, RZ, PT ;  /* 0x000000ff0c00720c */ /* 0x000fe20003f06270 */
[----:B------:R-:W-:Y:S01]  /*1840*/  @P5 VIADD R19, R19, 0x1 ;  /* 0x0000000113135836 */ /* 0x000fe20000000000 */
[----:B------:R-:W-:Y:S11]  /*1850*/  @P3 EXIT ;  /* 0x000000000000394d */ /* 0x000ff60003800000 */
[----:B------:R-:W-:Y:S01]  /*1860*/  @!P0 IMAD.MOV R19, RZ, RZ, -R19 ;  /* 0x000000ffff138224 */ /* 0x000fe200078e0a13 */
[----:B0-----:R-:W-:-:S04]  /*1870*/  LEA R2, P1, R4, UR10, 0x2 ;  /* 0x0000000a04027c11 */ /* 0x001fc8000f8210ff */
[----:B------:R-:W-:Y:S02]  /*1880*/  LEA.HI.X R3, R4, UR11, R7, 0x2, P1 ;  /* 0x0000000b04037c11 */ /* 0x000fe400088f1407 */
[----:B------:R-:W-:-:S05]  /*1890*/  SEL R19, R16, R19, !P4 ;  /* 0x0000001310137207 */ /* 0x000fca0006000000 */
[----:B------:R-:W-:Y:S01]  /*18a0*/  STG.E desc[UR16][R2.64], R19 ;  /* 0x0000001302007986 */ /* 0x000fe2000c101910 */
[----:B------:R-:W-:Y:S05]  /*18b0*/  EXIT ;  /* 0x000000000000794d */ /* 0x000fea0003800000 */
.L_x_221:
[----:B------:R-:W0:Y:S02]  /*18c0*/  S2R R9, SR_TID.X ;  /* 0x0000000000097919 */ /* 0x000e240000002100 */
[----:B0-----:R-:W-:-:S03]  /*18d0*/  IMAD.WIDE.U32 R2, R9, 0x4, RZ ;  /* 0x0000000409027825 */ /* 0x001fc600078e00ff */
[----:B------:R-:W-:-:S04]  /*18e0*/  ISETP.GE.U32.AND P0, PT, R2, UR20, PT ;  /* 0x0000001402007c0c */ /* 0x000fc8000bf06070 */
[----:B------:R-:W-:-:S13]  /*18f0*/  ISETP.GE.AND.EX P0, PT, R3, UR4, PT, P0 ;  /* 0x0000000403007c0c */ /* 0x000fda000bf06300 */
[----:B------:R-:W-:Y:S05]  /*1900*/  @P0 EXIT ;  /* 0x000000000000094d */ /* 0x000fea0003800000 */
[----:B------:R-:W0:Y:S01]  /*1910*/  LDC.64 R2, c[0x0][0xfd0] ;  /* 0x0003f400ff027b82 */ /* 0x000e220000000a00 */
[----:B------:R-:W-:Y:S01]  /*1920*/  IMAD.MOV.U32 R0, RZ, RZ, RZ ;  /* 0x000000ffff007224 */ /* 0x000fe200078e00ff */
[----:B------:R-:W1:Y:S01]  /*1930*/  LDCU UR5, c[0x0][0x360] ;  /* 0x00006c00ff0577ac */ /* 0x000e620008000800 */
[----:B------:R-:W2:Y:S05]  /*1940*/  LDCU UR6, c[0x0][0xfd8] ;  /* 0x0001fb00ff0677ac */ /* 0x000eaa0008000800 */
.L_x_224:
[----:B0-----:R-:W2:Y:S01]  /*1950*/  LDG.E R11, desc[UR16][R2.64] ;  /* 0x00000010020b7981 */ /* 0x001ea2000c1e1900 */
[C---:B------:R-:W-:Y:S01]  /*1960*/  IMAD.SHL.U32 R10, R9.reuse, 0x10, RZ ;  /* 0x00000010090a7824 */ /* 0x040fe200078e00ff */
[----:B------:R-:W-:-:S04]  /*1970*/  SHF.L.U64.HI R8, R9, 0x4, R0 ;  /* 0x0000000409087819 */ /* 0x000fc80000010200 */
[----:B------:R-:W-:-:S04]  /*1980*/  IADD3 R4, P0, PT, R10, UR8, RZ ;  /* 0x000000080a047c10 */ /* 0x000fc8000ff1e0ff */
[----:B------:R-:W-:-:S06]  /*1990*/  IADD3.X R5, PT, PT, R8, UR9, RZ, P0, !PT ;  /* 0x0000000908057c10 */ /* 0x000fcc00087fe4ff */
[----:B------:R-:W3:Y:S01]  /*19a0*/  LDG.E.128 R4, desc[UR16][R4.64] ;  /* 0x0000001004047981 */ /* 0x000ee2000c1e1d00 */
[----:B--2---:R-:W-:-:S05]  /*19b0*/  IMAD R11, R11, UR6, RZ ;  /* 0x000000060b0b7c24 */ /* 0x004fca000f8e02ff */
[-C--:B------:R-:W-:Y:S02]  /*19c0*/  IABS R14, R11.reuse ;  /* 0x0000000b000e7213 */ /* 0x080fe40000000000 */
[----:B------:R-:W-:Y:S02]  /*19d0*/  IABS R16, R11 ;  /* 0x0000000b00107213 */ /* 0x000fe40000000000 */
[----:B------:R-:W0:Y:S03]  /*19e0*/  I2F.RP R15, R14 ;  /* 0x0000000e000f7306 */ /* 0x000e260000209400 */
[----:B------:R-:W-:Y:S01]  /*19f0*/  IMAD.MOV R18, RZ, RZ, -R16 ;  /* 0x000000ffff127224 */ /* 0x000fe200078e0a10 */
[----:B---3--:R-:W-:Y:S02]  /*1a00*/  IABS R19, R4 ;  /* 0x0000000400137213 */ /* 0x008fe40000000000 */
[----:B------:R-:W-:-:S02]  /*1a10*/  IABS R23, R7 ;  /* 0x0000000700177213 */ /* 0x000fc40000000000 */
[----:B------:R-:W-:Y:S02]  /*1a20*/  IABS R20, R6 ;  /* 0x0000000600147213 */ /* 0x000fe40000000000 */
[-C--:B------:R-:W-:Y:S01]  /*1a30*/  LOP3.LUT R7, R7, R11.reuse, RZ, 0x3c, !PT ;  /* 0x0000000b07077212 */ /* 0x080fe200078e3cff */
[----:B0-----:R-:W0:Y:S01]  /*1a40*/  MUFU.RCP R15, R15 ;  /* 0x0000000f000f7308 */ /* 0x001e220000001000 */
[-C--:B------:R-:W-:Y:S02]  /*1a50*/  LOP3.LUT R4, R4, R11.reuse, RZ, 0x3c, !PT ;  /* 0x0000000b04047212 */ /* 0x080fe400078e3cff */
[----:B------:R-:W-:Y:S01]  /*1a60*/  LOP3.LUT R6, R6, R11, RZ, 0x3c, !PT ;  /* 0x0000000b06067212 */ /* 0x000fe200078e3cff */
[----:B0-----:R-:W-:-:S04]  /*1a70*/  VIADD R12, R15, 0xffffffe ;  /* 0x0ffffffe0f0c7836 */ /* 0x001fc80000000000 */
[----:B------:R0:W2:Y:S02]  /*1a80*/  F2I.FTZ.U32.TRUNC.NTZ R13, R12 ;  /* 0x0000000c000d7305 */ /* 0x0000a4000021f000 */
[----:B0-----:R-:W-:Y:S02]  /*1a90*/  IMAD.MOV.U32 R12, RZ, RZ, RZ ;  /* 0x000000ffff0c7224 */ /* 0x001fe400078e00ff */
[----:B--2---:R-:W-:-:S04]  /*1aa0*/  IMAD.MOV R17, RZ, RZ, -R13 ;  /* 0x000000ffff117224 */ /* 0x004fc800078e0a0d */
[----:B------:R-:W-:-:S04]  /*1ab0*/  IMAD R17, R17, R14, RZ ;  /* 0x0000000e11117224 */ /* 0x000fc800078e02ff */
[----:B------:R-:W-:Y:S01]  /*1ac0*/  IMAD.HI.U32 R17, R13, R17, R12 ;  /* 0x000000110d117227 */ /* 0x000fe200078e000c */
[----:B------:R-:W-:Y:S02]  /*1ad0*/  IABS R12, R5 ;  /* 0x00000005000c7213 */ /* 0x000fe40000000000 */
[----:B------:R-:W-:-:S03]  /*1ae0*/  LOP3.LUT R5, R5, R11, RZ, 0x3c, !PT ;  /* 0x0000000b05057212 */ /* 0x000fc600078e3cff */
[----:B------:R-:W-:-:S04]  /*1af0*/  IMAD.HI.U32 R16, R17, R19, RZ ;  /* 0x0000001311107227 */ /* 0x000fc800078e00ff */
[----:B------:R-:W-:-:S04]  /*1b00*/  IMAD.HI.U32 R15, R17, R12, RZ ;  /* 0x0000000c110f7227 */ /* 0x000fc800078e00ff */
[-C--:B------:R-:W-:Y:S02]  /*1b10*/  IMAD R19, R16, R18.reuse, R19 ;  /* 0x0000001210137224 */ /* 0x080fe400078e0213 */
[----:B------:R-:W-:Y:S02]  /*1b20*/  IMAD R21, R15, R18, R12 ;  /* 0x000000120f157224 */ /* 0x000fe400078e020c */
[C---:B------:R-:W-:Y:S01]  /*1b30*/  IMAD.HI.U32 R12, R17.reuse, R23, RZ ;  /* 0x00000017110c7227 */ /* 0x040fe200078e00ff */
[C---:B------:R-:W-:Y:S02]  /*1b40*/  ISETP.GT.U32.AND P0, PT, R14.reuse, R19, PT ;  /* 0x000000130e00720c */ /* 0x040fe40003f04070 */
[----:B------:R-:W-:Y:S01]  /*1b50*/  ISETP.GT.U32.AND P2, PT, R14, R21, PT ;  /* 0x000000150e00720c */ /* 0x000fe20003f44070 */
[----:B------:R-:W-:-:S04]  /*1b60*/  IMAD.HI.U32 R13, R17, R20, RZ ;  /* 0x00000014110d7227 */ /* 0x000fc800078e00ff */
[-C--:B------:R-:W-:Y:S02]  /*1b70*/  IMAD R23, R12, R18.reuse, R23 ;  /* 0x000000120c177224 */ /* 0x080fe400078e0217 */
[----:B------:R-:W-:-:S03]  /*1b80*/  IMAD R17, R13, R18, R20 ;  /* 0x000000120d117224 */ /* 0x000fc600078e0214 */
[C---:B------:R-:W-:Y:S01]  /*1b90*/  ISETP.GT.U32.AND P5, PT, R14.reuse, R23, PT ;  /* 0x000000170e00720c */ /* 0x040fe20003fa4070 */
[--C-:B------:R-:W-:Y:S01]  /*1ba0*/  @!P0 IMAD.IADD R19, R19, 0x1, -R14.reuse ;  /* 0x0000000113138824 */ /* 0x100fe200078e0a0e */
[----:B------:R-:W-:Y:S01]  /*1bb0*/  ISETP.GT.U32.AND P6, PT, R14, R17, PT ;  /* 0x000000110e00720c */ /* 0x000fe20003fc4070 */
[----:B------:R-:W-:Y:S02]  /*1bc0*/  @!P2 IMAD.IADD R21, R21, 0x1, -R14 ;  /* 0x000000011515a824 */ /* 0x000fe400078e0a0e */
[----:B------:R-:W-:Y:S01]  /*1bd0*/  @!P0 VIADD R16, R16, 0x1 ;  /* 0x0000000110108836 */ /* 0x000fe20000000000 */
[-C--:B------:R-:W-:Y:S01]  /*1be0*/  ISETP.GE.U32.AND P3, PT, R19, R14.reuse, PT ;  /* 0x0000000e1300720c */ /* 0x080fe20003f66070 */
[----:B------:R-:W-:Y:S01]  /*1bf0*/  @!P2 VIADD R15, R15, 0x1 ;  /* 0x000000010f0fa836 */ /* 0x000fe20000000000 */
[----:B------:R-:W-:Y:S02]  /*1c00*/  ISETP.GE.U32.AND P1, PT, R21, R14, PT ;  /* 0x0000000e1500720c */ /* 0x000fe40003f26070 */
[----:B------:R-:W-:-:S03]  /*1c10*/  ISETP.GE.AND P2, PT, R5, RZ, PT ;  /* 0x000000ff0500720c */ /* 0x000fc60003f46270 */
[--C-:B------:R-:W-:Y:S02]  /*1c20*/  @!P5 IMAD.IADD R23, R23, 0x1, -R14.reuse ;  /* 0x000000011717d824 */ /* 0x100fe400078e0a0e */
[----:B------:R-:W-:Y:S02]  /*1c30*/  @!P6 IMAD.IADD R17, R17, 0x1, -R14 ;  /* 0x000000011111e824 */ /* 0x000fe400078e0a0e */
[----:B------:R-:W-:Y:S01]  /*1c40*/  @!P5 VIADD R12, R12, 0x1 ;  /* 0x000000010c0cd836 */ /* 0x000fe20000000000 */
[-C--:B------:R-:W-:Y:S01]  /*1c50*/  ISETP.GE.U32.AND P0, PT, R23, R14.reuse, PT ;  /* 0x0000000e1700720c */ /* 0x080fe20003f06070 */
[----:B------:R-:W-:Y:S01]  /*1c60*/  @P3 VIADD R16, R16, 0x1 ;  /* 0x0000000110103836 */ /* 0x000fe20000000000 */
[----:B------:R-:W-:Y:S01]  /*1c70*/  ISETP.GE.U32.AND P4, PT, R17, R14, PT ;  /* 0x0000000e1100720c */ /* 0x000fe20003f86070 */
[----:B------:R-:W-:Y:S01]  /*1c80*/  @!P6 VIADD R13, R13, 0x1 ;  /* 0x000000010d0de836 */ /* 0x000fe20000000000 */
[----:B------:R-:W-:Y:S01]  /*1c90*/  ISETP.GE.AND P5, PT, R7, RZ, PT ;  /* 0x000000ff0700720c */ /* 0x000fe20003fa6270 */
[----:B------:R-:W-:Y:S01]  /*1ca0*/  @P1 VIADD R15, R15, 0x1 ;  /* 0x000000010f0f1836 */ /* 0x000fe20000000000 */
[----:B------:R-:W-:-:S02]  /*1cb0*/  ISETP.GE.AND P3, PT, R4, RZ, PT ;  /* 0x000000ff0400720c */ /* 0x000fc40003f66270 */
[----:B------:R-:W-:Y:S01]  /*1cc0*/  ISETP.GE.AND P6, PT, R6, RZ, PT ;  /* 0x000000ff0600720c */ /* 0x000fe20003fc6270 */
[----:B------:R-:W-:Y:S01]  /*1cd0*/  @!P2 IMAD.MOV R15, RZ, RZ, -R15 ;  /* 0x000000ffff0fa224 */ /* 0x000fe200078e0a0f */
[----:B------:R-:W-:-:S03]  /*1ce0*/  IADD3 R4, P1, PT, R10, UR10, RZ ;  /* 0x0000000a0a047c10 */ /* 0x000fc6000ff3e0ff */
[----:B------:R-:W-:Y:S01]  /*1cf0*/  @P0 VIADD R12, R12, 0x1 ;  /* 0x000000010c0c0836 */ /* 0x000fe20000000000 */
[----:B------:R-:W-:Y:S01]  /*1d00*/  IADD3.X R5, PT, PT, R8, UR11, RZ, P1, !PT ;  /* 0x0000000b08057c10 */ /* 0x000fe20008ffe4ff */
[----:B------:R-:W-:Y:S01]  /*1d10*/  @P4 VIADD R13, R13, 0x1 ;  /* 0x000000010d0d4836 */ /* 0x000fe20000000000 */
[----:B------:R-:W-:Y:S01]  /*1d20*/  ISETP.NE.AND P1, PT, R11, RZ, PT ;  /* 0x000000ff0b00720c */ /* 0x000fe20003f25270 */
[----:B------:R-:W-:Y:S01]  /*1d30*/  IMAD.MOV.U32 R6, RZ, RZ, R12 ;  /* 0x000000ffff067224 */ /* 0x000fe200078e000c */
[----:B------:R-:W-:Y:S01]  /*1d40*/  LOP3.LUT R11, RZ, R11, RZ, 0x33, !PT ;  /* 0x0000000bff0b7212 */ /* 0x000fe200078e33ff */
[----:B------:R-:W-:Y:S01]  /*1d50*/  IMAD.MOV.U32 R14, RZ, RZ, R13 ;  /* 0x000000ffff0e7224 */ /* 0x000fe200078e000d */
[----:B-1----:R-:W-:Y:S01]  /*1d60*/  IADD3 R9, P0, PT, R9, UR5, RZ ;  /* 0x0000000509097c10 */ /* 0x002fe2000ff1e0ff */
[----:B------:R-:W-:Y:S01]  /*1d70*/  @!P5 IMAD.MOV R6, RZ, RZ, -R6 ;  /* 0x000000ffff06d224 */ /* 0x000fe200078e0a06 */
[----:B------:R-:W-:Y:S01]  /*1d80*/  SEL R13, R11, R15, !P1 ;  /* 0x0000000f0b0d7207 */ /* 0x000fe20004800000 */
[----:B------:R-:W-:-:S02]  /*1d90*/  @!P3 IMAD.MOV R16, RZ, RZ, -R16 ;  /* 0x000000ffff10b224 */ /* 0x000fc400078e0a10 */
[----:B------:R-:W-:Y:S01]  /*1da0*/  @!P6 IMAD.MOV R14, RZ, RZ, -R14 ;  /* 0x000000ffff0ee224 */ /* 0x000fe200078e0a0e */
[----:B------:R-:W-:Y:S01]  /*1db0*/  SEL R15, R11, R6, !P1 ;  /* 0x000000060b0f7207 */ /* 0x000fe20004800000 */
[----:B------:R-:W-:Y:S01]  /*1dc0*/  IMAD.SHL.U32 R6, R9, 0x4, RZ ;  /* 0x0000000409067824 */ /* 0x000fe200078e00ff */
[C---:B------:R-:W-:Y:S01]  /*1dd0*/  SEL R12, R11.reuse, R16, !P1 ;  /* 0x000000100b0c7207 */ /* 0x040fe20004800000 */
[----:B------:R-:W-:Y:S01]  /*1de0*/  IMAD.X R0, RZ, RZ, R0, P0 ;  /* 0x000000ffff007224 */ /* 0x000fe200000e0600 */
[----:B------:R-:W-:Y:S02]  /*1df0*/  SEL R14, R11, R14, !P1 ;  /* 0x0000000e0b0e7207 */ /* 0x000fe40004800000 */
[----:B------:R-:W-:Y:S02]  /*1e00*/  ISETP.LT.U32.AND P1, PT, R6, UR20, PT ;  /* 0x0000001406007c0c */ /* 0x000fe4000bf21070 */
[C---:B------:R-:W-:Y:S01]  /*1e10*/  LOP3.LUT P0, RZ, R9.reuse, 0xffffc000, RZ, 0xc0, !PT ;  /* 0xffffc00009ff7812 */ /* 0x040fe2000780c0ff */
[----:B------:R3:W-:Y:S01]  /*1e20*/  STG.E.128 desc[UR16][R4.64], R12 ;  /* 0x0000000c04007986 */ /* 0x0007e2000c101d10 */
[----:B------:R-:W-:-:S02]  /*1e30*/  SHF.L.U64.HI R6, R9, 0x2, R0 ;  /* 0x0000000209067819 */ /* 0x000fc40000010200 */
[----:B------:R-:W-:Y:S02]  /*1e40*/  LOP3.LUT P0, RZ, R0, 0x3fffffff, RZ, 0xc0, P0 ;  /* 0x3fffffff00ff7812 */ /* 0x000fe4000000c0ff */
[----:B------:R-:W-:-:S13]  /*1e50*/  ISETP.LT.AND.EX P1, PT, R6, UR4, PT, P1 ;  /* 0x0000000406007c0c */ /* 0x000fda000bf21310 */
[----:B---3--:R-:W-:Y:S05]  /*1e60*/  @!P0 BRA P1, `(.L_x_224) ;  /* 0xfffffff800b88947 */ /* 0x008fea000083ffff */
[----:B------:R-:W-:Y:S05]  /*1e70*/  EXIT ;  /* 0x000000000000794d */ /* 0x000fea0003800000 */
        .weak           $__internal_11_$__cuda_sm20_div_u16
        .type           $__internal_11_$__cuda_sm20_div_u16,@function
        .size           $__internal_11_$__cuda_sm20_div_u16,(.L_x_734 - $__internal_11_$__cuda_sm20_div_u16)
$__internal_11_$__cuda_sm20_div_u16:
        /* <DEDUP_REMOVED lines=19> */
[----:B------:R-:W-:Y:S05]  /*1fb0*/  RET.REL.NODEC R2 `(_ZN2at6native63_GLOBAL__N__862fb238_30_ForeachBinaryOpScalarTensor_cu_64fe0ca525multi_tensor_apply_kernelINS1_18TensorListMetadataILi2EEENS1_27BinaryOpScalarTensorFunctorIiLi2ELi1ELi1EEEJSt7dividesIiEPiiEEEvT_T0_DpT1_) ;  /* 0xffffffe002107950 */ /* 0x000fea0003c3ffff */
.L_x_225:
        /* <DEDUP_REMOVED lines=12> */
.L_x_734:


//--------------------- .text._ZN2at6native63_GLOBAL__N__862fb238_30_ForeachBinaryOpScalarTensor_cu_64fe0ca525multi_tensor_apply_kernelINS1_18TensorListMetadataILi2EEENS1_27BinaryOpScalarTensorFunctorIaLi2ELi1ELi1EEEJSt7dividesIaEPaaEEEvT_T0_DpT1_ --------------------------
	.section	.text._ZN2at6native63_GLOBAL__N__862fb238_30_ForeachBinaryOpScalarTensor_cu_64fe0ca525multi_tensor_apply_kernelINS1_18TensorListMetadataILi2EEENS1_27BinaryOpScalarTensorFunctorIaLi2ELi1ELi1EEEJSt7dividesIaEPaaEEEvT_T0_DpT1_,"ax",@progbits
	.align	128
.text._ZN2at6native63_GLOBAL__N__862fb238_30_ForeachBinaryOpScalarTensor_cu_64fe0ca525multi_tensor_apply_kernelINS1_18TensorListMetadataILi2EEENS1_27BinaryOpScalarTensorFunctorIaLi2ELi1ELi1EEEJSt7dividesIaEPaaEEEvT_T0_DpT1_:
        .type           _ZN2at6native63_GLOBAL__N__862fb238_30_ForeachBinaryOpScalarTensor_cu_64fe0ca525multi_tensor_apply_kernelINS1_18TensorListMetadataILi2EEENS1_27BinaryOpScalarTensorFunctorIaLi2ELi1ELi1EEEJSt7dividesIaEPaaEEEvT_T0_DpT1_,@function
        .size           _ZN2at6native63_GLOBAL__N__862fb238_30_ForeachBinaryOpScalarTensor_cu_64fe0ca525multi_tensor_apply_kernelINS1_18TensorListMetadataILi2EEENS1_27BinaryOpScalarTensorFunctorIaLi2ELi1ELi1EEEJSt7dividesIaEPaaEEEvT_T0_DpT1_,(.L_x_736 - _ZN2at6native63_GLOBAL__N__862fb238_30_ForeachBinaryOpScalarTensor_cu_64fe0ca525multi_tensor_apply_kernelINS1_18TensorListMetadataILi2EEENS1_27BinaryOpScalarTensorFunctorIaLi2ELi1ELi1EEEJSt7dividesIaEPaaEEEvT_T0_DpT1_)
        .other          _ZN2at6native63_GLOBAL__N__862fb238_30_ForeachBinaryOpScalarTensor_cu_64fe0ca525multi_tensor_apply_kernelINS1_18TensorListMetadataILi2EEENS1_27BinaryOpScalarTensorFunctorIaLi2ELi1ELi1EEEJSt7dividesIaEPaaEEEvT_T0_DpT1_,@"STO_CUDA_ENTRY STV_DEFAULT"
_ZN2at6native63_GLOBAL__N__862fb238_30_ForeachBinaryOpScalarTensor_cu_64fe0ca525multi_tensor_apply_kernelINS1_18TensorListMetadataILi2EEENS1_27BinaryOpScalarTensorFunctorIaLi2ELi1ELi1EEEJSt7dividesIaEPaaEEEvT_T0_DpT1_:
        /* <DEDUP_REMOVED lines=39> */
[----:B------:R-:W-:Y:S05]  /*0270*/  CALL.REL.NOINC `($__internal_13_$__cuda_sm20_div_u16) ;  /* 0x0000001400d87944 */ /* 0x000fea0003c00000 */
[----:B------:R-:W0:Y:S01]  /*0280*/  S2R R0, SR_TID.X ;  /* 0x0000000000007919 */ /* 0x000e220000002100 */
[----:B------:R-:W-:Y:S01]  /*0290*/  UISETP.GE.U32.AND UP0, UPT, UR4, UR33, UPT ;  /* 0x000000210400728c */ /* 0x000fe2000bf06070 */
[----:B------:R-:W-:Y:S02]  /*02a0*/  LOP3.LUT R2, R5, 0xffff, RZ, 0xc0, !PT ;  /* 0x0000ffff05027812 */ /* 0x000fe400078ec0ff */
[----:B------:R-:W-:Y:S01]  /*02b0*/  UMOV UR4, URZ ;  /* 0x000000ff00047c82 */ /* 0x000fe20008000000 */
[----:B------:R-:W-:-:S03]  /*02c0*/  UISETP.GE.U32.AND.EX UP0, UPT, UR5, URZ, UPT, UP0 ;  /* 0x000000ff0500728c */ /* 0x000fc6000bf06100 */
[----:B------:R-:W-:-:S06]  /*02d0*/  UMOV UR5, URZ ;  /* 0x000000ff00057c82 */ /* 0x000fcc0008000000 */
[----:B------:R-:W-:Y:S05]  /*02e0*/  BRA.U !UP0, `(.L_x_227) ;  /* 0x0000000d08107547 */ /* 0x000fea000b800000 */
[----:B------:R-:W-:Y:S01]  /*02f0*/  UIADD3 UR18, UP0, UPT, UR6, UR33, URZ ;  /* 0x0000002106127290 */ /* 0x000fe2000ff1e0ff */
[----:B------:R-:W-:Y:S01]  /*0300*/  VIADD R6, R2, 0x1 ;  /* 0x0000000102067836 */ /* 0x000fe20000000000 */
[----:B------:R-:W-:Y:S01]  /*0310*/  UIMAD.WIDE.U32 UR14, UR32, 0x3, UR6 ;  /* 0x00000003200e78a5 */ /* 0x000fe2000f8e0006 */
[----:B------:R-:W-:Y:S01]  /*0320*/  IMAD.MOV.U32 R3, RZ, RZ, RZ ;  /* 0x000000ffff037224 */ /* 0x000fe200078e00ff */
[----:B------:R-:W-:Y:S01]  /*0330*/  UIADD3.X UR19, UPT, UPT, URZ, UR7, URZ, UP0, !UPT ;  /* 0x00000007ff137290 */ /* 0x000fe200087fe4ff */
[----:B0-----:R-:W-:Y:S01]  /*0340*/  IMAD.MOV.U32 R4, RZ, RZ, R0 ;  /* 0x000000ffff047224 */ /* 0x001fe200078e0000 */
[----:B------:R-:W-:Y:S01]  /*0350*/  UIADD3 UR50, UP4, UPT, UR24, UR18, URZ ;  /* 0x0000001218327290 */ /* 0x000fe2000ff9e0ff */
[----:B------:R-:W-:Y:S01]  /*0360*/  IMAD.MOV.U32 R5, RZ, RZ, RZ ;  /* 0x000000ffff057224 */ /* 0x000fe200078e00ff */
[----:B------:R-:W-:Y:S01]  /*0370*/  UIMAD.WIDE.U32 UR12, UR32, 0x2, UR6 ;  /* 0x00000002200c78a5 */ /* 0x000fe2000f8e0006 */
[----:B------:R-:W-:Y:S01]  /*0380*/  LOP3.LUT R6, R6, 0x1fffe, RZ, 0xc0, !PT ;  /* 0x0001fffe06067812 */ /* 0x000fe200078ec0ff */
[----:B------:R-:W-:-:S02]  /*0390*/  UIADD3 UR18, UP1, UPT, UR22, UR18, URZ ;  /* 0x0000001216127290 */ /* 0x000fc4000ff3e0ff */
[----:B------:R-:W-:Y:S02]  /*03a0*/  UIMAD.WIDE.U32 UR10, UR32, 0x5, UR6 ;  /* 0x00000005200a78a5 */ /* 0x000fe4000f8e0006 */
[----:B------:R-:W-:Y:S02]  /*03b0*/  UIADD3 UR45, UP5, UPT, UR24, UR14, URZ ;  /* 0x0000000e182d7290 */ /* 0x000fe4000ffbe0ff */
[----:B------:R-:W-:Y:S02]  /*03c0*/  UIADD3 UR44, UP3, UPT, UR22, UR14, URZ ;  /* 0x0000000e162c7290 */ /* 0x000fe4000ff7e0ff */
[----:B------:R-:W-:Y:S02]  /*03d0*/  UIMAD.WIDE.U32 UR4, UR32, 0x7, UR6 ;  /* 0x00000007200478a5 */ /* 0x000fe4000f8e0006 */
[----:B------:R-:W-:Y:S02]  /*03e0*/  UIADD3.X UR51, UPT, UPT, UR25, UR19, URZ, UP4, !UPT ;  /* 0x0000001319337290 */ /* 0x000fe4000a7fe4ff */
[----:B------:R-:W-:-:S02]  /*03f0*/  UIADD3 UR16, UP2, UPT, UR6, UR32, URZ ;  /* 0x0000002006107290 */ /* 0x000fc4000ff5e0ff */
[----:B------:R-:W-:Y:S02]  /*0400*/  UIADD3 UR48, UP0, UPT, UR24, UR12, URZ ;  /* 0x0000000c18307290 */ /* 0x000fe4000ff1e0ff */
[----:B------:R-:W-:Y:S02]  /*0410*/  UIADD3 UR47, UP6, UPT, UR22, UR12, URZ ;  /* 0x0000000c162f7290 */ /* 0x000fe4000ffde0ff */
[----:B------:R-:W-:Y:S02]  /*0420*/  UIADD3.X UR19, UPT, UPT, UR23, UR19, URZ, UP1, !UPT ;  /* 0x0000001317137290 */ /* 0x000fe40008ffe4ff */
[----:B------:R-:W-:Y:S02]  /*0430*/  UIMAD.WIDE.U32 UR8, UR32, 0x6, UR6 ;  /* 0x00000006200878a5 */ /* 0x000fe4000f8e0006 */
[----:B------:R-:W-:Y:S02]  /*0440*/  UIADD3 UR41, UP1, UPT, UR22, UR10, URZ ;  /* 0x0000000a16297290 */ /* 0x000fe4000ff3e0ff */
[----:B------:R-:W-:-:S02]  /*0450*/  UIADD3.X UR46, UPT, UPT, UR25, UR15, URZ, UP5, !UPT ;  /* 0x0000000f192e7290 */ /* 0x000fc4000affe4ff */
[----:B------:R-:W-:Y:S02]  /*0460*/  UIADD3.X UR14, UPT, UPT, UR23, UR15, URZ, UP3, !UPT ;  /* 0x0000000f170e7290 */ /* 0x000fe40009ffe4ff */
[----:B------:R-:W-:Y:S02]  /*0470*/  UIADD3 UR36, UP5, UPT, UR24, UR4, URZ ;  /* 0x0000000418247290 */ /* 0x000fe4000ffbe0ff */
[----:B------:R-:W-:Y:S02]  /*0480*/  UIADD3 UR35, UP3, UPT, UR22, UR4, URZ ;  /* 0x0000000416237290 */ /* 0x000fe4000ff7e0ff */
[----:B------:R-:W-:Y:S02]  /*0490*/  UIADD3.X UR49, UPT, UPT, UR25, UR13, URZ, UP0, !UPT ;  /* 0x0000000d19317290 */ /* 0x000fe400087fe4ff */
[----:B------:R-:W-:Y:S02]  /*04a0*/  UIADD3.X UR17, UPT, UPT, UR23, UR13, URZ, UP6, !UPT ;  /* 0x0000000d17117290 */ /* 0x000fe4000b7fe4ff */
[----:B------:R-:W-:-:S02]  /*04b0*/  UIADD3.X UR4, UPT, UPT, URZ, UR7, URZ, UP2, !UPT ;  /* 0x00000007ff047290 */ /* 0x000fc400097fe4ff */
[----:B------:R-:W-:Y:S02]  /*04c0*/  UIADD3 UR42, UP4, UPT, UR24, UR10, URZ ;  /* 0x0000000a182a7290 */ /* 0x000fe4000ff9e0ff */
[----:B------:R-:W-:Y:S02]  /*04d0*/  UIADD3 UR39, UP0, UPT, UR24, UR8, URZ ;  /* 0x0000000818277290 */ /* 0x000fe4000ff1e0ff */
[----:B------:R-:W-:Y:S02]  /*04e0*/  UIADD3 UR38, UP6, UPT, UR22, UR8, URZ ;  /* 0x0000000816267290 */ /* 0x000fe4000ffde0ff */
[----:B------:R-:W-:Y:S02]  /*04f0*/  UIADD3.X UR13, UPT, UPT, UR23, UR11, URZ, UP1, !UPT ;  /* 0x0000000b170d7290 */ /* 0x000fe40008ffe4ff */
[----:B------:R-:W-:Y:S02]  /*0500*/  UIADD3 UR34, UP2, UPT, UR22, UR16, URZ ;  /* 0x0000001016227290 */ /* 0x000fe4000ff5e0ff */
[----:B------:R-:W-:-:S02]  /*0510*/  UIADD3 UR10, UP1, UPT, UR24, UR16, URZ ;  /* 0x00000010180a7290 */ /* 0x000fc4000ff3e0ff */
[----:B------:R-:W-:Y:S02]  /*0520*/  UIADD3.X UR43, UPT, UPT, UR25, UR11, URZ, UP4, !UPT ;  /* 0x0000000b192b7290 */ /* 0x000fe4000a7fe4ff */
[----:B------:R-:W-:Y:S02]  /*0530*/  UIADD3.X UR40, UPT, UPT, UR25, UR9, URZ, UP0, !UPT ;  /* 0x0000000919287290 */ /* 0x000fe400087fe4ff */
[----:B------:R-:W-:Y:S02]  /*0540*/  UIADD3.X UR12, UPT, UPT, UR23, UR9, URZ, UP6, !UPT ;  /* 0x00000009170c7290 */ /* 0x000fe4000b7fe4ff */
[----:B------:R-:W-:Y:S02]  /*0550*/  UIADD3.X UR37, UPT, UPT, UR25, UR5, URZ, UP5, !UPT ;  /* 0x0000000519257290 */ /* 0x000fe4000affe4ff */
[----:B------:R-:W-:Y:S02]  /*0560*/  UIADD3.X UR11, UPT, UPT, UR23, UR5, URZ, UP3, !UPT ;  /* 0x00000005170b7290 */ /* 0x000fe40009ffe4ff */
[----:B------:R-:W-:-:S02]  /*0570*/  UIADD3.X UR16, UPT, UPT, UR23, UR4, URZ, UP2, !UPT ;  /* 0x0000000417107290 */ /* 0x000fc400097fe4ff */
[----:B------:R-:W-:Y:S01]  /*0580*/  UIADD3.X UR9, UPT, UPT, UR25, UR4, URZ, UP1, !UPT ;  /* 0x0000000419097290 */ /* 0x000fe20008ffe4ff */
[----:B------:R-:W0:Y:S02]  /*0590*/  LDCU.U8 UR52, c[0x0][0xfd8] ;  /* 0x0001fb00ff3477ac */ /* 0x000e240008000000 */
[----:B------:R-:W-:Y:S01]  /*05a0*/  UMOV UR4, URZ ;  /* 0x000000ff00047c82 */ /* 0x000fe20008000000 */
[----:B------:R-:W-:-:S08]  /*05b0*/  UMOV UR5, URZ ;  /* 0x000000ff00057c82 */ /* 0x000fd00008000000 */
.L_x_228:
[C---:B-1----:R-:W-:Y:S01]  /*05c0*/  IADD3 R7, P0, PT, R4.reuse, UR32, RZ ;  /* 0x0000002004077c10 */ /* 0x042fe2000ff1e0ff */
[----:B------:R-:W1:Y:S01]  /*05d0*/  LDC.64 R10, c[0x0][0xfd0] ;  /* 0x0003f400ff0a7b82 */ /* 0x000e620000000a00 */
[----:B------:R-:W-:Y:S02]  /*05e0*/  ISETP.GE.U32.AND P5, PT, R4, UR31, PT ;  /* 0x0000001f04007c0c */ /* 0x000fe4000bfa6070 */
[C---:B------:R-:W-:Y:S01]  /*05f0*/  IADD3 R9, P1, PT, R7.reuse, UR32, RZ ;  /* 0x0000002007097c10 */ /* 0x040fe2000ff3e0ff */
[----:B------:R-:W-:Y:S01]  /*0600*/  IMAD.X R8, RZ, RZ, R5, P0 ;  /* 0x000000ffff087224 */ /* 0x000fe200000e0605 */
[----:B------:R-:W-:Y:S02]  /*0610*/  ISETP.GE.U32.AND P0, PT, R7, UR31, PT ;  /* 0x0000001f07007c0c */ /* 0x000fe4000bf06070 */
[----:B------:R-:W-:Y:S01]  /*0620*/  ISETP.GE.AND.EX P5, PT, R5, UR30, PT, P5 ;  /* 0x0000001e05007c0c */ /* 0x000fe2000bfa6350 */
[----:B------:R-:W-:Y:S01]  /*0630*/  IMAD.X R12, RZ, RZ, R8, P1 ;  /* 0x000000ffff0c7224 */ /* 0x000fe200008e0608 */
[----:B------:R-:W-:-:S02]  /*0640*/  IADD3 R7, P2, PT, R9, UR32, RZ ;  /* 0x0000002009077c10 */ /* 0x000fc4000ff5e0ff */
[----:B------:R-:W-:Y:S02]  /*0650*/  ISETP.GE.AND.EX P0, PT, R8, UR30, PT, P0 ;  /* 0x0000001e08007c0c */ /* 0x000fe4000bf06300 */
[----:B------:R-:W-:Y:S01]  /*0660*/  ISETP.GE.U32.AND P4, PT, R9, UR31, PT ;  /* 0x0000001f09007c0c */ /* 0x000fe2000bf86070 */
[----:B------:R-:W-:Y:S01]  /*0670*/  IMAD.X R8, RZ, RZ, R12, P2 ;  /* 0x000000ffff087224 */ /* 0x000fe200010e060c */
[----:B------:R-:W-:Y:S02]  /*0680*/  ISETP.GE.U32.AND P1, PT, R7, UR31, PT ;  /* 0x0000001f07007c0c */ /* 0x000fe4000bf26070 */
[----:B------:R-:W-:Y:S02]  /*0690*/  ISETP.GE.AND.EX P4, PT, R12, UR30, PT, P4 ;  /* 0x0000001e0c007c0c */ /* 0x000fe4000bf86340 */
[----:B------:R-:W-:Y:S02]  /*06a0*/  ISETP.GE.AND.EX P1, PT, R8, UR30, PT, P1 ;  /* 0x0000001e08007c0c */ /* 0x000fe4000bf26310 */
[----:B------:R-:W-:-:S02]  /*06b0*/  @!P5 IADD3 R22, P2, PT, R4, UR29, RZ ;  /* 0x0000001d0416dc10 */ /* 0x000fc4000ff5e0ff */
[----:B------:R-:W-:Y:S01]  /*06c0*/  PRMT R14, RZ, 0x7610, R14 ;  /* 0x00007610ff0e7816 */ /* 0x000fe2000000000e */
[----:B-1----:R1:W2:Y:S01]  /*06d0*/  LDG.E.U8 R10, desc[UR20][R10.64] ;  /* 0x000000140a0a7981 */ /* 0x0022a2000c1e1100 */
[----:B------:R-:W-:Y:S02]  /*06e0*/  @!P5 IADD3.X R23, PT, PT, R5, UR27, RZ, P2, !PT ;  /* 0x0000001b0517dc10 */ /* 0x000fe400097fe4ff */
[----:B------:R-:W-:-:S03]  /*06f0*/  @!P0 IADD3 R12, P2, PT, R4, UR10, RZ ;  /* 0x0000000a040c8c10 */ /* 0x000fc6000ff5e0ff */
[C---:B------:R-:W-:Y:S01]  /*0700*/  @!P4 IADD3 R18, P3, PT, R4.reuse, UR48, RZ ;  /* 0x000000300412cc10 */ /* 0x040fe2000ff7e0ff */
[----:B------:R-:W3:Y:S01]  /*0710*/  @!P5 LDG.E.S8 R14, desc[UR20][R22.64] ;  /* 0x00000014160ed981 */ /* 0x000ee2000c1e1300 */
[C---:B------:R-:W-:Y:S02]  /*0720*/  @!P0 IADD3.X R13, PT, PT, R5.reuse, UR9, RZ, P2, !PT ;  /* 0x00000009050d8c10 */ /* 0x040fe400097fe4ff */
[----:B------:R-:W-:Y:S02]  /*0730*/  @!P1 IADD3 R20, P2, PT, R4, UR45, RZ ;  /* 0x0000002d04149c10 */ /* 0x000fe4000ff5e0ff */
[----:B------:R-:W-:Y:S02]  /*0740*/  PRMT R15, RZ, 0x7610, R15 ;  /* 0x00007610ff0f7816 */ /* 0x000fe4000000000f */
[----:B------:R-:W-:Y:S02]  /*0750*/  PRMT R9, RZ, 0x7610, R9 ;  /* 0x00007610ff097816 */ /* 0x000fe40000000009 */
[----:B------:R-:W-:-:S02]  /*0760*/  @!P4 IADD3.X R19, PT, PT, R5, UR49, RZ, P3, !PT ;  /* 0x000000310513cc10 */ /* 0x000fc40009ffe4ff */
[----:B------:R-:W-:-:S03]  /*0770*/  @!P1 IADD3.X R21, PT, PT, R5, UR46, RZ, P2, !PT ;  /* 0x0000002e05159c10 */ /* 0x000fc600097fe4ff */
[----:B------:R-:W5:Y:S04]  /*0780*/  @!P4 LDG.E.S8 R15, desc[UR20][R18.64] ;  /* 0x00000014120fc981 */ /* 0x000f68000c1e1300 */
[----:B------:R-:W5:Y:S01]  /*0790*/  @!P1 LDG.E.S8 R9, desc[UR20][R20.64] ;  /* 0x0000001414099981 */ /* 0x000f62000c1e1300 */
[----:B------:R-:W-:Y:S01]  /*07a0*/  IADD3 R6, P2, PT, R6, -0x2, RZ ;  /* 0xfffffffe06067810 */ /* 0x000fe20007f5e0ff */
[----:B0-----:R-:W-:Y:S01]  /*07b0*/  UPRMT UR8, UR52, 0x8880, URZ ;  /* 0x0000888034087896 */ /* 0x001fe200080000ff */
[----:B------:R-:W-:Y:S02]  /*07c0*/  PRMT R16, RZ, 0x7610, R16 ;  /* 0x00007610ff107816 */ /* 0x000fe40000000010 */
[----:B------:R-:W-:Y:S02]  /*07d0*/  IADD3.X R3, PT, PT, R3, -0x1, RZ, P2, !PT ;  /* 0xffffffff03037810 */ /* 0x000fe400017fe4ff */
[----:B------:R-:W-:-:S02]  /*07e0*/  ISETP.NE.U32.AND P2, PT, R6, RZ, PT ;  /* 0x000000ff0600720c */ /* 0x000fc40003f45070 */
[----:B------:R0:W5:Y:S02]  /*07f0*/  @!P0 LDG.E.S8 R16, desc[UR20][R12.64] ;  /* 0x000000140c108981 */ /* 0x000164000c1e1300 */
[----:B------:R-:W-:-:S04]  /*0800*/  ISETP.NE.AND.EX P2, PT, R3, RZ, PT, P2 ;  /* 0x000000ff0300720c */ /* 0x000fc80003f45320 */
[----:B-1----:R-:W-:Y:S02]  /*0810*/  P2R R11, PR, RZ, 0x4 ;  /* 0x00000004ff0b7803 */ /* 0x002fe40000000000 */
[----:B0-----:R-:W-:Y:S01]  /*0820*/  MOV R12, 0x870 ;  /* 0x00000870000c7802 */ /* 0x001fe20000000f00 */
[----:B--2---:R-:W-:-:S05]  /*0830*/  IMAD R10, R10, UR8, RZ ;  /* 0x000000080a0a7c24 */ /* 0x004fca000f8e02ff */
[----:B------:R-:W-:Y:S02]  /*0840*/  PRMT R13, R10, 0x8880, RZ ;  /* 0x000088800a0d7816 */ /* 0x000fe400000000ff */
[----:B---3--:R-:W-:-:S07]  /*0850*/  PRMT R14, R14, 0x9910, RZ ;  /* 0x000099100e0e7816 */ /* 0x008fce00000000ff */
[----:B-----5:R-:W-:Y:S05]  /*0860*/  CALL.REL.NOINC `($__internal_12_$__cuda_sm20_div_s16) ;  /* 0x0000000c00f47944 */ /* 0x020fea0003c00000 */
[----:B------:R-:W-:Y:S02]  /*0870*/  PRMT R12, R10, 0x8880, RZ ;  /* 0x000088800a0c7816 */ /* 0x000fe400000000ff */
[----:B------:R-:W-:Y:S01]  /*0880*/  PRMT R14, R16, 0x9910, RZ ;  /* 0x00009910100e7816 */ /* 0x000fe200000000ff */
[----:B------:R-:W-:Y:S02]  /*0890*/  IMAD.MOV.U32 R16, RZ, RZ, R13 ;  /* 0x000000ffff107224 */ /* 0x000fe400078e000d */
[----:B------:R-:W-:Y:S01]  /*08a0*/  IMAD.MOV.U32 R13, RZ, RZ, R12 ;  /* 0x000000ffff0d7224 */ /* 0x000fe200078e000c */
[----:B------:R-:W-:-:S07]  /*08b0*/  MOV R12, 0x8d0 ;  /* 0x000008d0000c7802 */ /* 0x000fce0000000f00 */
[----:B------:R-:W-:Y:S05]  /*08c0*/  CALL.REL.NOINC `($__internal_12_$__cuda_sm20_div_s16) ;  /* 0x0000000c00dc7944 */ /* 0x000fea0003c00000 */
        /* <DEDUP_REMOVED lines=8> */
[----:B------:R-:W-:Y:S01]  /*0950*/  IMAD.MOV.U32 R9, RZ, RZ, R13 ;  /* 0x000000ffff097224 */ /* 0x000fe200078e000d */
[----:B------:R-:W-:Y:S01]  /*0960*/  MOV R12, 0x990 ;  /* 0x00000990000c7802 */ /* 0x000fe20000000f00 */
[----:B------:R-:W-:-:S07]  /*0970*/  IMAD.MOV.U32 R13, RZ, RZ, R10 ;  /* 0x000000ffff0d7224 */ /* 0x000fce00078e000a */
[----:B------:R-:W-:Y:S05]  /*0980*/  CALL.REL.NOINC `($__internal_12_$__cuda_sm20_div_s16) ;  /* 0x0000000c00ac7944 */ /* 0x000fea0003c00000 */
[C---:B------:R-:W-:Y:S01]  /*0990*/  @!P5 IADD3 R18, P2, PT, R4.reuse, UR28, RZ ;  /* 0x0000001c0412dc10 */ /* 0x040fe2000ff5e0ff */
[----:B------:R-:W0:Y:S01]  /*09a0*/  LDC.64 R22, c[0x0][0xfd0] ;  /* 0x0003f400ff167b82 */ /* 0x000e220000000a00 */
[C---:B------:R-:W-:Y:S02]  /*09b0*/  @!P0 IADD3 R20, P3, PT, R4.reuse, UR34, RZ ;  /* 0x0000002204148c10 */ /* 0x040fe4000ff7e0ff */
[C---:B------:R-:W-:Y:S02]  /*09c0*/  @!P5 IADD3.X R19, PT, PT, R5.reuse, UR26, RZ, P2, !PT ;  /* 0x0000001a0513dc10 */ /* 0x040fe400097fe4ff */
[----:B------:R-:W-:Y:S02]  /*09d0*/  @!P0 IADD3.X R21, PT, PT, R5, UR16, RZ, P3, !PT ;  /* 0x0000001005158c10 */ /* 0x000fe40009ffe4ff */
[----:B------:R-:W-:Y:S01]  /*09e0*/  IADD3 R7, P2, PT, R7, UR32, RZ ;  /* 0x0000002007077c10 */ /* 0x000fe2000ff5e0ff */
[----:B------:R-:W-:Y:S01]  /*09f0*/  @!P5 STG.E.U8 desc[UR20][R18.64], R16 ;  /* 0x000000101200d986 */ /* 0x000fe2000c101114 */
[----:B------:R-:W-:-:S02]  /*0a00*/  @!P4 IADD3 R24, P5, PT, R4, UR47, RZ ;  /* 0x0000002f0418cc10 */ /* 0x000fc4000ffbe0ff */
[----:B------:R-:W-:Y:S01]  /*0a10*/  PRMT R12, RZ, 0x7610, R12 ;  /* 0x00007610ff0c7816 */ /* 0x000fe2000000000c */
[----:B------:R-:W-:Y:S01]  /*0a20*/  @!P0 STG.E.U8 desc[UR20][R20.64], R15 ;  /* 0x0000000f14008986 */ /* 0x000fe2000c101114 */
[----:B------:R-:W-:Y:S01]  /*0a30*/  IMAD.X R8, RZ, RZ, R8, P2 ;  /* 0x000000ffff087224 */ /* 0x000fe200010e0608 */
[C---:B------:R-:W-:Y:S02]  /*0a40*/  ISETP.GE.U32.AND P0, PT, R7.reuse, UR31, PT ;  /* 0x0000001f07007c0c */ /* 0x040fe4000bf06070 */
[----:B------:R-:W-:Y:S02]  /*0a50*/  IADD3 R7, P2, PT, R7, UR32, RZ ;  /* 0x0000002007077c10 */ /* 0x000fe4000ff5e0ff */
[----:B------:R-:W-:Y:S02]  /*0a60*/  @!P4 IADD3.X R25, PT, PT, R5, UR17, RZ, P5, !PT ;  /* 0x000000110519cc10 */ /* 0x000fe4000affe4ff */
[----:B------:R-:W-:Y:S01]  /*0a70*/  ISETP.GE.AND.EX P0, PT, R8, UR30, PT, P0 ;  /* 0x0000001e08007c0c */ /* 0x000fe2000bf06300 */
[----:B------:R-:W-:Y:S01]  /*0a80*/  IMAD.X R8, RZ, RZ, R8, P2 ;  /* 0x000000ffff087224 */ /* 0x000fe200010e0608 */
[C---:B------:R-:W-:Y:S01]  /*0a90*/  ISETP.GE.U32.AND P3, PT, R7.reuse, UR31, PT ;  /* 0x0000001f07007c0c */ /* 0x040fe2000bf66070 */
[----:B------:R0:W-:Y:S01]  /*0aa0*/  @!P4 STG.E.U8 desc[UR20][R24.64], R9 ;  /* 0x000000091800c986 */ /* 0x0001e2000c101114 */
[----:B------:R-:W-:-:S02]  /*0ab0*/  IADD3 R10, P2, PT, R7, UR32, RZ ;  /* 0x00000020070a7c10 */ /* 0x000fc4000ff5e0ff */
[----:B------:R-:W-:Y:S02]  /*0ac0*/  ISETP.GE.AND.EX P4, PT, R8, UR30, PT, P3 ;  /* 0x0000001e08007c0c */ /* 0x000fe4000bf86330 */
[----:B------:R-:W-:Y:S01]  /*0ad0*/  IADD3 R7, P3, PT, R10, UR32, RZ ;  /* 0x000000200a077c10 */ /* 0x000fe2000ff7e0ff */
[----:B------:R-:W-:Y:S01]  /*0ae0*/  IMAD.X R8, RZ, RZ, R8, P2 ;  /* 0x000000ffff087224 */ /* 0x000fe200010e0608 */
[----:B------:R-:W-:Y:S02]  /*0af0*/  @!P1 IADD3 R26, P5, PT, R4, UR44, RZ ;  /* 0x0000002c041a9c10 */ /* 0x000fe4000ffbe0ff */
[----:B------:R-:W-:Y:S01]  /*0b00*/  ISETP.GE.U32.AND P6, PT, R7, UR31, PT ;  /* 0x0000001f07007c0c */ /* 0x000fe2000bfc6070 */
[----:B------:R-:W-:Y:S01]  /*0b10*/  IMAD.X R7, RZ, RZ, R8, P3 ;  /* 0x000000ffff077224 */ /* 0x000fe200018e0608 */
[----:B------:R-:W-:Y:S02]  /*0b20*/  @!P1 IADD3.X R27, PT, PT, R5, UR14, RZ, P5, !PT ;  /* 0x0000000e051b9c10 */ /* 0x000fe4000affe4ff */
[----:B------:R-:W-:-:S02]  /*0b30*/  ISETP.GE.U32.AND P5, PT, R10, UR31, PT ;  /* 0x0000001f0a007c0c */ /* 0x000fc4000bfa6070 */
[----:B------:R-:W-:Y:S01]  /*0b40*/  ISETP.GE.AND.EX P6, PT, R7, UR30, PT, P6 ;  /* 0x0000001e07007c0c */ /* 0x000fe2000bfc6360 */
[----:B------:R1:W-:Y:S01]  /*0b50*/  @!P1 STG.E.U8 desc[UR20][R26.64], R13 ;  /* 0x0000000d1a009986 */ /* 0x0003e2000c101114 */
[----:B------:R-:W-:Y:S02]  /*0b60*/  ISETP.GE.AND.EX P5, PT, R8, UR30, PT, P5 ;  /* 0x0000001e08007c0c */ /* 0x000fe4000bfa6350 */
[C---:B------:R-:W-:Y:S01]  /*0b70*/  @!P0 IADD3 R14, P2, PT, R4.reuse, UR50, RZ ;  /* 0x00000032040e8c10 */ /* 0x040fe2000ff5e0ff */
[----:B0-----:R-:W2:Y:S03]  /*0b80*/  LDG.E.U8 R9, desc[UR20][R22.64] ;  /* 0x0000001416097981 */ /* 0x001ea6000c1e1100 */
[----:B------:R-:W-:Y:S02]  /*0b90*/  @!P0 IADD3.X R15, PT, PT, R5, UR51, RZ, P2, !PT ;  /* 0x00000033050f8c10 */ /* 0x000fe400097fe4ff */
[----:B------:R-:W-:-:S02]  /*0ba0*/  @!P4 IADD3 R16, P2, PT, R4, UR42, RZ ;  /* 0x0000002a0410cc10 */ /* 0x000fc4000ff5e0ff */
[----:B------:R-:W-:Y:S01]  /*0bb0*/  PRMT R8, RZ, 0x7610, R8 ;  /* 0x00007610ff087816 */ /* 0x000fe20000000008 */
[----:B------:R-:W3:Y:S01]  /*0bc0*/  @!P0 LDG.E.S8 R12, desc[UR20][R14.64] ;  /* 0x000000140e0c8981 */ /* 0x000ee2000c1e1300 */
[----:B------:R-:W-:Y:S02]  /*0bd0*/  @!P4 IADD3.X R17, PT, PT, R5, UR43, RZ, P2, !PT ;  /* 0x0000002b0511cc10 */ /* 0x000fe400097fe4ff */
[C---:B------:R-:W-:Y:S02]  /*0be0*/  @!P5 IADD3 R18, P1, PT, R4.reuse, UR39, RZ ;  /* 0x000000270412dc10 */ /* 0x040fe4000ff3e0ff */
[----:B------:R-:W-:Y:S01]  /*0bf0*/  @!P6 IADD3 R20, P2, PT, R4, UR36, RZ ;  /* 0x000000240414ec10 */ /* 0x000fe2000ff5e0ff */
[----:B------:R0:W5:Y:S01]  /*0c00*/  @!P4 LDG.E.S8 R8, desc[UR20][R16.64] ;  /* 0x000000141008c981 */ /* 0x000162000c1e1300 */
[----:B------:R-:W-:Y:S02]  /*0c10*/  PRMT R7, RZ, 0x7610, R7 ;  /* 0x00007610ff077816 */ /* 0x000fe40000000007 */
[----:B------:R-:W-:-:S02]  /*0c20*/  PRMT R10, RZ, 0x7610, R10 ;  /* 0x00007610ff0a7816 */ /* 0x000fc4000000000a */
[C---:B------:R-:W-:Y:S02]  /*0c30*/  @!P5 IADD3.X R19, PT, PT, R5.reuse, UR40, RZ, P1, !PT ;  /* 0x000000280513dc10 */ /* 0x040fe40008ffe4ff */
[----:B------:R-:W-:-:S03]  /*0c40*/  @!P6 IADD3.X R21, PT, PT, R5, UR37, RZ, P2, !PT ;  /* 0x000000250515ec10 */ /* 0x000fc600097fe4ff */
[----:B------:R0:W5:Y:S04]  /*0c50*/  @!P5 LDG.E.S8 R7, desc[UR20][R18.64] ;  /* 0x000000141207d981 */ /* 0x000168000c1e1300 */
[----:B------:R0:W5:Y:S01]  /*0c60*/  @!P6 LDG.E.S8 R10, desc[UR20][R20.64] ;  /* 0x00000014140ae981 */ /* 0x000162000c1e1300 */
[----:B------:R-:W-:-:S06]  /*0c70*/  UPRMT UR8, UR52, 0x8880, URZ ;  /* 0x0000888034087896 */ /* 0x000fcc00080000ff */
[----:B--2---:R-:W-:-:S05]  /*0c80*/  IMAD R9, R9, UR8, RZ ;  /* 0x0000000809097c24 */ /* 0x004fca000f8e02ff */
[----:B-1----:R-:W-:Y:S02]  /*0c90*/  PRMT R13, R9, 0x8880, RZ ;  /* 0x00008880090d7816 */ /* 0x002fe400000000ff */
[----:B---3--:R-:W-:Y:S02]  /*0ca0*/  PRMT R14, R12, 0x9910, RZ ;  /* 0x000099100c0e7816 */ /* 0x008fe400000000ff */
[----:B0-----:R-:W-:-:S07]  /*0cb0*/  MOV R12, 0xcd0 ;  /* 0x00000cd0000c7802 */ /* 0x001fce0000000f00 */
        /* <DEDUP_REMOVED lines=16> */
[----:B------:R-:W-:-:S03]  /*0dc0*/  MOV R12, 0xdf0 ;  /* 0x00000df0000c7802 */ /* 0x000fc60000000f00 */
[----:B------:R-:W-:-:S07]  /*0dd0*/  IMAD.MOV.U32 R13, RZ, RZ, R10 ;  /* 0x000000ffff0d7224 */ /* 0x000fce00078e000a */
[----:B------:R-:W-:Y:S05]  /*0de0*/  CALL.REL.NOINC `($__internal_12_$__cuda_sm20_div_s16) ;  /* 0x0000000800947944 */ /* 0x000fea0003c00000 */
[C---:B------:R-:W-:Y:S01]  /*0df0*/  @!P0 IADD3 R10, P2, PT, R4.reuse, UR18, RZ ;  /* 0x00000012040a8c10 */ /* 0x040fe2000ff5e0ff */
[----:B------:R-:W-:Y:S01]  /*0e00*/  USHF.L.U32 UR8, UR32, 0x3, URZ ;  /* 0x0000000320087899 */ /* 0x000fe200080006ff */
[C---:B------:R-:W-:Y:S01]  /*0e10*/  @!P4 IADD3 R14, P1, PT, R4.reuse, UR41, RZ ;  /* 0x00000029040ecc10 */ /* 0x040fe2000ff3e0ff */
[----:B------:R-:W-:Y:S01]  /*0e20*/  USHF.R.U32.HI UR15, URZ, 0x1d, UR32 ;  /* 0x0000001dff0f7899 */ /* 0x000fe20008011620 */
[----:B------:R-:W-:Y:S01]  /*0e30*/  ISETP.NE.AND P3, PT, R11, RZ, PT ;  /* 0x000000ff0b00720c */ /* 0x000fe20003f65270 */
[----:B------:R-:W-:Y:S01]  /*0e40*/  UIADD3 UR4, UP0, UPT, UR8, UR4, URZ ;  /* 0x0000000408047290 */ /* 0x000fe2000ff1e0ff */
[C---:B------:R-:W-:Y:S02]  /*0e50*/  @!P0 IADD3.X R11, PT, PT, R5.reuse, UR19, RZ, P2, !PT ;  /* 0x00000013050b8c10 */ /* 0x040fe400097fe4ff */
[C---:B------:R-:W-:Y:S01]  /*0e60*/  @!P5 IADD3 R16, P2, PT, R4.reuse, UR38, RZ ;  /* 0x000000260410dc10 */ /* 0x040fe2000ff5e0ff */
[----:B------:R-:W-:Y:S01]  /*0e70*/  UIADD3.X UR5, UPT, UPT, UR15, UR5, URZ, UP0, !UPT ;  /* 0x000000050f057290 */ /* 0x000fe200087fe4ff */
[----:B------:R-:W-:Y:S01]  /*0e80*/  @!P4 IADD3.X R15, PT, PT, R5, UR13, RZ, P1, !PT ;  /* 0x0000000d050fcc10 */ /* 0x000fe20008ffe4ff */
[----:B------:R1:W-:Y:S01]  /*0e90*/  @!P0 STG.E.U8 desc[UR20][R10.64], R8 ;  /* 0x000000080a008986 */ /* 0x0003e2000c101114 */
[----:B------:R-:W-:-:S02]  /*0ea0*/  @!P6 IADD3 R18, P1, PT, R4, UR35, RZ ;  /* 0x000000230412ec10 */ /* 0x000fc4000ff3e0ff */
[C---:B------:R-:W-:Y:S01]  /*0eb0*/  @!P5 IADD3.X R17, PT, PT, R5.reuse, UR12, RZ, P2, !PT ;  /* 0x0000000c0511dc10 */ /* 0x040fe200097fe4ff */
[----:B------:R1:W-:Y:S01]  /*0ec0*/  @!P4 STG.E.U8 desc[UR20][R14.64], R7 ;  /* 0x000000070e00c986 */ /* 0x0003e2000c101114 */
[C---:B------:R-:W-:Y:S02]  /*0ed0*/  @!P6 IADD3.X R19, PT, PT, R5.reuse, UR11, RZ, P1, !PT ;  /* 0x0000000b0513ec10 */ /* 0x040fe40008ffe4ff */
[----:B------:R-:W-:Y:S01]  /*0ee0*/  IADD3 R4, P0, PT, R4, UR8, RZ ;  /* 0x0000000804047c10 */ /* 0x000fe2000ff1e0ff */
[----:B------:R1:W-:Y:S03]  /*0ef0*/  @!P5 STG.E.U8 desc[UR20][R16.64], R9 ;  /* 0x000000091000d986 */ /* 0x0003e6000c101114 */
[----:B------:R-:W-:Y:S01]  /*0f00*/  IADD3.X R5, PT, PT, R5, UR15, RZ, P0, !PT ;  /* 0x0000000f05057c10 */ /* 0x000fe200087fe4ff */
[----:B------:R1:W-:Y:S01]  /*0f10*/  @!P6 STG.E.U8 desc[UR20][R18.64], R13 ;  /* 0x0000000d1200e986 */ /* 0x0003e2000c101114 */
[----:B------:R-:W-:Y:S07]  /*0f20*/  @P3 BRA `(.L_x_228) ;  /* 0xfffffff400a43947 */ /* 0x000fee000383ffff */
.L_x_227:
[----:B------:R-:W-:-:S04]  /*0f30*/  LOP3.LUT R2, R2, 0x1, RZ, 0xc0, !PT ;  /* 0x0000000102027812 */ /* 0x000fc800078ec0ff */
[----:B------:R-:W-:-:S04]  /*0f40*/  ISETP.NE.U32.AND P0, PT, R2, 0x1, PT ;  /* 0x000000010200780c */ /* 0x000fc80003f05070 */
[----:B------:R-:W-:-:S13]  /*0f50*/  ISETP.NE.U32.AND.EX P0, PT, RZ, RZ, PT, P0 ;  /* 0x000000ffff00720c */ /* 0x000fda0003f05100 */
[----:B------:R-:W-:Y:S05]  /*0f60*/  @!P0 EXIT ;  /* 0x000000000000894d */ /* 0x000fea0003800000 */
[----:B01----:R-:W-:Y:S01]  /*0f70*/  IADD3 R8, P1, PT, R0, UR4, RZ ;  /* 0x0000000400087c10 */ /* 0x003fe2000ff3e0ff */
[----:B------:R-:W0:Y:S01]  /*0f80*/  LDC.64 R22, c[0x0][0xfd0] ;  /* 0x0003f400ff167b82 */ /* 0x000e220000000a00 */
[----:B------:R-:W-:Y:S01]  /*0f90*/  PRMT R14, RZ, 0x7610, R14 ;  /* 0x00007610ff0e7816 */ /* 0x000fe2000000000e */
[----:B------:R-:W1:Y:S01]  /*0fa0*/  LDCU.U8 UR6, c[0x0][0xfd8] ;  /* 0x0001fb00ff0677ac */ /* 0x000e620008000000 */
[C---:B------:R-:W-:Y:S01]  /*0fb0*/  ISETP.GE.U32.AND P0, PT, R8.reuse, UR31, PT ;  /* 0x0000001f08007c0c */ /* 0x040fe2000bf06070 */
[----:B------:R-:W-:Y:S01]  /*0fc0*/  IMAD.X R7, RZ, RZ, UR5, P1 ;  /* 0x00000005ff077e24 */ /* 0x000fe200088e06ff */
[----:B------:R-:W-:-:S04]  /*0fd0*/  IADD3 R6, P1, PT, R8, UR32, RZ ;  /* 0x0000002008067c10 */ /* 0x000fc8000ff3e0ff */
[C---:B------:R-:W-:Y:S01]  /*0fe0*/  IADD3 R5, P2, PT, R6.reuse, UR32, RZ ;  /* 0x0000002006057c10 */ /* 0x040fe2000ff5e0ff */
[----:B------:R-:W-:Y:S01]  /*0ff0*/  IMAD.X R4, RZ, RZ, R7, P1 ;  /* 0x000000ffff047224 */ /* 0x000fe200008e0607 */
[----:B------:R-:W-:Y:S02]  /*1000*/  ISETP.GE.AND.EX P0, PT, R7, UR30, PT, P0 ;  /* 0x0000001e07007c0c */ /* 0x000fe4000bf06300 */
[C---:B------:R-:W-:Y:S01]  /*1010*/  IADD3 R3, P4, PT, R5.reuse, UR32, RZ ;  /* 0x0000002005037c10 */ /* 0x040fe2000ff9e0ff */
[----:B------:R-:W-:Y:S01]  /*1020*/  IMAD.X R2, RZ, RZ, R4, P2 ;  /* 0x000000ffff027224 */ /* 0x000fe200010e0604 */
[----:B------:R-:W-:Y:S02]  /*1030*/  ISETP.GE.U32.AND P1, PT, R6, UR31, PT ;  /* 0x0000001f06007c0c */ /* 0x000fe4000bf26070 */
[----:B------:R-:W-:Y:S01]  /*1040*/  ISETP.GE.U32.AND P2, PT, R5, UR31, PT ;  /* 0x0000001f05007c0c */ /* 0x000fe2000bf46070 */
[----:B------:R-:W-:Y:S01]  /*1050*/  IMAD.X R0, RZ, RZ, R2, P4 ;  /* 0x000000ffff007224 */ /* 0x000fe200020e0602 */
[----:B------:R-:W-:-:S02]  /*1060*/  ISETP.GE.AND.EX P1, PT, R4, UR30, PT, P1 ;  /* 0x0000001e04007c0c */ /* 0x000fc4000bf26310 */
[----:B------:R-:W-:Y:S02]  /*1070*/  ISETP.GE.U32.AND P3, PT, R3, UR31, PT ;  /* 0x0000001f03007c0c */ /* 0x000fe4000bf66070 */
[----:B------:R-:W-:Y:S01]  /*1080*/  ISETP.GE.AND.EX P2, PT, R2, UR30, PT, P2 ;  /* 0x0000001e02007c0c */ /* 0x000fe2000bf46320 */
[----:B0-----:R-:W2:Y:S01]  /*1090*/  LDG.E.U8 R11, desc[UR20][R22.64] ;  /* 0x00000014160b7981 */ /* 0x001ea2000c1e1100 */
[----:B------:R-:W-:Y:S02]  /*10a0*/  ISETP.GE.AND.EX P3, PT, R0, UR30, PT, P3 ;  /* 0x0000001e00007c0c */ /* 0x000fe4000bf66330 */
[----:B------:R-:W-:-:S04]  /*10b0*/  @!P0 IADD3 R20, P4, PT, R8, UR29, RZ ;  /* 0x0000001d08148c10 */ /* 0x000fc8000ff9e0ff */
[----:B------:R-:W-:Y:S02]  /*10c0*/  @!P0 IADD3.X R21, PT, PT, R7, UR27, RZ, P4, !PT ;  /* 0x0000001b07158c10 */ /* 0x000fe4000a7fe4ff */
[----:B------:R-:W-:-:S03]  /*10d0*/  @!P1 IADD3 R12, P4, PT, R6, UR29, RZ ;  /* 0x0000001d060c9c10 */ /* 0x000fc6000ff9e0ff */
[----:B------:R-:W-:Y:S01]  /*10e0*/  @!P2 IADD3 R16, P5, PT, R5, UR29, RZ ;  /* 0x0000001d0510ac10 */ /* 0x000fe2000ffbe0ff */
[----:B------:R-:W3:Y:S01]  /*10f0*/  @!P0 LDG.E.S8 R14, desc[UR20][R20.64] ;  /* 0x00000014140e8981 */ /* 0x000ee2000c1e1300 */
[----:B------:R-:W-:Y:S02]  /*1100*/  @!P1 IADD3.X R13, PT, PT, R4, UR27, RZ, P4, !PT ;  /* 0x0000001b040d9c10 */ /* 0x000fe4000a7fe4ff */
[----:B------:R-:W-:Y:S02]  /*1110*/  @!P3 IADD3 R18, P4, PT, R3, UR29, RZ ;  /* 0x0000001d0312bc10 */ /* 0x000fe4000ff9e0ff */
[----:B------:R-:W-:Y:S02]  /*1120*/  PRMT R10, RZ, 0x7610, R10 ;  /* 0x00007610ff0a7816 */ /* 0x000fe4000000000a */
[----:B------:R-:W-:Y:S02]  /*1130*/  PRMT R15, RZ, 0x7610, R15 ;  /* 0x00007610ff0f7816 */ /* 0x000fe4000000000f */
[----:B------:R-:W-:-:S02]  /*1140*/  @!P2 IADD3.X R17, PT, PT, R2, UR27, RZ, P5, !PT ;  /* 0x0000001b0211ac10 */ /* 0x000fc4000affe4ff */
[----:B------:R-:W-:-:S03]  /*1150*/  @!P3 IADD3.X R19, PT, PT, R0, UR27, RZ, P4, !PT ;  /* 0x0000001b0013bc10 */ /* 0x000fc6000a7fe4ff */
[----:B------:R-:W5:Y:S04]  /*1160*/  @!P2 LDG.E.S8 R10, desc[UR20][R16.64] ;  /* 0x00000014100aa981 */ /* 0x000f68000c1e1300 */
[----:B------:R-:W5:Y:S01]  /*1170*/  @!P3 LDG.E.S8 R15, desc[UR20][R18.64] ;  /* 0x00000014120fb981 */ /* 0x000f62000c1e1300 */
[----:B-1----:R-:W-:Y:S01]  /*1180*/  UPRMT UR6, UR6, 0x8880, URZ ;  /* 0x0000888006067896 */ /* 0x002fe200080000ff */
[----:B------:R-:W-:-:S06]  /*1190*/  PRMT R9, RZ, 0x7610, R9 ;  /* 0x00007610ff097816 */ /* 0x000fcc0000000009 */
[----:B------:R0:W5:Y:S02]  /*11a0*/  @!P1 LDG.E.S8 R9, desc[UR20][R12.64] ;  /* 0x000000140c099981 */ /* 0x000164000c1e1300 */
        /* <DEDUP_REMOVED lines=17> */
[----:B------:R-:W-:Y:S01]  /*12c0*/  PRMT R12, R11, 0x8880, RZ ;  /* 0x000088800b0c7816 */ /* 0x000fe200000000ff */
[----:B------:R-:W-:Y:S01]  /*12d0*/  IMAD.MOV.U32 R11, RZ, RZ, R13 ;  /* 0x000000ffff0b7224 */ /* 0x000fe200078e000d */
[----:B------:R-:W-:-:S03]  /*12e0*/  PRMT R14, R15, 0x9910, RZ ;  /* 0x000099100f0e7816 */ /* 0x000fc600000000ff */
[----:B------:R-:W-:Y:S01]  /*12f0*/  IMAD.MOV.U32 R13, RZ, RZ, R12 ;  /* 0x000000ffff0d7224 */ /* 0x000fe200078e000c */
[----:B------:R-:W-:-:S07]  /*1300*/  MOV R12, 0x1320 ;  /* 0x00001320000c7802 */ /* 0x000fce0000000f00 */
[----:B------:R-:W-:Y:S05]  /*1310*/  CALL.REL.NOINC `($__internal_12_$__cuda_sm20_div_s16) ;  /* 0x0000000400487944 */ /* 0x000fea0003c00000 */
[----:B------:R-:W-:Y:S02]  /*1320*/  ISETP.GE.U32.AND P1, PT, R6, UR31, PT ;  /* 0x0000001f06007c0c */ /* 0x000fe4000bf26070 */
[----:B------:R-:W-:Y:S02]  /*1330*/  ISETP.GE.U32.AND P2, PT, R5, UR31, PT ;  /* 0x0000001f05007c0c */ /* 0x000fe4000bf46070 */
[----:B------:R-:W-:Y:S02]  /*1340*/  ISETP.GE.AND.EX P1, PT, R4, UR30, PT, P1 ;  /* 0x0000001e04007c0c */ /* 0x000fe4000bf26310 */
[----:B------:R-:W-:Y:S02]  /*1350*/  ISETP.GE.AND.EX P2, PT, R2, UR30, PT, P2 ;  /* 0x0000001e02007c0c */ /* 0x000fe4000bf46320 */
[----:B------:R-:W-:-:S04]  /*1360*/  @!P0 IADD3 R14, P3, PT, R8, UR28, RZ ;  /* 0x0000001c080e8c10 */ /* 0x000fc8000ff7e0ff */
[----:B------:R-:W-:Y:S02]  /*1370*/  @!P0 IADD3.X R15, PT, PT, R7, UR26, RZ, P3, !PT ;  /* 0x0000001a070f8c10 */ /* 0x000fe40009ffe4ff */
[----:B------:R-:W-:-:S03]  /*1380*/  ISETP.GE.U32.AND P3, PT, R3, UR31, PT ;  /* 0x0000001f03007c0c */ /* 0x000fc6000bf66070 */
[----:B------:R-:W-:Y:S01]  /*1390*/  @!P1 IADD3 R6, P4, PT, R6, UR28, RZ ;  /* 0x0000001c06069c10 */ /* 0x000fe2000ff9e0ff */
[----:B------:R0:W-:Y:S01]  /*13a0*/  @!P0 STG.E.U8 desc[UR20][R14.64], R9 ;  /* 0x000000090e008986 */ /* 0x0001e2000c101114 */
[----:B------:R-:W-:Y:S02]  /*13b0*/  ISETP.GE.AND.EX P3, PT, R0, UR30, PT, P3 ;  /* 0x0000001e00007c0c */ /* 0x000fe4000bf66330 */
[----:B------:R-:W-:Y:S02]  /*13c0*/  @!P2 IADD3 R16, P5, PT, R5, UR28, RZ ;  /* 0x0000001c0510ac10 */ /* 0x000fe4000ffbe0ff */
[----:B------:R-:W-:Y:S02]  /*13d0*/  @!P1 IADD3.X R7, PT, PT, R4, UR26, RZ, P4, !PT ;  /* 0x0000001a04079c10 */ /* 0x000fe4000a7fe4ff */
[----:B------:R-:W-:-:S03]  /*13e0*/  @!P2 IADD3.X R17, PT, PT, R2, UR26, RZ, P5, !PT ;  /* 0x0000001a0211ac10 */ /* 0x000fc6000affe4ff */
[----:B------:R0:W-:Y:S04]  /*13f0*/  @!P1 STG.E.U8 desc[UR20][R6.64], R10 ;  /* 0x0000000a06009986 */ /* 0x0001e8000c101114 */
[----:B------:R0:W-:Y:S01]  /*1400*/  @!P2 STG.E.U8 desc[UR20][R16.64], R11 ;  /* 0x0000000b1000a986 */ /* 0x0001e2000c101114 */
[----:B------:R-:W-:Y:S05]  /*1410*/  @P3 EXIT ;  /* 0x000000000000394d */ /* 0x000fea0003800000 */
[----:B------:R-:W-:-:S04]  /*1420*/  IADD3 R2, P0, PT, R3, UR28, RZ ;  /* 0x0000001c03027c10 */ /* 0x000fc8000ff1e0ff */
[----:B------:R-:W-:-:S05]  /*1430*/  IADD3.X R3, PT, PT, R0, UR26, RZ, P0, !PT ;  /* 0x0000001a00037c10 */ /* 0x000fca00087fe4ff */
[----:B------:R-:W-:Y:S01]  /*1440*/  STG.E.U8 desc[UR20][R2.64], R13 ;  /* 0x0000000d02007986 */ /* 0x000fe2000c101114 */
[----:B------:R-:W-:Y:S05]  /*1450*/  EXIT ;  /* 0x000000000000794d */ /* 0x000fea0003800000 */
.L_x_226:
[----:B------:R-:W0:Y:S02]  /*1460*/  S2R R5, SR_TID.X ;  /* 0x0000000000057919 */ /* 0x000e240000002100 */
[----:B0-----:R-:W-:-:S03]  /*1470*/  IMAD.WIDE.U32 R2, R5, 0x4, RZ ;  /* 0x0000000405027825 */ /* 0x001fc600078e00ff */
[----:B------:R-:W-:-:S04]  /*1480*/  ISETP.GE.U32.AND P0, PT, R2, UR11, PT ;  /* 0x0000000b02007c0c */ /* 0x000fc8000bf06070 */
[----:B------:R-:W-:-:S13]  /*1490*/  ISETP.GE.AND.EX P0, PT, R3, UR8, PT, P0 ;  /* 0x0000000803007c0c */ /* 0x000fda000bf06300 */
[----:B------:R-:W-:Y:S05]  /*14a0*/  @P0 EXIT ;  /* 0x000000000000094d */ /* 0x000fea0003800000 */
[----:B------:R-:W-:Y:S01]  /*14b0*/  IMAD.MOV.U32 R4, RZ, RZ, RZ ;  /* 0x000000ffff047224 */ /* 0x000fe200078e00ff */
[----:B------:R-:W0:Y:S01]  /*14c0*/  LDCU UR5, c[0x0][0x360] ;  /* 0x00006c00ff0577ac */ /* 0x000e220008000800 */
[----:B------:R-:W1:Y:S05]  /*14d0*/  LDCU.U8 UR6, c[0x0][0xfd8] ;  /* 0x0001fb00ff0677ac */ /* 0x000e6a0008000000 */
.L_x_229:
[----:B------:R-:W2:Y:S01]  /*14e0*/  LDC.64 R10, c[0x0][0xfd0] ;  /* 0x0003f400ff0a7b82 */ /* 0x000ea20000000a00 */
[C---:B------:R-:W-:Y:S01]  /*14f0*/  IMAD.SHL.U32 R0, R5.reuse, 0x4, RZ ;  /* 0x0000000405007824 */ /* 0x040fe200078e00ff */
[----:B------:R-:W-:-:S04]  /*1500*/  SHF.L.U64.HI R3, R5, 0x2, R4 ;  /* 0x0000000205037819 */ /* 0x000fc80000010204 */
[----:B------:R-:W-:-:S04]  /*1510*/  IADD3 R6, P0, PT, R0, UR29, RZ ;  /* 0x0000001d00067c10 */ /* 0x000fc8000ff1e0ff */
[----:B------:R-:W-:-:S05]  /*1520*/  IADD3.X R7, PT, PT, R3, UR27, RZ, P0, !PT ;  /* 0x0000001b03077c10 */ /* 0x000fca00087fe4ff */
[----:B------:R-:W3:Y:S04]  /*1530*/  LDG.E R2, desc[UR20][R6.64] ;  /* 0x0000001406027981 */ /* 0x000ee8000c1e1900 */
[----:B--2---:R-:W2:Y:S01]  /*1540*/  LDG.E.U8 R8, desc[UR20][R10.64] ;  /* 0x000000140a087981 */ /* 0x004ea2000c1e1100 */
[----:B-1----:R-:W-:Y:S01]  /*1550*/  UPRMT UR4, UR6, 0x8880, URZ ;  /* 0x0000888006047896 */ /* 0x002fe200080000ff */
[----:B------:R-:W-:Y:S02]  /*1560*/  MOV R12, 0x15b0 ;  /* 0x000015b0000c7802 */ /* 0x000fe40000000f00 */
[----:B---3--:R-:W-:-:S03]  /*1570*/  SGXT R14, R2, 0x8 ;  /* 0x00000008020e781a */ /* 0x008fc60000000200 */
[----:B--2---:R-:W-:-:S05]  /*1580*/  IMAD R8, R8, UR4, RZ ;  /* 0x0000000408087c24 */ /* 0x004fca000f8e02ff */
[----:B------:R-:W-:-:S07]  /*1590*/  PRMT R13, R8, 0x8880, RZ ;  /* 0x00008880080d7816 */ /* 0x000fce00000000ff */
[----:B0-----:R-:W-:Y:S05]  /*15a0*/  CALL.REL.NOINC `($__internal_12_$__cuda_sm20_div_s16) ;  /* 0x0000000000a47944 */ /* 0x001fea0003c00000 */
[----:B------:R-:W-:Y:S01]  /*15b0*/  PRMT R6, R8, 0x8880, RZ ;  /* 0x0000888008067816 */ /* 0x000fe200000000ff */
[----:B------:R-:W-:Y:S01]  /*15c0*/  IMAD.MOV.U32 R7, RZ, RZ, R13 ;  /* 0x000000ffff077224 */ /* 0x000fe200078e000d */
[----:B------:R-:W-:Y:S02]  /*15d0*/  SHF.R.S32.HI R14, RZ, 0x8, R2 ;  /* 0x00000008ff0e7819 */ /* 0x000fe40000011402 */
[----:B------:R-:W-:Y:S01]  /*15e0*/  MOV R12, 0x1620 ;  /* 0x00001620000c7802 */ /* 0x000fe20000000f00 */
[----:B------:R-:W-:Y:S01]  /*15f0*/  IMAD.MOV.U32 R13, RZ, RZ, R6 ;  /* 0x000000ffff0d7224 */ /* 0x000fe200078e0006 */
[----:B------:R-:W-:-:S07]  /*1600*/  SGXT R14, R14, 0x8 ;  /* 0x000000080e0e781a */ /* 0x000fce0000000200 */
[----:B------:R-:W-:Y:S05]  /*1610*/  CALL.REL.NOINC `($__internal_12_$__cuda_sm20_div_s16) ;  /* 0x0000000000887944 */ /* 0x000fea0003c00000 */
[----:B------:R-:W-:Y:S01]  /*1620*/  PRMT R9, R8, 0x8880, RZ ;  /* 0x0000888008097816 */ /* 0x000fe200000000ff */
[----:B------:R-:W-:Y:S01]  /*1630*/  IMAD.MOV.U32 R6, RZ, RZ, R13 ;  /* 0x000000ffff067224 */ /* 0x000fe200078e000d */
[----:B------:R-:W-:Y:S02]  /*1640*/  SHF.R.S32.HI R14, RZ, 0x10, R2 ;  /* 0x00000010ff0e7819 */ /* 0x000fe40000011402 */
[----:B------:R-:W-:Y:S01]  /*1650*/  MOV R12, 0x1690 ;  /* 0x00001690000c7802 */ /* 0x000fe20000000f00 */
[----:B------:R-:W-:Y:S01]  /*1660*/  IMAD.MOV.U32 R13, RZ, RZ, R9 ;  /* 0x000000ffff0d7224 */ /* 0x000fe200078e0009 */
[----:B------:R-:W-:-:S07]  /*1670*/  SGXT R14, R14, 0x8 ;  /* 0x000000080e0e781a */ /* 0x000fce0000000200 */
[----:B------:R-:W-:Y:S05]  /*1680*/  CALL.REL.NOINC `($__internal_12_$__cuda_sm20_div_s16) ;  /* 0x00000000006c7944 */ /* 0x000fea0003c00000 */
[----:B------:R-:W-:Y:S02]  /*1690*/  PRMT R8, R8, 0x8880, RZ ;  /* 0x0000888008087816 */ /* 0x000fe400000000ff */
[----:B------:R-:W-:Y:S01]  /*16a0*/  SHF.R.S32.HI R14, RZ, 0x18, R2 ;  /* 0x00000018ff0e7819 */ /* 0x000fe20000011402 */
[----:B------:R-:W-:Y:S01]  /*16b0*/  IMAD.MOV.U32 R2, RZ, RZ, R13 ;  /* 0x000000ffff027224 */ /* 0x000fe200078e000d */
[----:B------:R-:W-:Y:S01]  /*16c0*/  MOV R12, 0x1700 ;  /* 0x00001700000c7802 */ /* 0x000fe20000000f00 */
[----:B------:R-:W-:Y:S01]  /*16d0*/  IMAD.MOV.U32 R13, RZ, RZ, R8 ;  /* 0x000000ffff0d7224 */ /* 0x000fe200078e0008 */
[----:B------:R-:W-:-:S07]  /*16e0*/  SGXT R14, R14, 0x8 ;  /* 0x000000080e0e781a */ /* 0x000fce0000000200 */
[----:B------:R-:W-:Y:S05]  /*16f0*/  CALL.REL.NOINC `($__internal_12_$__cuda_sm20_div_s16) ;  /* 0x0000000000507944 */ /* 0x000fea0003c00000 */
[----:B------:R-:W-:Y:S02]  /*1700*/  LOP3.LUT R9, R2, 0xffff, RZ, 0xc0, !PT ;  /* 0x0000ffff02097812 */ /* 0x000fe400078ec0ff */
[----:B------:R-:W-:Y:S02]  /*1710*/  IADD3 R2, P0, PT, R0, UR28, RZ ;  /* 0x0000001c00027c10 */ /* 0x000fe4000ff1e0ff */
[----:B------:R-:W-:Y:S02]  /*1720*/  LOP3.LUT R8, R13, 0xffff, RZ, 0xc0, !PT ;  /* 0x0000ffff0d087812 */ /* 0x000fe400078ec0ff */
[----:B------:R-:W-:Y:S02]  /*1730*/  LOP3.LUT R6, R6, 0xffff, RZ, 0xc0, !PT ;  /* 0x0000ffff06067812 */ /* 0x000fe400078ec0ff */
[----:B------:R-:W-:Y:S02]  /*1740*/  LOP3.LUT R7, R7, 0xffff, RZ, 0xc0, !PT ;  /* 0x0000ffff07077812 */ /* 0x000fe400078ec0ff */
[----:B------:R-:W-:-:S02]  /*1750*/  IADD3.X R3, PT, PT, R3, UR26, RZ, P0, !PT ;  /* 0x0000001a03037c10 */ /* 0x000fc400087fe4ff */
[----:B------:R-:W-:Y:S02]  /*1760*/  IADD3 R5, P0, PT, R5, UR5, RZ ;  /* 0x0000000505057c10 */ /* 0x000fe4000ff1e0ff */
[----:B------:R-:W-:Y:S02]  /*1770*/  PRMT R8, R9, 0x3340, R8 ;  /* 0x0000334009087816 */ /* 0x000fe40000000008 */
[----:B------:R-:W-:Y:S01]  /*1780*/  PRMT R7, R7, 0x3340, R6 ;  /* 0x0000334007077816 */ /* 0x000fe20000000006 */
[----:B------:R-:W-:Y:S02]  /*1790*/  IMAD.SHL.U32 R0, R5, 0x4, RZ ;  /* 0x0000000405007824 */ /* 0x000fe400078e00ff */
[----:B------:R-:W-:Y:S01]  /*17a0*/  IMAD.X R4, RZ, RZ, R4, P0 ;  /* 0x000000ffff047224 */ /* 0x000fe200000e0604 */
[----:B------:R-:W-:Y:S02]  /*17b0*/  PRMT R7, R7, 0x5410, R8 ;  /* 0x0000541007077816 */ /* 0x000fe40000000008 */
[----:B------:R-:W-:-:S02]  /*17c0*/  ISETP.LT.U32.AND P1, PT, R0, UR11, PT ;  /* 0x0000000b00007c0c */ /* 0x000fc4000bf21070 */
[C---:B------:R-:W-:Y:S01]  /*17d0*/  LOP3.LUT P0, RZ, R5.reuse, 0xffffc000, RZ, 0xc0, !PT ;  /* 0xffffc00005ff7812 */ /* 0x040fe2000780c0ff */
[----:B------:R2:W-:Y:S01]  /*17e0*/  STG.E desc[UR20][R2.64], R7 ;  /* 0x0000000702007986 */ /* 0x0005e2000c101914 */
[----:B------:R-:W-:Y:S02]  /*17f0*/  SHF.L.U64.HI R0, R5, 0x2, R4 ;  /* 0x0000000205007819 */ /* 0x000fe40000010204 */
[----:B------:R-:W-:Y:S02]  /*1800*/  LOP3.LUT P0, RZ, R4, 0x3fffffff, RZ, 0xc0, P0 ;  /* 0x3fffffff04ff7812 */ /* 0x000fe4000000c0ff */
[----:B------:R-:W-:-:S13]  /*1810*/  ISETP.LT.AND.EX P1, PT, R0, UR8, PT, P1 ;  /* 0x0000000800007c0c */ /* 0x000fda000bf21310 */
[----:B--2---:R-:W-:Y:S05]  /*1820*/  @!P0 BRA P1, `(.L_x_229) ;  /* 0xfffffffc002c8947 */ /* 0x004fea000083ffff */
[----:B------:R-:W-:Y:S05]  /*1830*/  EXIT ;  /* 0x000000000000794d */ /* 0x000fea0003800000 */
        .weak           $__internal_12_$__cuda_sm20_div_s16
        .type           $__internal_12_$__cuda_sm20_div_s16,@function
        .size           $__internal_12_$__cuda_sm20_div_s16,($__internal_13_$__cuda_sm20_div_u16 - $__internal_12_$__cuda_sm20_div_s16)
$__internal_12_$__cuda_sm20_div_s16:
[----:B------:R-:W-:Y:S02]  /*1840*/  IABS R17, R13 ;  /* 0x0000000d00117213 */ /* 0x000fe40000000000 */
[-C--:B------:R-:W-:Y:S02]  /*1850*/  IABS R19, R14.reuse ;  /* 0x0000000e00137213 */ /* 0x080fe40000000000 */
[----:B------:R-:W-:Y:S01]  /*1860*/  LOP3.LUT R14, R13, R14, RZ, 0x3c, !PT ;  /* 0x0000000e0d0e7212 */ /* 0x000fe200078e3cff */
[----:B------:R-:W-:Y:S02]  /*1870*/  IMAD.MOV.U32 R20, RZ, RZ, R17 ;  /* 0x000000ffff147224 */ /* 0x000fe400078e0011 */
[----:B------:R-:W-:Y:S01]  /*1880*/  IMAD.MOV.U32 R17, RZ, RZ, 0x4b800000 ;  /* 0x4b800000ff117424 */ /* 0x000fe200078e00ff */
[----:B------:R-:W-:Y:S01]  /*1890*/  I2F.U16.RZ R19, R19 ;  /* 0x0000001300137306 */ /* 0x000fe2000010d000 */
[----:B------:R-:W-:-:S07]  /*18a0*/  SHF.R.U32.HI R14, RZ, 0x1f, R14 ;  /* 0x0000001fff0e7819 */ /* 0x000fce000001160e */
[----:B------:R-:W0:Y:S02]  /*18b0*/  I2F.U16 R18, R20 ;  /* 0x0000001400127306 */ /* 0x000e240000101000 */
[C---:B0-----:R-:W-:Y:S02]  /*18c0*/  FSETP.GEU.AND P2, PT, |R18|.reuse, 1.175494350822287508e-38, PT ;  /* 0x008000001200780b */ /* 0x041fe40003f4e200 */
[----:B------:R-:W-:Y:S02]  /*18d0*/  FSETP.GT.AND P3, PT, |R18|, 8.50705917302346158658e+37, PT ;  /* 0x7e8000001200780b */ /* 0x000fe40003f64200 */
[----:B------:R-:W-:Y:S02]  /*18e0*/  FSEL R17, R17, 1, !P2 ;  /* 0x3f80000011117808 */ /* 0x000fe40005000000 */
[----:B------:R-:W-:Y:S02]  /*18f0*/  ISETP.NE.AND P2, PT, R13, RZ, PT ;  /* 0x000000ff0d00720c */ /* 0x000fe40003f45270 */
[----:B------:R-:W-:-:S05]  /*1900*/  FSEL R17, R17, 0.25, !P3 ;  /* 0x3e80000011117808 */ /* 0x000fca0005800000 */
[----:B------:R-:W-:-:S06]  /*1910*/  FMUL R18, R18, R17 ;  /* 0x0000001112127220 */ /* 0x000fcc0000400000 */
[----:B------:R-:W0:Y:S02]  /*1920*/  MUFU.RCP R18, R18 ;  /* 0x0000001200127308 */ /* 0x000e240000001000 */
[----:B0-----:R-:W-:Y:S01]  /*1930*/  FMUL R17, R17, R18 ;  /* 0x0000001211117220 */ /* 0x001fe20000400000 */
[----:B------:R-:W-:-:S03]  /*1940*/  IMAD.MOV R18, RZ, RZ, -R14 ;  /* 0x000000ffff127224 */ /* 0x000fc600078e0a0e */
[----:B------:R-:W-:-:S04]  /*1950*/  VIADD R20, R17, 0x2 ;  /* 0x0000000211147836 */ /* 0x000fc80000000000 */
[----:B------:R-:W-:Y:S01]  /*1960*/  FMUL.RZ R17, R19, R20 ;  /* 0x0000001413117220 */ /* 0x000fe2000040c000 */
[----:B------:R-:W-:-:S05]  /*1970*/  IMAD.MOV.U32 R19, RZ, RZ, 0x0 ;  /* 0x00000000ff137424 */ /* 0x000fca00078e00ff */
[----:B------:R-:W0:Y:S02]  /*1980*/  F2I.U32.TRUNC.NTZ R17, R17 ;  /* 0x0000001100117305 */ /* 0x000e24000020f000 */
[----:B0-----:R-:W-:Y:S01]  /*1990*/  LOP3.LUT R13, R18, 0xffff, R17, 0x78, !PT ;  /* 0x0000ffff120d7812 */ /* 0x001fe200078e7811 */
[----:B------:R-:W-:-:S04]  /*19a0*/  IMAD.MOV.U32 R18, RZ, RZ, R12 ;  /* 0x000000ffff127224 */ /* 0x000fc800078e000c */
[----:B------:R-:W-:Y:S02]  /*19b0*/  IMAD.IADD R13, R14, 0x1, R13 ;  /* 0x000000010e0d7824 */ /* 0x000fe400078e020d */
[----:B------:R-:W-:Y:S01]  /*19c0*/  @!P2 IMAD.MOV.U32 R13, RZ, RZ, -0x1 ;  /* 0xffffffffff0da424 */ /* 0x000fe200078e00ff */
[----:B------:R-:W-:Y:S06]  /*19d0*/  RET.REL.NODEC R18 `(_ZN2at6native63_GLOBAL__N__862fb238_30_ForeachBinaryOpScalarTensor_cu_64fe0ca525multi_tensor_apply_kernelINS1_18TensorListMetadataILi2EEENS1_27BinaryOpScalarTensorFunctorIaLi2ELi1ELi1EEEJSt7dividesIaEPaaEEEvT_T0_DpT1_) ;  /* 0xffffffe412887950 */ /* 0x000fec0003c3ffff */
        .weak           $__internal_13_$__cuda_sm20_div_u16
        .type           $__internal_13_$__cuda_sm20_div_u16,@function
        .size           $__internal_13_$__cuda_sm20_div_u16,(.L_x_736 - $__internal_13_$__cuda_sm20_div_u16)
$__internal_13_$__cuda_sm20_div_u16:
[----:B------:R-:W0:Y:S01]  /*19e0*/  I2F.U16 R0, UR10 ;  /* 0x0000000a00007d06 */ /* 0x000e220008101000 */
[----:B------:R-:W-:Y:S01]  /*19f0*/  IMAD.MOV.U32 R2, RZ, RZ, 0x4b800000 ;  /* 0x4b800000ff027424 */ /* 0x000fe200078e00ff */
[C---:B0-----:R-:W-:Y:S02]  /*1a00*/  FSETP.GEU.AND P1, PT, |R0|.reuse, 1.175494350822287508e-38, PT ;  /* 0x008000000000780b */ /* 0x041fe40003f2e200 */
[----:B------:R-:W-:Y:S02]  /*1a10*/  FSETP.GT.AND P0, PT, |R0|, 8.50705917302346158658e+37, PT ;  /* 0x7e8000000000780b */ /* 0x000fe40003f04200 */
[----:B------:R-:W-:-:S04]  /*1a20*/  FSEL R2, R2, 1, !P1 ;  /* 0x3f80000002027808 */ /* 0x000fc80004800000 */
[----:B------:R-:W-:Y:S01]  /*1a30*/  FSEL R3, R2, 0.25, !P0 ;  /* 0x3e80000002037808 */ /* 0x000fe20004000000 */
[----:B------:R-:W-:Y:S01]  /*1a40*/  IMAD.MOV.U32 R2, RZ, RZ, R6 ;  /* 0x000000ffff027224 */ /* 0x000fe200078e0006 */
[----:B------:R-:W-:-:S03]  /*1a50*/  ISETP.NE.U32.AND P0, PT, RZ, UR10, PT ;  /* 0x0000000aff007c0c */ /* 0x000fc6000bf05070 */
        /* <DEDUP_REMOVED lines=8> */
[----:B0-----:R-:W-:Y:S01]  /*1ae0*/  LOP3.LUT R5, R0, 0xffff, RZ, 0xc0, !PT ;  /* 0x0000ffff00057812 */ /* 0x001fe200078ec0ff */
[----:B------:R-:W-:Y:S01]  /*1af0*/  @!P0 IMAD.MOV.U32 R5, RZ, RZ, -0x1 ;  /* 0xffffffffff058424 */ /* 0x000fe200078e00ff */
[----:B------:R-:W-:Y:S06]  /*1b00*/  RET.REL.NODEC R2 `(_ZN2at6native63_GLOBAL__N__862fb238_30_ForeachBinaryOpScalarTensor_cu_64fe0ca525multi_tensor_apply_kernelINS1_18TensorListMetadataILi2EEENS1_27BinaryOpScalarTensorFunctorIaLi2ELi1ELi1EEEJSt7dividesIaEPaaEEEvT_T0_DpT1_) ;  /* 0xffffffe4023c7950 */ /* 0x000fec0003c3ffff */
.L_x_230:
        /* <DEDUP_REMOVED lines=15> */
.L_x_736:


//--------------------- .text._ZN2at6native63_GLOBAL__N__862fb238_30_ForeachBinaryOpScalarTensor_cu_64fe0ca525multi_tensor_apply_kernelINS1_18TensorListMetadataILi2EEENS1_27BinaryOpScalarTensorFunctorIhLi2ELi1ELi1EEEJSt7dividesIhEPhhEEEvT_T0_DpT1_ --------------------------
	.section	.text._ZN2at6native63_GLOBAL__N__862fb238_30_ForeachBinaryOpScalarTensor_cu_64fe0ca525multi_tensor_apply_kernelINS1_18TensorListMetadataILi2EEENS1_27BinaryOpScalarTensorFunctorIhLi2ELi1ELi1EEEJSt7dividesIhEPhhEEEvT_T0_DpT1_,"ax",@progbits
	.align	128
.text._ZN2at6native63_GLOBAL__N__862fb238_30_ForeachBinaryOpScalarTensor_cu_64fe0ca525multi_tensor_apply_kernelINS1_18TensorListMetadataILi2EEENS1_27BinaryOpScalarTensorFunctorIhLi2ELi1ELi1EEEJSt7dividesIhEPhhEEEvT_T0_DpT1_:
        .type           _ZN2at6native63_GLOBAL__N__862fb238_30_ForeachBinaryOpScalarTensor_cu_64fe0ca525multi_tensor_apply_kernelINS1_18TensorListMetadataILi2EEENS1_27BinaryOpScalarTensorFunctorIhLi2ELi1ELi1EEEJSt7dividesIhEPhhEEEvT_T0_DpT1_,@function
        .size           _ZN2at6native63_GLOBAL__N__862fb238_30_ForeachBinaryOpScalarTensor_cu_64fe0ca525multi_tensor_apply_kernelINS1_18TensorListMetadataILi2EEENS1_27BinaryOpScalarTensorFunctorIhLi2ELi1ELi1EEEJSt7dividesIhEPhhEEEvT_T0_DpT1_,(.L_x_739 - _ZN2at6native63_GLOBAL__N__862fb238_30_ForeachBinaryOpScalarTensor_cu_64fe0ca525multi_tensor_apply_kernelINS1_18TensorListMetadataILi2EEENS1_27BinaryOpScalarTensorFunctorIhLi2ELi1ELi1EEEJSt7dividesIhEPhhEEEvT_T0_DpT1_)
        .other          _ZN2at6native63_GLOBAL__N__862fb238_30_ForeachBinaryOpScalarTensor_cu_64fe0ca525multi_tensor_apply_kernelINS1_18TensorListMetadataILi2EEENS1_27BinaryOpScalarTensorFunctorIhLi2ELi1ELi1EEEJSt7dividesIhEPhhEEEvT_T0_DpT1_,@"STO_CUDA_ENTRY STV_DEFAULT"
_ZN2at6native63_GLOBAL__N__862fb238_30_ForeachBinaryOpScalarTensor_cu_64fe0ca525multi_tensor_apply_kernelINS1_18TensorListMetadataILi2EEENS1_27BinaryOpScalarTensorFunctorIhLi2ELi1ELi1EEEJSt7dividesIhEPhhEEEvT_T0_DpT1_:
[----:B------:R-:W-:Y:S08]  /*0000*/  LDC R1, c[0x0][0x37c] ;  /* 0x0000df00ff017b82 */ /* 0x000ff00000000800 */
[----:B------:R-:W0:Y:S01]  /*0010*/  S2UR UR5, SR_CTAID.X ;  /* 0x00000000000579c3 */ /* 0x000e220000002500 */
[----:B------:R-:W1:Y:S01]  /*0020*/  LDCU.64 UR20, c[0x0][0x358] ;  /* 0x00006b00ff1477ac */ /* 0x000e620008000a00 */
[----:B------:R-:W2:Y:S01]  /*0030*/  LDCU.U8 UR12, c[0x0][0xfd8] ;  /* 0x0001fb00ff0c77ac */ /* 0x000ea20008000000 */
[----:B0-----:R-:W0:Y:S01]  /*0040*/  LDCU.U8 UR4, c[0x0][UR5+0x980] ;  /* 0x00013000050477ac */ /* 0x001e220008000000 */
[----:B------:R-:W-:-:S12]  /*0050*/  UIMAD UR5, UR5, 0x3, UR5 ;  /* 0x00000003050578a4 */ /* 0x000fd8000f8e0205 */
[----:B------:R-:W3:Y:S01]  /*0060*/  LDCU UR5, c[0x0][UR5+0xac0] ;  /* 0x00015800050577ac */ /* 0x000ee20008000800 */
[----:B0-----:R-:W-:-:S12]  /*0070*/  USHF.L.U32 UR4, UR4, 0x3, URZ ;  /* 0x0000000304047899 */ /* 0x001fd800080006ff */
[----:B------:R-:W0:Y:S01]  /*0080*/  LDCU.64 UR24, c[0x0][UR4+0x380] ;  /* 0x00007000041877ac */ /* 0x000e220008000a00 */
[----:B------:R-:W4:Y:S01]  /*0090*/  LDCU.64 UR22, c[0x0][UR4+0x580] ;  /* 0x0000b000041677ac */ /* 0x000f220008000a00 */
[----:B------:R-:W5:Y:S01]  /*00a0*/  LDCU.64 UR6, c[0x0][UR4+0x780] ;  /* 0x0000f000040677ac */ /* 0x000f620008000a00 */
[----:B---3--:R-:W-:-:S04]  /*00b0*/  UIMAD.WIDE UR4, UR5, 0x10000, URZ ;  /* 0x00010000050478a5 */ /* 0x008fc8000f8e02ff */
[----:B0-----:R-:W-:Y:S02]  /*00c0*/  UIADD3 UR29, UP0, UPT, UR4, UR24, URZ ;  /* 0x00000018041d7290 */ /* 0x001fe4000ff1e0ff */
[----:B----4-:R-:W-:Y:S02]  /*00d0*/  UIADD3 UR27, UP1, UPT, UR4, UR22, URZ ;  /* 0x00000016041b7290 */ /* 0x010fe4000ff3e0ff */
[----:B------:R-:W-:Y:S02]  /*00e0*/  UIADD3.X UR28, UPT, UPT, UR5, UR25, URZ, UP0, !UPT ;  /* 0x00000019051c7290 */ /* 0x000fe400087fe4ff */
[----:B-----5:R-:W-:Y:S02]  /*00f0*/  UIADD3 UR11, UP2, UPT, -UR4, UR6, URZ ;  /* 0x00000006040b7290 */ /* 0x020fe4000ff5e1ff */
[----:B------:R-:W-:Y:S02]  /*0100*/  ULOP3.LUT UR6, UR29, UR6, UR27, 0xfe, !UPT ;  /* 0x000000061d067292 */ /* 0x000fe4000f8efe1b */
[----:B------:R-:W-:-:S02]  /*0110*/  UIADD3.X UR26, UPT, UPT, UR5, UR23, URZ, UP1, !UPT ;  /* 0x00000017051a7290 */ /* 0x000fc40008ffe4ff */
[----:B------:R-:W-:Y:S02]  /*0120*/  ULOP3.LUT UP0, URZ, UR6, 0x3, URZ, 0xc0, !UPT ;  /* 0x0000000306ff7892 */ /* 0x000fe4000f80c0ff */
[----:B------:R-:W-:-:S07]  /*0130*/  UIADD3.X UR8, UPT, UPT, ~UR5, UR7, URZ, UP2, !UPT ;  /* 0x0000000705087290 */ /* 0x000fce00097fe5ff */
[----:B-12---:R-:W-:Y:S05]  /*0140*/  BRA.U !UP0, `(.L_x_231) ;  /* 0x0000001108847547 */ /* 0x006fea000b800000 */
        /* <DEDUP_REMOVED lines=14> */
[----:B------:R-:W-:Y:S01]  /*0230*/  USEL UR6, UR30, UR32, UP0 ;  /* 0x000000201e067287 */ /* 0x000fe20008000000 */
[----:B------:R-:W-:Y:S01]  /*0240*/  IMAD.U32 R17, RZ, RZ, UR10 ;  /* 0x0000000aff117e24 */ /* 0x000fe2000f8e00ff */
[----:B------:R-:W-:Y:S02]  /*0250*/  USEL UR7, UR31, URZ, UP0 ;  /* 0x000000ff1f077287 */ /* 0x000fe40008000000 */
[----:B------:R-:W-:-:S04]  /*0260*/  UIADD3 UR6, UP1, UPT, UR6, -0x1, URZ ;  /* 0xffffffff06067890 */ /* 0x000fc8000ff3e0ff */
[----:B------:R-:W-:Y:S02]  /*0270*/  ULOP3.LUT UR9, UR6, 0xffff, URZ, 0xc0, !UPT ;  /* 0x0000ffff06097892 */ /* 0x000fe4000f8ec0ff */
[----:B------:R-:W-:-:S04]  /*0280*/  UIADD3.X UR7, UPT, UPT, UR7, -0x1, URZ, UP1, !UPT ;  /* 0xffffffff07077890 */ /* 0x000fc80008ffe4ff */
[----:B------:R-:W-:-:S08]  /*0290*/  IMAD.U32 R20, RZ, RZ, UR9 ;  /* 0x00000009ff147e24 */ /* 0x000fd0000f8e00ff */
[----:B------:R-:W-:Y:S05]  /*02a0*/  CALL.REL.NOINC `($__internal_14_$__cuda_sm20_div_u16) ;  /* 0x0000001400087944 */ /* 0x000fea0003c00000 */
[----:B------:R-:W0:Y:S01]  /*02b0*/  S2R R0, SR_TID.X ;  /* 0x0000000000007919 */ /* 0x000e220000002100 */
[----:B------:R-:W-:Y:S01]  /*02c0*/  UISETP.GE.U32.AND UP0, UPT, UR6, UR32, UPT ;  /* 0x000000200600728c */ /* 0x000fe2000bf06070 */
[----:B------:R-:W-:Y:S01]  /*02d0*/  LOP3.LUT R2, R19, 0xffff, RZ, 0xc0, !PT ;  /* 0x0000ffff13027812 */ /* 0x000fe200078ec0ff */
[----:B------:R-:W-:Y:S02]  /*02e0*/  IMAD.MOV.U32 R3, RZ, RZ, RZ ;  /* 0x000000ffff037224 */ /* 0x000fe400078e00ff */
[----:B------:R-:W-:Y:S01]  /*02f0*/  UISETP.GE.U32.AND.EX UP0, UPT, UR7, URZ, UPT, UP0 ;  /* 0x000000ff0700728c */ /* 0x000fe2000bf06100 */
[----:B------:R-:W-:-:S08]  /*0300*/  IMAD.MOV.U32 R4, RZ, RZ, RZ ;  /* 0x000000ffff047224 */ /* 0x000fd000078e00ff */
[----:B------:R-:W-:Y:S05]  /*0310*/  BRA.U !UP0, `(.L_x_232) ;  /* 0x0000000908e07547 */ /* 0x000fea000b800000 */
[----:B------:R-:W-:Y:S01]  /*0320*/  UIADD3 UR18, UP0, UPT, UR4, UR32, URZ ;  /* 0x0000002004127290 */ /* 0x000fe2000ff1e0ff */
[----:B------:R-:W-:Y:S01]  /*0330*/  VIADD R8, R2, 0x1 ;  /* 0x0000000102087836 */ /* 0x000fe20000000000 */
[----:B------:R-:W-:Y:S01]  /*0340*/  UIMAD.WIDE.U32 UR14, UR33, 0x2, UR4 ;  /* 0x00000002210e78a5 */ /* 0x000fe2000f8e0004 */
[----:B------:R-:W-:Y:S01]  /*0350*/  BSSY.RECONVERGENT B0, `(.L_x_232) ;  /* 0x00000b4000007945 */ /* 0x000fe20003800200 */
[----:B------:R-:W-:Y:S01]  /*0360*/  UIMAD.WIDE.U32 UR16, UR33, 0x3, UR4 ;  /* 0x00000003211078a5 */ /* 0x000fe2000f8e0004 */
[----:B------:R-:W-:Y:S01]  /*0370*/  CS2R R4, SRZ ;  /* 0x0000000000047805 */ /* 0x000fe2000001ff00 */
[----:B------:R-:W-:Y:S01]  /*0380*/  UIADD3.X UR19, UPT, UPT, URZ, UR5, URZ, UP0, !UPT ;  /* 0x00000005ff137290 */ /* 0x000fe200087fe4ff */
[----:B------:R-:W-:Y:S01]  /*0390*/  IMAD.MOV.U32 R3, RZ, RZ, RZ ;  /* 0x000000ffff037224 */ /* 0x000fe200078e00ff */
[----:B------:R-:W-:Y:S01]  /*03a0*/  UIADD3 UR49, UP4, UPT, UR24, UR18, URZ ;  /* 0x0000001218317290 */ /* 0x000fe2000ff9e0ff */
[----:B0-----:R-:W-:Y:S01]  /*03b0*/  IMAD.MOV.U32 R6, RZ, RZ, R0 ;  /* 0x000000ffff067224 */ /* 0x001fe200078e0000 */
[----:B------:R-:W-:Y:S01]  /*03c0*/  UIMAD.WIDE.U32 UR10, UR33, 0x5, UR4 ;  /* 0x00000005210a78a5 */ /* 0x000fe2000f8e0004 */
[----:B------:R-:W-:Y:S01]  /*03d0*/  IMAD.MOV.U32 R7, RZ, RZ, RZ ;  /* 0x000000ffff077224 */ /* 0x000fe200078e00ff */
[----:B------:R-:W-:Y:S01]  /*03e0*/  UIADD3 UR18, UP1, UPT, UR22, UR18, URZ ;  /* 0x0000001216127290 */ /* 0x000fe2000ff3e0ff */
[----:B------:R-:W-:Y:S01]  /*03f0*/  LOP3.LUT R8, R8, 0x1fffe, RZ, 0xc0, !PT ;  /* 0x0001fffe08087812 */ /* 0x000fe200078ec0ff */
[----:B------:R-:W-:-:S02]  /*0400*/  UIADD3 UR47, UP0, UPT, UR24, UR14, URZ ;  /* 0x0000000e182f7290 */ /* 0x000fc4000ff1e0ff */
[----:B------:R-:W-:Y:S02]  /*0410*/  UIADD3 UR46, UP6, UPT, UR22, UR14, URZ ;  /* 0x0000000e162e7290 */ /* 0x000fe4000ffde0ff */
[----:B------:R-:W-:Y:S02]  /*0420*/  UIADD3 UR44, UP5, UPT, UR24, UR16, URZ ;  /* 0x00000010182c7290 */ /* 0x000fe4000ffbe0ff */
[----:B------:R-:W-:Y:S02]  /*0430*/  UIADD3 UR43, UP3, UPT, UR22, UR16, URZ ;  /* 0x00000010162b7290 */ /* 0x000fe4000ff7e0ff */
[----:B------:R-:W-:Y:S02]  /*0440*/  UIADD3.X UR50, UPT, UPT, UR25, UR19, URZ, UP4, !UPT ;  /* 0x0000001319327290 */ /* 0x000fe4000a7fe4ff */
[----:B------:R-:W-:Y:S02]  /*0450*/  UIMAD.WIDE.U32 UR8, UR33, 0x6, UR4 ;  /* 0x00000006210878a5 */ /* 0x000fe4000f8e0004 */
[----:B------:R-:W-:-:S02]  /*0460*/  UIMAD.WIDE.U32 UR6, UR33, 0x7, UR4 ;  /* 0x00000007210678a5 */ /* 0x000fc4000f8e0004 */
[----:B------:R-:W-:Y:S02]  /*0470*/  UIADD3 UR41, UP4, UPT, UR24, UR10, URZ ;  /* 0x0000000a18297290 */ /* 0x000fe4000ff9e0ff */
[----:B------:R-:W-:Y:S02]  /*0480*/  UIADD3.X UR19, UPT, UPT, UR23, UR19, URZ, UP1, !UPT ;  /* 0x0000001317137290 */ /* 0x000fe40008ffe4ff */
[----:B------:R-:W-:Y:S02]  /*0490*/  UIADD3 UR13, UP2, UPT, UR4, UR33, URZ ;  /* 0x00000021040d7290 */ /* 0x000fe4000ff5e0ff */
[----:B------:R-:W-:Y:S02]  /*04a0*/  UIADD3 UR40, UP1, UPT, UR22, UR10, URZ ;  /* 0x0000000a16287290 */ /* 0x000fe4000ff3e0ff */
[----:B------:R-:W-:Y:S02]  /*04b0*/  UIADD3.X UR48, UPT, UPT, UR25, UR15, URZ, UP0, !UPT ;  /* 0x0000000f19307290 */ /* 0x000fe400087fe4ff */
[----:B------:R-:W-:-:S02]  /*04c0*/  UIADD3.X UR14, UPT, UPT, UR23, UR15, URZ, UP6, !UPT ;  /* 0x0000000f170e7290 */ /* 0x000fc4000b7fe4ff */
[----:B------:R-:W-:Y:S02]  /*04d0*/  UIADD3.X UR45, UPT, UPT, UR25, UR17, URZ, UP5, !UPT ;  /* 0x00000011192d7290 */ /* 0x000fe4000affe4ff */
[----:B------:R-:W-:Y:S02]  /*04e0*/  UIADD3.X UR16, UPT, UPT, UR23, UR17, URZ, UP3, !UPT ;  /* 0x0000001117107290 */ /* 0x000fe40009ffe4ff */
[----:B------:R-:W-:Y:S02]  /*04f0*/  UIADD3 UR38, UP0, UPT, UR24, UR8, URZ ;  /* 0x0000000818267290 */ /* 0x000fe4000ff1e0ff */
[----:B------:R-:W-:Y:S02]  /*0500*/  UIADD3 UR37, UP6, UPT, UR22, UR8, URZ ;  /* 0x0000000816257290 */ /* 0x000fe4000ffde0ff */
[----:B------:R-:W-:Y:S02]  /*0510*/  UIADD3 UR35, UP5, UPT, UR24, UR6, URZ ;  /* 0x0000000618237290 */ /* 0x000fe4000ffbe0ff */
[----:B------:R-:W-:-:S02]  /*0520*/  UIADD3 UR34, UP3, UPT, UR22, UR6, URZ ;  /* 0x0000000616227290 */ /* 0x000fc4000ff7e0ff */
[----:B------:R-:W-:Y:S02]  /*0530*/  UIADD3.X UR42, UPT, UPT, UR25, UR11, URZ, UP4, !UPT ;  /* 0x0000000b192a7290 */ /* 0x000fe4000a7fe4ff */
[----:B------:R-:W-:Y:S02]  /*0540*/  UIADD3.X UR6, UPT, UPT, URZ, UR5, URZ, UP2, !UPT ;  /* 0x00000005ff067290 */ /* 0x000fe400097fe4ff */
[----:B------:R-:W-:Y:S02]  /*0550*/  UIADD3.X UR11, UPT, UPT, UR23, UR11, URZ, UP1, !UPT ;  /* 0x0000000b170b7290 */ /* 0x000fe40008ffe4ff */
[----:B------:R-:W-:Y:S02]  /*0560*/  UIADD3 UR15, UP2, UPT, UR22, UR13, URZ ;  /* 0x0000000d160f7290 */ /* 0x000fe4000ff5e0ff */
[----:B------:R-:W-:Y:S02]  /*0570*/  UIADD3 UR8, UP1, UPT, UR24, UR13, URZ ;  /* 0x0000000d18087290 */ /* 0x000fe4000ff3e0ff */
[----:B------:R-:W-:-:S02]  /*0580*/  UIADD3.X UR39, UPT, UPT, UR25, UR9, URZ, UP0, !UPT ;  /* 0x0000000919277290 */ /* 0x000fc400087fe4ff */
[----:B------:R-:W-:Y:S02]  /*0590*/  UIADD3.X UR10, UPT, UPT, UR23, UR9, URZ, UP6, !UPT ;  /* 0x00000009170a7290 */ /* 0x000fe4000b7fe4ff */
[----:B------:R-:W-:Y:S02]  /*05a0*/  UIADD3.X UR36, UPT, UPT, UR25, UR7, URZ, UP5, !UPT ;  /* 0x0000000719247290 */ /* 0x000fe4000affe4ff */
[----:B------:R-:W-:Y:S02]  /*05b0*/  UIADD3.X UR9, UPT, UPT, UR23, UR7, URZ, UP3, !UPT ;  /* 0x0000000717097290 */ /* 0x000fe40009ffe4ff */
[----:B------:R-:W-:Y:S02]  /*05c0*/  UIADD3.X UR17, UPT, UPT, UR23, UR6, URZ, UP2, !UPT ;  /* 0x0000000617117290 */ /* 0x000fe400097fe4ff */
[----:B------:R-:W-:-:S12]  /*05d0*/  UIADD3.X UR7, UPT, UPT, UR25, UR6, URZ, UP1, !UPT ;  /* 0x0000000619077290 */ /* 0x000fd80008ffe4ff */
.L_x_233:
[----:B0-----:R-:W0:Y:S01]  /*05e0*/  LDC.64 R24, c[0x0][0xfd0] ;  /* 0x0003f400ff187b82 */ /* 0x001e220000000a00 */
[C---:B------:R-:W-:Y:S02]  /*05f0*/  ISETP.GE.U32.AND P5, PT, R6.reuse, UR30, PT ;  /* 0x0000001e06007c0c */ /* 0x040fe4000bfa6070 */
[----:B------:R-:W-:Y:S02]  /*0600*/  IADD3 R9, P0, PT, R6, UR33, RZ ;  /* 0x0000002106097c10 */ /* 0x000fe4000ff1e0ff */
[----:B------:R-:W-:Y:S02]  /*0610*/  ISETP.GE.AND.EX P5, PT, R7, UR31, PT, P5 ;  /* 0x0000001f07007c0c */ /* 0x000fe4000bfa6350 */
[C---:B------:R-:W-:Y:S01]  /*0620*/  IADD3 R11, P1, PT, R9.reuse, UR33, RZ ;  /* 0x00000021090b7c10 */ /* 0x040fe2000ff3e0ff */
[----:B------:R-:W-:Y:S01]  /*0630*/  IMAD.X R10, RZ, RZ, R7, P0 ;  /* 0x000000ffff0a7224 */ /* 0x000fe200000e0607 */
[----:B------:R-:W-:Y:S02]  /*0640*/  ISETP.GE.U32.AND P0, PT, R9, UR30, PT ;  /* 0x0000001e09007c0c */ /* 0x000fe4000bf06070 */
[----:B------:R-:W-:Y:S01]  /*0650*/  IADD3 R9, P2, PT, R11, UR33, RZ ;  /* 0x000000210b097c10 */ /* 0x000fe2000ff5e0ff */
[----:B------:R-:W-:Y:S01]  /*0660*/  IMAD.X R12, RZ, RZ, R10, P1 ;  /* 0x000000ffff0c7224 */ /* 0x000fe200008e060a */
[----:B------:R-:W-:-:S02]  /*0670*/  ISETP.GE.AND.EX P0, PT, R10, UR31, PT, P0 ;  /* 0x0000001f0a007c0c */ /* 0x000fc4000bf06300 */
[----:B------:R-:W-:Y:S01]  /*0680*/  PRMT R19, RZ, 0x7610, R19 ;  /* 0x00007610ff137816 */ /* 0x000fe20000000013 */
[----:B------:R-:W-:Y:S01]  /*0690*/  IMAD.X R10, RZ, RZ, R12, P2 ;  /* 0x000000ffff0a7224 */ /* 0x000fe200010e060c */
[----:B------:R-:W-:Y:S02]  /*06a0*/  ISETP.GE.U32.AND P1, PT, R9, UR30, PT ;  /* 0x0000001e09007c0c */ /* 0x000fe4000bf26070 */
[----:B------:R-:W-:Y:S02]  /*06b0*/  @!P5 IADD3 R22, P2, PT, R6, UR29, RZ ;  /* 0x0000001d0616dc10 */ /* 0x000fe4000ff5e0ff */
[----:B------:R-:W-:Y:S02]  /*06c0*/  ISETP.GE.AND.EX P1, PT, R10, UR31, PT, P1 ;  /* 0x0000001f0a007c0c */ /* 0x000fe4000bf26310 */
[----:B------:R-:W-:Y:S01]  /*06d0*/  @!P5 IADD3.X R23, PT, PT, R7, UR28, RZ, P2, !PT ;  /* 0x0000001c0717dc10 */ /* 0x000fe200097fe4ff */
[----:B0-----:R-:W2:Y:S01]  /*06e0*/  LDG.E.U8 R24, desc[UR20][R24.64] ;  /* 0x0000001418187981 */ /* 0x001ea2000c1e1100 */
[----:B------:R-:W-:-:S03]  /*06f0*/  ISETP.GE.U32.AND P4, PT, R11, UR30, PT ;  /* 0x0000001e0b007c0c */ /* 0x000fc6000bf86070 */
[----:B------:R-:W3:Y:S01]  /*0700*/  @!P5 LDG.E.U8 R19, desc[UR20][R22.64] ;  /* 0x000000141613d981 */ /* 0x000ee2000c1e1100 */
[----:B------:R-:W-:Y:S02]  /*0710*/  ISETP.GE.AND.EX P4, PT, R12, UR31, PT, P4 ;  /* 0x0000001f0c007c0c */ /* 0x000fe4000bf86340 */
[----:B------:R-:W-:-:S04]  /*0720*/  @!P0 IADD3 R20, P2, PT, R6, UR8, RZ ;  /* 0x0000000806148c10 */ /* 0x000fc8000ff5e0ff */
[----:B------:R-:W-:Y:S02]  /*0730*/  @!P0 IADD3.X R21, PT, PT, R7, UR7, RZ, P2, !PT ;  /* 0x0000000707158c10 */ /* 0x000fe400097fe4ff */
[----:B------:R-:W-:Y:S01]  /*0740*/  @!P1 IADD3 R12, P2, PT, R6, UR44, RZ ;  /* 0x0000002c060c9c10 */ /* 0x000fe2000ff5e0ff */
[----:B------:R-:W-:-:S03]  /*0750*/  UPRMT UR6, UR12, 0x9910, URZ ;  /* 0x000099100c067896 */ /* 0x000fc600080000ff */
[----:B------:R-:W-:Y:S02]  /*0760*/  @!P1 IADD3.X R13, PT, PT, R7, UR45, RZ, P2, !PT ;  /* 0x0000002d070d9c10 */ /* 0x000fe400097fe4ff */
[----:B------:R-:W-:Y:S02]  /*0770*/  IADD3 R8, P2, PT, R8, -0x2, RZ ;  /* 0xfffffffe08087810 */ /* 0x000fe40007f5e0ff */
[----:B------:R-:W-:Y:S02]  /*0780*/  @!P4 IADD3 R14, P3, PT, R6, UR47, RZ ;  /* 0x0000002f060ecc10 */ /* 0x000fe4000ff7e0ff */
[----:B------:R-:W-:Y:S02]  /*0790*/  IADD3.X R5, PT, PT, R5, -0x1, RZ, P2, !PT ;  /* 0xffffffff05057810 */ /* 0x000fe400017fe4ff */
[----:B------:R-:W-:Y:S02]  /*07a0*/  ISETP.NE.U32.AND P2, PT, R8, RZ, PT ;  /* 0x000000ff0800720c */ /* 0x000fe40003f45070 */
[----:B------:R-:W-:-:S02]  /*07b0*/  PRMT R18, RZ, 0x7610, R18 ;  /* 0x00007610ff127816 */ /* 0x000fc40000000012 */
[----:B------:R-:W-:Y:S02]  /*07c0*/  PRMT R16, RZ, 0x7610, R16 ;  /* 0x00007610ff107816 */ /* 0x000fe40000000010 */
[----:B------:R-:W-:Y:S02]  /*07d0*/  PRMT R11, RZ, 0x7610, R11 ;  /* 0x00007610ff0b7816 */ /* 0x000fe4000000000b */
[----:B------:R-:W-:Y:S01]  /*07e0*/  @!P4 IADD3.X R15, PT, PT, R7, UR48, RZ, P3, !PT ;  /* 0x00000030070fcc10 */ /* 0x000fe20009ffe4ff */
[----:B------:R-:W5:Y:S01]  /*07f0*/  @!P0 LDG.E.U8 R18, desc[UR20][R20.64] ;  /* 0x0000001414128981 */ /* 0x000f62000c1e1100 */
[----:B------:R-:W-:-:S03]  /*0800*/  ISETP.NE.AND.EX P2, PT, R5, RZ, PT, P2 ;  /* 0x000000ff0500720c */ /* 0x000fc60003f45320 */
[----:B------:R0:W5:Y:S04]  /*0810*/  @!P4 LDG.E.U8 R16, desc[UR20][R14.64] ;  /* 0x000000140e10c981 */ /* 0x000168000c1e1100 */
[----:B------:R1:W5:Y:S01]  /*0820*/  @!P1 LDG.E.U8 R11, desc[UR20][R12.64] ;  /* 0x000000140c0b9981 */ /* 0x000362000c1e1100 */
[----:B0-----:R-:W-:Y:S02]  /*0830*/  MOV R14, 0x890 ;  /* 0x00000890000e7802 */ /* 0x001fe40000000f00 */
[----:B-1----:R-:W-:Y:S01]  /*0840*/  P2R R13, PR, RZ, 0x4 ;  /* 0x00000004ff0d7803 */ /* 0x002fe20000000000 */
[----:B--2---:R-:W-:Y:S01]  /*0850*/  IMAD R17, R24, UR6, RZ ;  /* 0x0000000618117c24 */ /* 0x004fe2000f8e02ff */
[----:B---3--:R-:W-:-:S04]  /*0860*/  LOP3.LUT R20, R19, 0xff, RZ, 0xc0, !PT ;  /* 0x000000ff13147812 */ /* 0x008fc800078ec0ff */
[----:B------:R-:W-:-:S07]  /*0870*/  LOP3.LUT R17, R17, 0xff, RZ, 0xc0, !PT ;  /* 0x000000ff11117812 */ /* 0x000fce00078ec0ff */
[----:B-----5:R-:W-:Y:S05]  /*0880*/  CALL.REL.NOINC `($__internal_14_$__cuda_sm20_div_u16) ;  /* 0x0000000c00907944 */ /* 0x020fea0003c00000 */
[----:B------:R-:W-:Y:S01]  /*0890*/  IMAD.MOV.U32 R12, RZ, RZ, R19 ;  /* 0x000000ffff0c7224 */ /* 0x000fe200078e0013 */
[----:B------:R-:W-:Y:S02]  /*08a0*/  LOP3.LUT R20, R18, 0xff, RZ, 0xc0, !PT ;  /* 0x000000ff12147812 */ /* 0x000fe400078ec0ff */
[----:B------:R-:W-:-:S07]  /*08b0*/  MOV R14, 0x8d0 ;  /* 0x000008d0000e7802 */ /* 0x000fce0000000f00 */
[----:B------:R-:W-:Y:S05]  /*08c0*/  CALL.REL.NOINC `($__internal_14_$__cuda_sm20_div_u16) ;  /* 0x0000000c00807944 */ /* 0x000fea0003c00000 */
        /* <DEDUP_REMOVED lines=8> */
[C---:B------:R-:W-:Y:S01]  /*0950*/  @!P5 IADD3 R14, P2, PT, R6.reuse, UR27, RZ ;  /* 0x0000001b060edc10 */ /* 0x040fe2000ff5e0ff */
[----:B------:R-:W0:Y:S01]  /*0960*/  LDC.64 R28, c[0x0][0xfd0] ;  /* 0x0003f400ff1c7b82 */ /* 0x000e220000000a00 */
[C---:B------:R-:W-:Y:S02]  /*0970*/  @!P0 IADD3 R20, P3, PT, R6.reuse, UR15, RZ ;  /* 0x0000000f06148c10 */ /* 0x040fe4000ff7e0ff */
[C---:B------:R-:W-:Y:S02]  /*0980*/  @!P5 IADD3.X R15, PT, PT, R7.reuse, UR26, RZ, P2, !PT ;  /* 0x0000001a070fdc10 */ /* 0x040fe400097fe4ff */
[----:B------:R-:W-:Y:S02]  /*0990*/  @!P0 IADD3.X R21, PT, PT, R7, UR17, RZ, P3, !PT ;  /* 0x0000001107158c10 */ /* 0x000fe40009ffe4ff */
[----:B------:R-:W-:Y:S01]  /*09a0*/  IADD3 R9, P2, PT, R9, UR33, RZ ;  /* 0x0000002109097c10 */ /* 0x000fe2000ff5e0ff */
[----:B------:R1:W-:Y:S01]  /*09b0*/  @!P5 STG.E.U8 desc[UR20][R14.64], R12 ;  /* 0x0000000c0e00d986 */ /* 0x0003e2000c101114 */
[----:B------:R-:W-:-:S03]  /*09c0*/  @!P4 IADD3 R22, P5, PT, R6, UR46, RZ ;  /* 0x0000002e0616cc10 */ /* 0x000fc6000ffbe0ff */
[----:B------:R2:W-:Y:S01]  /*09d0*/  @!P0 STG.E.U8 desc[UR20][R20.64], R18 ;  /* 0x0000001214008986 */ /* 0x0005e2000c101114 */
[----:B------:R-:W-:Y:S01]  /*09e0*/  IMAD.X R10, RZ, RZ, R10, P2 ;  /* 0x000000ffff0a7224 */ /* 0x000fe200010e060a */
[C---:B------:R-:W-:Y:S02]  /*09f0*/  ISETP.GE.U32.AND P0, PT, R9.reuse, UR30, PT ;  /* 0x0000001e09007c0c */ /* 0x040fe4000bf06070 */
[----:B------:R-:W-:Y:S02]  /*0a00*/  IADD3 R9, P2, PT, R9, UR33, RZ ;  /* 0x0000002109097c10 */ /* 0x000fe4000ff5e0ff */
[----:B------:R-:W-:Y:S02]  /*0a10*/  @!P4 IADD3.X R23, PT, PT, R7, UR14, RZ, P5, !PT ;  /* 0x0000000e0717cc10 */ /* 0x000fe4000affe4ff */
[C---:B------:R-:W-:Y:S01]  /*0a20*/  ISETP.GE.U32.AND P3, PT, R9.reuse, UR30, PT ;  /* 0x0000001e09007c0c */ /* 0x040fe2000bf66070 */
[----:B------:R-:W-:Y:S01]  /*0a30*/  IMAD.X R11, RZ, RZ, R10, P2 ;  /* 0x000000ffff0b7224 */ /* 0x000fe200010e060a */
[----:B-1----:R-:W-:Y:S01]  /*0a40*/  IADD3 R12, P2, PT, R9, UR33, RZ ;  /* 0x00000021090c7c10 */ /* 0x002fe2000ff5e0ff */
[----:B------:R1:W-:Y:S01]  /*0a50*/  @!P4 STG.E.U8 desc[UR20][R22.64], R16 ;  /* 0x000000101600c986 */ /* 0x0003e2000c101114 */
[----:B------:R-:W-:-:S02]  /*0a60*/  ISETP.GE.AND.EX P0, PT, R10, UR31, PT, P0 ;  /* 0x0000001f0a007c0c */ /* 0x000fc4000bf06300 */
[----:B------:R-:W-:Y:S01]  /*0a70*/  ISETP.GE.AND.EX P4, PT, R11, UR31, PT, P3 ;  /* 0x0000001f0b007c0c */ /* 0x000fe2000bf86330 */
[----:B------:R-:W-:Y:S01]  /*0a80*/  IMAD.X R14, RZ, RZ, R11, P2 ;  /* 0x000000ffff0e7224 */ /* 0x000fe200010e060b */
[----:B------:R-:W-:Y:S02]  /*0a90*/  IADD3 R9, P3, PT, R12, UR33, RZ ;  /* 0x000000210c097c10 */ /* 0x000fe4000ff7e0ff */
        /* <DEDUP_REMOVED lines=9> */
[----:B0-----:R-:W4:Y:S01]  /*0b30*/  LDG.E.U8 R28, desc[UR20][R28.64] ;  /* 0x000000141c1c7981 */ /* 0x001f22000c1e1100 */
[----:B--2---:R-:W-:Y:S02]  /*0b40*/  PRMT R20, RZ, 0x7610, R20 ;  /* 0x00007610ff147816 */ /* 0x004fe40000000014 */
[----:B------:R-:W-:Y:S02]  /*0b50*/  @!P0 IADD3.X R15, PT, PT, R7, UR50, RZ, P2, !PT ;  /* 0x00000032070f8c10 */ /* 0x000fe400097fe4ff */
[----:B------:R-:W-:-:S02]  /*0b60*/  @!P4 IADD3 R26, P2, PT, R6, UR41, RZ ;  /* 0x00000029061acc10 */ /* 0x000fc4000ff5e0ff */
[----:B------:R-:W-:Y:S01]  /*0b70*/  PRMT R12, RZ, 0x7610, R12 ;  /* 0x00007610ff0c7816 */ /* 0x000fe2000000000c */
[----:B------:R0:W2:Y:S01]  /*0b80*/  @!P0 LDG.E.U8 R20, desc[UR20][R14.64] ;  /* 0x000000140e148981 */ /* 0x0000a2000c1e1100 */
[----:B------:R-:W-:Y:S02]  /*0b90*/  @!P4 IADD3.X R27, PT, PT, R7, UR42, RZ, P2, !PT ;  /* 0x0000002a071bcc10 */ /* 0x000fe400097fe4ff */
[C---:B-1----:R-:W-:Y:S02]  /*0ba0*/  @!P5 IADD3 R22, P1, PT, R6.reuse, UR38, RZ ;  /* 0x000000260616dc10 */ /* 0x042fe4000ff3e0ff */
[----:B------:R-:W-:Y:S01]  /*0bb0*/  @!P6 IADD3 R24, P2, PT, R6, UR35, RZ ;  /* 0x000000230618ec10 */ /* 0x000fe2000ff5e0ff */
[----:B------:R1:W5:Y:S01]  /*0bc0*/  @!P4 LDG.E.U8 R12, desc[UR20][R26.64] ;  /* 0x000000141a0cc981 */ /* 0x000362000c1e1100 */
[----:B------:R-:W-:Y:S02]  /*0bd0*/  PRMT R9, RZ, 0x7610, R9 ;  /* 0x00007610ff097816 */ /* 0x000fe40000000009 */
[----:B---3--:R-:W-:-:S02]  /*0be0*/  PRMT R10, RZ, 0x7610, R10 ;  /* 0x00007610ff0a7816 */ /* 0x008fc4000000000a */
[C---:B------:R-:W-:Y:S02]  /*0bf0*/  @!P5 IADD3.X R23, PT, PT, R7.reuse, UR39, RZ, P1, !PT ;  /* 0x000000270717dc10 */ /* 0x040fe40008ffe4ff */
[----:B------:R-:W-:-:S03]  /*0c00*/  @!P6 IADD3.X R25, PT, PT, R7, UR36, RZ, P2, !PT ;  /* 0x000000240719ec10 */ /* 0x000fc600097fe4ff */
[----:B------:R1:W5:Y:S04]  /*0c10*/  @!P5 LDG.E.U8 R9, desc[UR20][R22.64] ;  /* 0x000000141609d981 */ /* 0x000368000c1e1100 */
[----:B------:R1:W5:Y:S01]  /*0c20*/  @!P6 LDG.E.U8 R10, desc[UR20][R24.64] ;  /* 0x00000014180ae981 */ /* 0x000362000c1e1100 */
[----:B------:R-:W-:Y:S01]  /*0c30*/  UPRMT UR6, UR12, 0x9910, URZ ;  /* 0x000099100c067896 */ /* 0x000fe200080000ff */
[----:B0-----:R-:W-:-:S05]  /*0c40*/  MOV R14, 0xc90 ;  /* 0x00000c90000e7802 */ /* 0x001fca0000000f00 */
[----:B----4-:R-:W-:-:S05]  /*0c50*/  IMAD R17, R28, UR6, RZ ;  /* 0x000000061c117c24 */ /* 0x010fca000f8e02ff */
[----:B------:R-:W-:Y:S02]  /*0c60*/  LOP3.LUT R17, R17, 0xff, RZ, 0xc0, !PT ;  /* 0x000000ff11117812 */ /* 0x000fe400078ec0ff */
[----:B-12---:R-:W-:-:S07]  /*0c70*/  LOP3.LUT R20, R20, 0xff, RZ, 0xc0, !PT ;  /* 0x000000ff14147812 */ /* 0x006fce00078ec0ff */
        /* <DEDUP_REMOVED lines=14> */
[----:B------:R-:W-:Y:S01]  /*0d60*/  USHF.L.U32 UR6, UR33, 0x3, URZ ;  /* 0x0000000321067899 */ /* 0x000fe200080006ff */
[C---:B------:R-:W-:Y:S01]  /*0d70*/  @!P4 IADD3 R20, P1, PT, R6.reuse, UR40, RZ ;  /* 0x000000280614cc10 */ /* 0x040fe2000ff3e0ff */
[----:B------:R-:W-:Y:S01]  /*0d80*/  USHF.R.U32.HI UR13, URZ, 0x1d, UR33 ;  /* 0x0000001dff0d7899 */ /* 0x000fe20008011621 */
[C---:B------:R-:W-:Y:S02]  /*0d90*/  @!P0 IADD3.X R23, PT, PT, R7.reuse, UR19, RZ, P2, !PT ;  /* 0x0000001307178c10 */ /* 0x040fe400097fe4ff */
[C---:B------:R-:W-:Y:S02]  /*0da0*/  @!P5 IADD3 R14, P2, PT, R6.reuse, UR37, RZ ;  /* 0x00000025060edc10 */ /* 0x040fe4000ff5e0ff */
[----:B------:R-:W-:Y:S01]  /*0db0*/  @!P4 IADD3.X R21, PT, PT, R7, UR11, RZ, P1, !PT ;  /* 0x0000000b0715cc10 */ /* 0x000fe20008ffe4ff */
[----:B------:R0:W-:Y:S01]  /*0dc0*/  @!P0 STG.E.U8 desc[UR20][R22.64], R11 ;  /* 0x0000000b16008986 */ /* 0x0001e2000c101114 */
[----:B------:R-:W-:-:S02]  /*0dd0*/  @!P6 IADD3 R16, P1, PT, R6, UR34, RZ ;  /* 0x000000220610ec10 */ /* 0x000fc4000ff3e0ff */
[C---:B------:R-:W-:Y:S01]  /*0de0*/  @!P5 IADD3.X R15, PT, PT, R7.reuse, UR10, RZ, P2, !PT ;  /* 0x0000000a070fdc10 */ /* 0x040fe200097fe4ff */
[----:B------:R0:W-:Y:S01]  /*0df0*/  @!P4 STG.E.U8 desc[UR20][R20.64], R12 ;  /* 0x0000000c1400c986 */ /* 0x0001e2000c101114 */
[----:B------:R-:W-:Y:S02]  /*0e00*/  @!P6 IADD3.X R17, PT, PT, R7, UR9, RZ, P1, !PT ;  /* 0x000000090711ec10 */ /* 0x000fe40008ffe4ff */
[----:B------:R-:W-:Y:S01]  /*0e10*/  ISETP.NE.AND P3, PT, R13, RZ, PT ;  /* 0x000000ff0d00720c */ /* 0x000fe20003f65270 */
[----:B------:R0:W-:Y:S01]  /*0e20*/  @!P5 STG.E.U8 desc[UR20][R14.64], R9 ;  /* 0x000000090e00d986 */ /* 0x0001e2000c101114 */
[----:B------:R-:W-:Y:S02]  /*0e30*/  IADD3 R3, P0, PT, R3, UR6, RZ ;  /* 0x0000000603037c10 */ /* 0x000fe4000ff1e0ff */
[----:B------:R-:W-:Y:S01]  /*0e40*/  IADD3 R6, P1, PT, R6, UR6, RZ ;  /* 0x0000000606067c10 */ /* 0x000fe2000ff3e0ff */
[----:B------:R0:W-:Y:S01]  /*0e50*/  @!P6 STG.E.U8 desc[UR20][R16.64], R19 ;  /* 0x000000131000e986 */ /* 0x0001e2000c101114 */
[----:B------:R-:W-:-:S02]  /*0e60*/  IADD3.X R4, PT, PT, R4, UR13, RZ, P0, !PT ;  /* 0x0000000d04047c10 */ /* 0x000fc400087fe4ff */
[----:B------:R-:W-:-:S05]  /*0e70*/  IADD3.X R7, PT, PT, R7, UR13, RZ, P1, !PT ;  /* 0x0000000d07077c10 */ /* 0x000fca0008ffe4ff */
[----:B------:R-:W-:Y:S05]  /*0e80*/  @P3 BRA `(.L_x_233) ;  /* 0xfffffff400d43947 */ /* 0x000fea000383ffff */
[----:B------:R-:W-:Y:S05]  /*0e90*/  BSYNC.RECONVERGENT B0 ;  /* 0x0000000000007941 */ /* 0x000fea0003800200 */
.L_x_232:
[----:B------:R-:W-:-:S04]  /*0ea0*/  LOP3.LUT R2, R2, 0x1, RZ, 0xc0, !PT ;  /* 0x0000000102027812 */ /* 0x000fc800078ec0ff */
[----:B------:R-:W-:-:S04]  /*0eb0*/  ISETP.NE.U32.AND P0, PT, R2, 0x1, PT ;  /* 0x000000010200780c */ /* 0x000fc80003f05070 */
[----:B------:R-:W-:-:S13]  /*0ec0*/  ISETP.NE.U32.AND.EX P0, PT, RZ, RZ, PT, P0 ;  /* 0x000000ffff00720c */ /* 0x000fda0003f05100 */
[----:B------:R-:W-:Y:S05]  /*0ed0*/  @!P0 EXIT ;  /* 0x000000000000894d */ /* 0x000fea0003800000 */
[----:B0-----:R-:W-:Y:S01]  /*0ee0*/  IADD3 R0, P0, PT, R0, R3, RZ ;  /* 0x0000000300007210 */ /* 0x001fe20007f1e0ff */
[----:B------:R-:W0:Y:S01]  /*0ef0*/  LDC.64 R16, c[0x0][0xfd0] ;  /* 0x0003f400ff107b82 */ /* 0x000e220000000a00 */
[----:B------:R-:W-:Y:S02]  /*0f00*/  PRMT R20, RZ, 0x7610, R20 ;  /* 0x00007610ff147816 */ /* 0x000fe40000000014 */
[C---:B------:R-:W-:Y:S01]  /*0f10*/  IADD3 R7, P1, PT, R0.reuse, UR33, RZ ;  /* 0x0000002100077c10 */ /* 0x040fe2000ff3e0ff */
[----:B------:R-:W-:Y:S01]  /*0f20*/  IMAD.X R8, RZ, RZ, R4, P0 ;  /* 0x000000ffff087224 */ /* 0x000fe200000e0604 */
[----:B------:R-:W-:Y:S02]  /*0f30*/  ISETP.GE.U32.AND P0, PT, R0, UR30, PT ;  /* 0x0000001e00007c0c */ /* 0x000fe4000bf06070 */
[----:B------:R-:W-:Y:S01]  /*0f40*/  IADD3 R6, P2, PT, R7, UR33, RZ ;  /* 0x0000002107067c10 */ /* 0x000fe2000ff5e0ff */
[----:B------:R-:W-:Y:S01]  /*0f50*/  IMAD.X R5, RZ, RZ, R8, P1 ;  /* 0x000000ffff057224 */ /* 0x000fe200008e0608 */
[----:B------:R-:W-:-:S02]  /*0f60*/  ISETP.GE.AND.EX P0, PT, R8, UR31, PT, P0 ;  /* 0x0000001f08007c0c */ /* 0x000fc4000bf06300 */
[C---:B------:R-:W-:Y:S01]  /*0f70*/  IADD3 R4, P4, PT, R6.reuse, UR33, RZ ;  /* 0x0000002106047c10 */ /* 0x040fe2000ff9e0ff */
[----:B------:R-:W-:Y:S01]  /*0f80*/  IMAD.X R3, RZ, RZ, R5, P2 ;  /* 0x000000ffff037224 */ /* 0x000fe200010e0605 */
[----:B------:R-:W-:Y:S02]  /*0f90*/  ISETP.GE.U32.AND P1, PT, R7, UR30, PT ;  /* 0x0000001e07007c0c */ /* 0x000fe4000bf26070 */
[----:B------:R-:W-:Y:S01]  /*0fa0*/  ISETP.GE.U32.AND P2, PT, R6, UR30, PT ;  /* 0x0000001e06007c0c */ /* 0x000fe2000bf46070 */
[----:B------:R-:W-:Y:S01]  /*0fb0*/  IMAD.X R2, RZ, RZ, R3, P4 ;  /* 0x000000ffff027224 */ /* 0x000fe200020e0603 */
[----:B------:R-:W-:Y:S02]  /*0fc0*/  ISETP.GE.AND.EX P1, PT, R5, UR31, PT, P1 ;  /* 0x0000001f05007c0c */ /* 0x000fe4000bf26310 */
[----:B------:R-:W-:Y:S02]  /*0fd0*/  ISETP.GE.U32.AND P3, PT, R4, UR30, PT ;  /* 0x0000001e04007c0c */ /* 0x000fe4000bf66070 */
[----:B------:R-:W-:-:S02]  /*0fe0*/  ISETP.GE.AND.EX P2, PT, R3, UR31, PT, P2 ;  /* 0x0000001f03007c0c */ /* 0x000fc4000bf46320 */
[----:B------:R-:W-:Y:S01]  /*0ff0*/  ISETP.GE.AND.EX P3, PT, R2, UR31, PT, P3 ;  /* 0x0000001f02007c0c */ /* 0x000fe2000bf66330 */
[----:B0-----:R-:W2:Y:S01]  /*1000*/  LDG.E.U8 R16, desc[UR20][R16.64] ;  /* 0x0000001410107981 */ /* 0x001ea2000c1e1100 */
[----:B------:R-:W-:-:S04]  /*1010*/  @!P0 IADD3 R14, P4, PT, R0, UR29, RZ ;  /* 0x0000001d000e8c10 */ /* 0x000fc8000ff9e0ff */
[----:B------:R-:W-:Y:S02]  /*1020*/  @!P0 IADD3.X R15, PT, PT, R8, UR28, RZ, P4, !PT ;  /* 0x0000001c080f8c10 */ /* 0x000fe4000a7fe4ff */
[----:B------:R-:W-:-:S03]  /*1030*/  @!P1 IADD3 R18, P4, PT, R7, UR29, RZ ;  /* 0x0000001d07129c10 */ /* 0x000fc6000ff9e0ff */
[----:B------:R-:W-:Y:S01]  /*1040*/  @!P2 IADD3 R22, P5, PT, R6, UR29, RZ ;  /* 0x0000001d0616ac10 */ /* 0x000fe2000ffbe0ff */
[----:B------:R0:W3:Y:S01]  /*1050*/  @!P0 LDG.E.U8 R20, desc[UR20][R14.64] ;  /* 0x000000140e148981 */ /* 0x0000e2000c1e1100 */
[----:B------:R-:W-:Y:S02]  /*1060*/  @!P1 IADD3.X R19, PT, PT, R5, UR28, RZ, P4, !PT ;  /* 0x0000001c05139c10 */ /* 0x000fe4000a7fe4ff */
[----:B------:R-:W-:Y:S02]  /*1070*/  @!P3 IADD3 R24, P4, PT, R4, UR29, RZ ;  /* 0x0000001d0418bc10 */ /* 0x000fe4000ff9e0ff */
[----:B------:R-:W-:Y:S02]  /*1080*/  PRMT R9, RZ, 0x7610, R9 ;  /* 0x00007610ff097816 */ /* 0x000fe40000000009 */
[----:B------:R-:W-:Y:S02]  /*1090*/  PRMT R10, RZ, 0x7610, R10 ;  /* 0x00007610ff0a7816 */ /* 0x000fe4000000000a */
[----:B------:R-:W-:-:S02]  /*10a0*/  PRMT R12, RZ, 0x7610, R12 ;  /* 0x00007610ff0c7816 */ /* 0x000fc4000000000c */
[----:B------:R-:W-:Y:S01]  /*10b0*/  @!P2 IADD3.X R23, PT, PT, R3, UR28, RZ, P5, !PT ;  /* 0x0000001c0317ac10 */ /* 0x000fe2000affe4ff */
[----:B------:R1:W5:Y:S01]  /*10c0*/  @!P1 LDG.E.U8 R9, desc[UR20][R18.64] ;  /* 0x0000001412099981 */ /* 0x000362000c1e1100 */
[----:B------:R-:W-:-:S03]  /*10d0*/  @!P3 IADD3.X R25, PT, PT, R2, UR28, RZ, P4, !PT ;  /* 0x0000001c0219bc10 */ /* 0x000fc6000a7fe4ff */
[----:B------:R1:W5:Y:S04]  /*10e0*/  @!P2 LDG.E.U8 R10, desc[UR20][R22.64] ;  /* 0x00000014160aa981 */ /* 0x000368000c1e1100 */
[----:B------:R1:W5:Y:S01]  /*10f0*/  @!P3 LDG.E.U8 R12, desc[UR20][R24.64] ;  /* 0x00000014180cb981 */ /* 0x000362000c1e1100 */
[----:B------:R-:W-:Y:S01]  /*1100*/  UPRMT UR4, UR12, 0x9910, URZ ;  /* 0x000099100c047896 */ /* 0x000fe200080000ff */
[----:B0-----:R-:W-:-:S05]  /*1110*/  MOV R14, 0x1160 ;  /* 0x00001160000e7802 */ /* 0x001fca0000000f00 */
[----:B--2---:R-:W-:-:S05]  /*1120*/  IMAD R16, R16, UR4, RZ ;  /* 0x0000000410107c24 */ /* 0x004fca000f8e02ff */
[----:B------:R-:W-:Y:S02]  /*1130*/  LOP3.LUT R17, R16, 0xff, RZ, 0xc0, !PT ;  /* 0x000000ff10117812 */ /* 0x000fe400078ec0ff */
[----:B-1-3--:R-:W-:-:S07]  /*1140*/  LOP3.LUT R20, R20, 0xff, RZ, 0xc0, !PT ;  /* 0x000000ff14147812 */ /* 0x00afce00078ec0ff */
        /* <DEDUP_REMOVED lines=33> */
.L_x_231:
[----:B------:R-:W0:Y:S02]  /*1360*/  S2R R2, SR_TID.X ;  /* 0x0000000000027919 */ /* 0x000e240000002100 */
[----:B0-----:R-:W-:-:S03]  /*1370*/  IMAD.WIDE.U32 R4, R2, 0x4, RZ ;  /* 0x0000000402047825 */ /* 0x001fc600078e00ff */
[----:B------:R-:W-:-:S04]  /*1380*/  ISETP.GE.U32.AND P0, PT, R4, UR11, PT ;  /* 0x0000000b04007c0c */ /* 0x000fc8000bf06070 */
[----:B------:R-:W-:-:S13]  /*1390*/  ISETP.GE.AND.EX P0, PT, R5, UR8, PT, P0 ;  /* 0x0000000805007c0c */ /* 0x000fda000bf06300 */
[----:B------:R-:W-:Y:S05]  /*13a0*/  @P0 EXIT ;  /* 0x000000000000094d */ /* 0x000fea0003800000 */
[----:B------:R-:W-:Y:S01]  /*13b0*/  IMAD.MOV.U32 R3, RZ, RZ, RZ ;  /* 0x000000ffff037224 */ /* 0x000fe200078e00ff */
[----:B------:R-:W0:Y:S06]  /*13c0*/  LDCU UR5, c[0x0][0x360] ;  /* 0x00006c00ff0577ac */ /* 0x000e2c0008000800 */
.L_x_234:
[----:B------:R-:W1:Y:S01]  /*13d0*/  LDC.64 R6, c[0x0][0xfd0] ;  /* 0x0003f400ff067b82 */ /* 0x000e620000000a00 */
[C---:B------:R-:W-:Y:S01]  /*13e0*/  IMAD.SHL.U32 R0, R2.reuse, 0x4, RZ ;  /* 0x0000000402007824 */ /* 0x040fe200078e00ff */
[----:B------:R-:W-:-:S04]  /*13f0*/  SHF.L.U64.HI R8, R2, 0x2, R3 ;  /* 0x0000000202087819 */ /* 0x000fc80000010203 */
[----:B------:R-:W-:-:S04]  /*1400*/  IADD3 R4, P0, PT, R0, UR29, RZ ;  /* 0x0000001d00047c10 */ /* 0x000fc8000ff1e0ff */
[----:B------:R-:W-:-:S05]  /*1410*/  IADD3.X R5, PT, PT, R8, UR28, RZ, P0, !PT ;  /* 0x0000001c08057c10 */ /* 0x000fca00087fe4ff */
[----:B------:R-:W2:Y:S04]  /*1420*/  LDG.E R4, desc[UR20][R4.64] ;  /* 0x0000001404047981 */ /* 0x000ea8000c1e1900 */
[----:B-1----:R1:W3:Y:S01]  /*1430*/  LDG.E.U8 R6, desc[UR20][R6.64] ;  /* 0x0000001406067981 */ /* 0x0022e2000c1e1100 */
[----:B------:R-:W-:Y:S01]  /*1440*/  UPRMT UR4, UR12, 0x9910, URZ ;  /* 0x000099100c047896 */ /* 0x000fe200080000ff */
[----:B------:R-:W-:Y:S02]  /*1450*/  MOV R14, 0x14d0 ;  /* 0x000014d0000e7802 */ /* 0x000fe40000000f00 */
[C---:B--2---:R-:W-:Y:S02]  /*1460*/  PRMT R20, R4.reuse, 0x7770, RZ ;  /* 0x0000777004147816 */ /* 0x044fe400000000ff */
[----:B------:R-:W-:-:S02]  /*1470*/  PRMT R9, R4, 0x7771, RZ ;  /* 0x0000777104097816 */ /* 0x000fc400000000ff */
[----:B-1----:R-:W-:Y:S01]  /*1480*/  PRMT R7, R4, 0x7773, RZ ;  /* 0x0000777304077816 */ /* 0x002fe200000000ff */
[----:B---3--:R-:W-:Y:S01]  /*1490*/  IMAD R17, R6, UR4, RZ ;  /* 0x0000000406117c24 */ /* 0x008fe2000f8e02ff */
[----:B------:R-:W-:-:S04]  /*14a0*/  PRMT R6, R4, 0x7772, RZ ;  /* 0x0000777204067816 */ /* 0x000fc800000000ff */
[----:B------:R-:W-:-:S07]  /*14b0*/  LOP3.LUT R17, R17, 0xff, RZ, 0xc0, !PT ;  /* 0x000000ff11117812 */ /* 0x000fce00078ec0ff */
[----:B0-----:R-:W-:Y:S05]  /*14c0*/  CALL.REL.NOINC `($__internal_14_$__cuda_sm20_div_u16) ;  /* 0x0000000000807944 */ /* 0x001fea0003c00000 */
[----:B------:R-:W-:Y:S01]  /*14d0*/  IMAD.MOV.U32 R4, RZ, RZ, R19 ;  /* 0x000000ffff047224 */ /* 0x000fe200078e0013 */
[----:B------:R-:W-:Y:S01]  /*14e0*/  MOV R14, 0x1510 ;  /* 0x00001510000e7802 */ /* 0x000fe20000000f00 */
[----:B------:R-:W-:-:S07]  /*14f0*/  IMAD.MOV.U32 R20, RZ, RZ, R9 ;  /* 0x000000ffff147224 */ /* 0x000fce00078e0009 */
[----:B------:R-:W-:Y:S05]  /*1500*/  CALL.REL.NOINC `($__internal_14_$__cuda_sm20_div_u16) ;  /* 0x0000000000707944 */ /* 0x000fea0003c00000 */
        /* <DEDUP_REMOVED lines=8> */
[----:B------:R-:W-:Y:S02]  /*1590*/  LOP3.LUT R7, R19, 0xffff, RZ, 0xc0, !PT ;  /* 0x0000ffff13077812 */ /* 0x000fe400078ec0ff */
[----:B------:R-:W-:Y:S02]  /*15a0*/  LOP3.LUT R6, R6, 0xffff, RZ, 0xc0, !PT ;  /* 0x0000ffff06067812 */ /* 0x000fe400078ec0ff */
[----:B------:R-:W-:Y:S02]  /*15b0*/  LOP3.LUT R5, R5, 0xffff, RZ, 0xc0, !PT ;  /* 0x0000ffff05057812 */ /* 0x000fe400078ec0ff */
[----:B------:R-:W-:Y:S02]  /*15c0*/  LOP3.LUT R10, R4, 0xffff, RZ, 0xc0, !PT ;  /* 0x0000ffff040a7812 */ /* 0x000fe400078ec0ff */
[----:B------:R-:W-:Y:S02]  /*15d0*/  IADD3 R4, P0, PT, R0, UR27, RZ ;  /* 0x0000001b00047c10 */ /* 0x000fe4000ff1e0ff */
[----:B------:R-:W-:-:S02]  /*15e0*/  PRMT R6, R6, 0x3340, R7 ;  /* 0x0000334006067816 */ /* 0x000fc40000000007 */
[----:B------:R-:W-:Y:S02]  /*15f0*/  PRMT R7, R10, 0x3340, R5 ;  /* 0x000033400a077816 */ /* 0x000fe40000000005 */
[----:B------:R-:W-:Y:S02]  /*1600*/  IADD3.X R5, PT, PT, R8, UR26, RZ, P0, !PT ;  /* 0x0000001a08057c10 */ /* 0x000fe400087fe4ff */
[----:B------:R-:W-:Y:S02]  /*1610*/  IADD3 R2, P0, PT, R2, UR5, RZ ;  /* 0x0000000502027c10 */ /* 0x000fe4000ff1e0ff */
        /* <DEDUP_REMOVED lines=11> */
        .weak           $__internal_14_$__cuda_sm20_div_u16
        .type           $__internal_14_$__cuda_sm20_div_u16,@function
        .size           $__internal_14_$__cuda_sm20_div_u16,(.L_x_739 - $__internal_14_$__cuda_sm20_div_u16)
$__internal_14_$__cuda_sm20_div_u16:
[----:B------:R-:W0:Y:S01]  /*16d0*/  I2F.U16 R15, R17 ;  /* 0x00000011000f7306 */ /* 0x000e220000101000 */
[----:B------:R-:W-:Y:S01]  /*16e0*/  IMAD.MOV.U32 R19, RZ, RZ, 0x4b800000 ;  /* 0x4b800000ff137424 */ /* 0x000fe200078e00ff */
[C---:B0-----:R-:W-:Y:S02]  /*16f0*/  FSETP.GEU.AND P2, PT, |R15|.reuse, 1.175494350822287508e-38, PT ;  /* 0x008000000f00780b */ /* 0x041fe40003f4e200 */
[----:B------:R-:W-:Y:S02]  /*1700*/  FSETP.GT.AND P3, PT, |R15|, 8.50705917302346158658e+37, PT ;  /* 0x7e8000000f00780b */ /* 0x000fe40003f64200 */
[----:B------:R-:W-:Y:S02]  /*1710*/  FSEL R19, R19, 1, !P2 ;  /* 0x3f80000013137808 */ /* 0x000fe40005000000 */
[----:B------:R-:W-:Y:S02]  /*1720*/  ISETP.NE.U32.AND P2, PT, R17, RZ, PT ;  /* 0x000000ff1100720c */ /* 0x000fe40003f45070 */
[----:B------:R-:W-:-:S02]  /*1730*/  FSEL R22, R19, 0.25, !P3 ;  /* 0x3e80000013167808 */ /* 0x000fc40005800000 */
[----:B------:R-:W-:Y:S03]  /*1740*/  I2F.U16.RZ R19, R20 ;  /* 0x0000001400137306 */ /* 0x000fe6000010d000 */
[----:B------:R-:W-:-:S05]  /*1750*/  FMUL R21, R15, R22 ;  /* 0x000000160f157220 */ /* 0x000fca0000400000 */
[----:B------:R-:W0:Y:S02]  /*1760*/  MUFU.RCP R15, R21 ;  /* 0x00000015000f7308 */ /* 0x000e240000001000 */
[----:B0-----:R-:W-:-:S04]  /*1770*/  FMUL R15, R22, R15 ;  /* 0x0000000f160f7220 */ /* 0x001fc80000400000 */
[----:B------:R-:W-:Y:S02]  /*1780*/  VIADD R22, R15, 0x2 ;  /* 0x000000020f167836 */ /* 0x000fe40000000000 */
[----:B------:R-:W-:Y:S02]  /*1790*/  IMAD.MOV.U32 R15, RZ, RZ, 0x0 ;  /* 0x00000000ff0f7424 */ /* 0x000fe400078e00ff */
[----:B------:R-:W-:-:S06]  /*17a0*/  FMUL.RZ R22, R19, R22 ;  /* 0x0000001613167220 */ /* 0x000fcc000040c000 */
[----:B------:R-:W0:Y:S02]  /*17b0*/  F2I.U32.TRUNC.NTZ R22, R22 ;  /* 0x0000001600167305 */ /* 0x000e24000020f000 */
[----:B0-----:R-:W-:Y:S01]  /*17c0*/  LOP3.LUT R19, R22, 0xffff, RZ, 0xc0, !PT ;  /* 0x0000ffff16137812 */ /* 0x001fe200078ec0ff */
[----:B------:R-:W-:Y:S01]  /*17d0*/  @!P2 IMAD.MOV.U32 R19, RZ, RZ, -0x1 ;  /* 0xffffffffff13a424 */ /* 0x000fe200078e00ff */
[----:B------:R-:W-:Y:S06]  /*17e0*/  RET.REL.NODEC R14 `(_ZN2at6native63_GLOBAL__N__862fb238_30_ForeachBinaryOpScalarTensor_cu_64fe0ca525multi_tensor_apply_kernelINS1_18TensorListMetadataILi2EEENS1_27BinaryOpScalarTensorFunctorIhLi2ELi1ELi1EEEJSt7dividesIhEPhhEEEvT_T0_DpT1_) ;  /* 0xffffffe80e047950 */ /* 0x000fec0003c3ffff */
.L_x_235:
        /* <DEDUP_REMOVED lines=9> */
.L_x_739:


//--------------------- .text._ZN2at6native63_GLOBAL__N__862fb238_30_ForeachBinaryOpScalarTensor_cu_64fe0ca525multi_tensor_apply_kernelINS1_18TensorListMetadataILi1EEENS1_27BinaryOpScalarTensorFunctorIN3c108BFloat16ELi1ELi1ELi0EEEJSt7dividesIfEPS7_fEEEvT_T0_DpT1_ --------------------------
	.section	.text._ZN2at6native63_GLOBAL__N__862fb238_30_ForeachBinaryOpScalarTensor_cu_64fe0ca525multi_tensor_apply_kernelINS1_18TensorListMetadataILi1EEENS1_27BinaryOpScalarTensorFunctorIN3c108BFloat16ELi1ELi1ELi0EEEJSt7dividesIfEPS7_fEEEvT_T0_DpT1_,"ax",@progbits
	.align	128
.text._ZN2at6native63_GLOBAL__N__862fb238_30_ForeachBinaryOpScalarTensor_cu_64fe0ca525multi_tensor_apply_kernelINS1_18TensorListMetadataILi1EEENS1_27BinaryOpScalarTensorFunctorIN3c108BFloat16ELi1ELi1ELi0EEEJSt7dividesIfEPS7_fEEEvT_T0_DpT1_:
        .type           _ZN2at6native63_GLOBAL__N__862fb238_30_ForeachBinaryOpScalarTensor_cu_64fe0ca525multi_tensor_apply_kernelINS1_18TensorListMetadataILi1EEENS1_27BinaryOpScalarTensorFunctorIN3c108BFloat16ELi1ELi1ELi0EEEJSt7dividesIfEPS7_fEEEvT_T0_DpT1_,@function
        .size           _ZN2at6native63_GLOBAL__N__862fb238_30_ForeachBinaryOpScalarTensor_cu_64fe0ca525multi_tensor_apply_kernelINS1_18TensorListMetadataILi1EEENS1_27BinaryOpScalarTensorFunctorIN3c108BFloat16ELi1ELi1ELi0EEEJSt7dividesIfEPS7_fEEEvT_T0_DpT1_,(.L_x_741 - _ZN2at6native63_GLOBAL__N__862fb238_30_ForeachBinaryOpScalarTensor_cu_64fe0ca525multi_tensor_apply_kernelINS1_18TensorListMetadataILi1EEENS1_27BinaryOpScalarTensorFunctorIN3c108BFloat16ELi1ELi1ELi0EEEJSt7dividesIfEPS7_fEEEvT_T0_DpT1_)
        .other          _ZN2at6native63_GLOBAL__N__862fb238_30_ForeachBinaryOpScalarTensor_cu_64fe0ca525multi_tensor_apply_kernelINS1_18TensorListMetadataILi1EEENS1_27BinaryOpScalarTensorFunctorIN3c108BFloat16ELi1ELi1ELi0EEEJSt7dividesIfEPS7_fEEEvT_T0_DpT1_,@"STO_CUDA_ENTRY STV_DEFAULT"
_ZN2at6native63_GLOBAL__N__862fb238_30_ForeachBinaryOpScalarTensor_cu_64fe0ca525multi_tensor_apply_kernelINS1_18TensorListMetadataILi1EEENS1_27BinaryOpScalarTensorFunctorIN3c108BFloat16ELi1ELi1ELi0EEEJSt7dividesIfEPS7_fEEEvT_T0_DpT1_:
        /* <DEDUP_REMOVED lines=8> */
[----:B------:R-:W0:Y:S01]  /*0080*/  LDC.64 R16, c[0x0][R7+0x6f0] ;  /* 0x0001bc0007107b82 */ /* 0x000e220000000a00 */
[----:B--2---:R-:W-:-:S04]  /*0090*/  IMAD.WIDE R2, R5, 0x20000, R2 ;  /* 0x0002000005027825 */ /* 0x004fc800078e0202 */
[----:B------:R-:W-:Y:S01]  /*00a0*/  IMAD.WIDE R4, R5, 0x10000, RZ ;  /* 0x0001000005047825 */ /* 0x000fe200078e02ff */
[C---:B0-----:R-:W-:Y:S02]  /*00b0*/  LOP3.LUT R9, R16.reuse, 0x3, RZ, 0xc0, !PT ;  /* 0x0000000310097812 */ /* 0x041fe400078ec0ff */
[----:B------:R-:W-:Y:S02]  /*00c0*/  IADD3 R0, P1, PT, R16, -R4, RZ ;  /* 0x8000000410007210 */ /* 0x000fe40007f3e0ff */
[----:B------:R-:W-:-:S03]  /*00d0*/  LOP3.LUT P0, RZ, R9, 0x7, R2, 0xf8, !PT ;  /* 0x0000000709ff7812 */ /* 0x000fc6000780f802 */
[----:B------:R-:W-:Y:S01]  /*00e0*/  IMAD.X R16, R17, 0x1, ~R5, P1 ;  /* 0x0000000111107824 */ /* 0x000fe200008e0e05 */
[----:B------:R-:W-:-:S13]  /*00f0*/  LOP3.LUT P0, RZ, RZ, RZ, RZ, 0xfc, P0 ;  /* 0x000000ffffff7212 */ /* 0x000fda000000fcff */
        /* <DEDUP_REMOVED lines=20> */
[----:B------:R-:W-:Y:S05]  /*0240*/  CALL.REL.NOINC `($__internal_15_$__cuda_sm20_div_u16) ;  /* 0x0000000c00b07944 */ /* 0x000fea0003c00000 */
[----:B------:R-:W0:Y:S01]  /*0250*/  S2R R18, SR_TID.X ;  /* 0x0000000000127919 */ /* 0x000e220000002100 */
[----:B------:R-:W-:Y:S01]  /*0260*/  ISETP.GE.U32.AND P0, PT, R9, UR10, PT ;  /* 0x0000000a09007c0c */ /* 0x000fe2000bf06070 */
[----:B------:R-:W-:Y:S01]  /*0270*/  UMOV UR6, URZ ;  /* 0x000000ff00067c82 */ /* 0x000fe20008000000 */
[----:B------:R-:W-:Y:S02]  /*0280*/  UMOV UR7, URZ ;  /* 0x000000ff00077c82 */ /* 0x000fe40008000000 */
[----:B------:R-:W-:-:S13]  /*0290*/  ISETP.GE.U32.AND.EX P0, PT, R10, RZ, PT, P0 ;  /* 0x000000ff0a00720c */ /* 0x000fda0003f06100 */
[----:B------:R-:W-:Y:S05]  /*02a0*/  @!P0 BRA `(.L_x_237) ;  /* 0x0000000800088947 */ /* 0x000fea0003800000 */
[----:B------:R-:W-:Y:S01]  /*02b0*/  ULOP3.LUT UR4, UR8, 0xffff, URZ, 0xc0, !UPT ;  /* 0x0000ffff08047892 */ /* 0x000fe2000f8ec0ff */
[----:B------:R-:W1:Y:S03]  /*02c0*/  LDCU UR14, c[0x0][0x10b8] ;  /* 0x00021700ff0e77ac */ /* 0x000e660008000800 */
[----:B------:R-:W-:Y:S01]  /*02d0*/  UIADD3 UR4, UPT, UPT, UR4, 0x1, URZ ;  /* 0x0000000104047890 */ /* 0x000fe2000fffe0ff */
[----:B------:R-:W-:Y:S01]  /*02e0*/  UMOV UR6, URZ ;  /* 0x000000ff00067c82 */ /* 0x000fe20008000000 */
[----:B------:R-:W-:Y:S02]  /*02f0*/  UMOV UR7, URZ ;  /* 0x000000ff00077c82 */ /* 0x000fe40008000000 */
[----:B------:R-:W-:Y:S01]  /*0300*/  ULOP3.LUT UR9, UR4, 0x1fffe, URZ, 0xc0, !UPT ;  /* 0x0001fffe04097892 */ /* 0x000fe2000f8ec0ff */
[----:B------:R-:W-:Y:S02]  /*0310*/  UMOV UR5, URZ ;  /* 0x000000ff00057c82 */ /* 0x000fe40008000000 */
[----:B------:R-:W-:-:S09]  /*0320*/  UMOV UR4, URZ ;  /* 0x000000ff00047c82 */ /* 0x000fd20008000000 */
.L_x_238:
[----:B--2---:R-:W2:Y:S01]  /*0330*/  LDC.64 R4, c[0x0][0x10b0] ;  /* 0x00042c00ff047b82 */ /* 0x004ea20000000a00 */
[----:B0-----:R-:W-:Y:S01]  /*0340*/  IADD3 R25, P0, PT, R18, UR6, RZ ;  /* 0x0000000612197c10 */ /* 0x001fe2000ff1e0ff */
[----:B------:R-:W-:Y:S01]  /*0350*/  IMAD.U32 R9, RZ, RZ, UR11 ;  /* 0x0000000bff097e24 */ /* 0x000fe2000f8e00ff */
[----:B------:R-:W-:Y:S02]  /*0360*/  PRMT R24, RZ, 0x7610, R24 ;  /* 0x00007610ff187816 */ /* 0x000fe40000000018 */
[C---:B------:R-:W-:Y:S01]  /*0370*/  IADD3 R21, P3, PT, R25.reuse, UR11, RZ ;  /* 0x0000000b19157c10 */ /* 0x040fe2000ff7e0ff */
[----:B------:R-:W-:Y:S01]  /*0380*/  IMAD.X R23, RZ, RZ, UR7, P0 ;  /* 0x00000007ff177e24 */ /* 0x000fe200080e06ff */
[----:B------:R-:W-:Y:S02]  /*0390*/  LEA R12, P0, R25, R2, 0x1 ;  /* 0x00000002190c7211 */ /* 0x000fe400078008ff */
[----:B------:R-:W-:Y:S01]  /*03a0*/  IADD3 R7, P5, PT, R21, UR11, RZ ;  /* 0x0000000b15077c10 */ /* 0x000fe2000ffbe0ff */
[----:B------:R-:W-:Y:S01]  /*03b0*/  IMAD.X R19, RZ, RZ, R23, P3 ;  /* 0x000000ffff137224 */ /* 0x000fe200018e0617 */
[----:B------:R-:W-:-:S02]  /*03c0*/  LEA R6, P6, R9, R12, 0x1 ;  /* 0x0000000c09067211 */ /* 0x000fc400078c08ff */
[-C--:B------:R-:W-:Y:S01]  /*03d0*/  ISETP.GE.U32.AND P1, PT, R25, R0.reuse, PT ;  /* 0x000000001900720c */ /* 0x080fe20003f26070 */
[----:B------:R-:W-:Y:S01]  /*03e0*/  IMAD.X R9, RZ, RZ, R19, P5 ;  /* 0x000000ffff097224 */ /* 0x000fe200028e0613 */
[CC--:B------:R-:W-:Y:S02]  /*03f0*/  ISETP.GE.U32.AND P3, PT, R7.reuse, R0.reuse, PT ;  /* 0x000000000700720c */ /* 0x0c0fe40003f66070 */
[----:B------:R-:W-:Y:S02]  /*0400*/  IADD3 R7, P4, PT, R7, UR11, RZ ;  /* 0x0000000b07077c10 */ /* 0x000fe4000ff9e0ff */
[----:B------:R-:W-:Y:S02]  /*0410*/  ISETP.GE.U32.AND P2, PT, R21, R0, PT ;  /* 0x000000001500720c */ /* 0x000fe40003f46070 */
[----:B------:R-:W-:Y:S02]  /*0420*/  ISETP.GE.AND.EX P1, PT, R23, R16, PT, P1 ;  /* 0x000000101700720c */ /* 0x000fe40003f26310 */
[----:B------:R-:W-:Y:S01]  /*0430*/  LEA.HI.X R13, R25, R3, R23, 0x1, P0 ;  /* 0x00000003190d7211 */ /* 0x000fe200000f0c17 */
[----:B--2---:R-:W2:Y:S01]  /*0440*/  LDG.E.U16 R15, desc[UR12][R4.64] ;  /* 0x0000000c040f7981 */ /* 0x004ea2000c1e1500 */
[----:B------:R-:W-:Y:S01]  /*0450*/  ISETP.GE.U32.AND P0, PT, R7, R0, PT ;  /* 0x000000000700720c */ /* 0x000fe20003f06070 */
[----:B------:R-:W-:Y:S01]  /*0460*/  IMAD.U32 R7, RZ, RZ, UR11 ;  /* 0x0000000bff077e24 */ /* 0x000fe2000f8e00ff */
[-C--:B------:R-:W-:Y:S01]  /*0470*/  ISETP.GE.AND.EX P3, PT, R9, R16.reuse, PT, P3 ;  /* 0x000000100900720c */ /* 0x080fe20003f66330 */
[----:B------:R-:W-:Y:S01]  /*0480*/  IMAD.U32 R11, RZ, RZ, UR11 ;  /* 0x0000000bff0b7e24 */ /* 0x000fe2000f8e00ff */
[----:B------:R-:W-:Y:S01]  /*0490*/  ISETP.GE.AND.EX P2, PT, R19, R16, PT, P2 ;  /* 0x000000101300720c */ /* 0x000fe20003f46320 */
[----:B------:R-:W-:Y:S01]  /*04a0*/  IMAD.X R9, RZ, RZ, R9, P4 ;  /* 0x000000ffff097224 */ /* 0x000fe200020e0609 */
[----:B------:R-:W-:Y:S01]  /*04b0*/  LEA.HI.X R7, R7, R13, RZ, 0x1, P6 ;  /* 0x0000000d07077211 */ /* 0x000fe200030f0cff */
[----:B------:R-:W-:Y:S01]  /*04c0*/  IMAD.U32 R27, RZ, RZ, UR11 ;  /* 0x0000000bff1b7e24 */ /* 0x000fe2000f8e00ff */
[----:B------:R-:W-:Y:S01]  /*04d0*/  LEA R8, P5, R11, R6, 0x1 ;  /* 0x000000060b087211 */ /* 0x000fe200078a08ff */
[----:B------:R-:W3:Y:S01]  /*04e0*/  @!P1 LDG.E.U16 R24, desc[UR12][R12.64] ;  /* 0x0000000c0c189981 */ /* 0x000ee2000c1e1500 */
[----:B------:R-:W-:-:S02]  /*04f0*/  ISETP.GE.AND.EX P4, PT, R9, R16, PT, P0 ;  /* 0x000000100900720c */ /* 0x000fc40003f86300 */
[----:B------:R-:W-:Y:S02]  /*0500*/  PRMT R22, RZ, 0x7610, R22 ;  /* 0x00007610ff167816 */ /* 0x000fe40000000016 */
[----:B------:R-:W-:Y:S02]  /*0510*/  LEA.HI.X R9, R27, R7, RZ, 0x1, P5 ;  /* 0x000000071b097211 */ /* 0x000fe400028f0cff */
[----:B------:R-:W-:Y:S02]  /*0520*/  PRMT R14, RZ, 0x7610, R14 ;  /* 0x00007610ff0e7816 */ /* 0x000fe4000000000e */
[----:B------:R-:W-:Y:S01]  /*0530*/  LEA R10, P0, R11, R8, 0x1 ;  /* 0x000000080b0a7211 */ /* 0x000fe200078008ff */
[----:B------:R-:W4:Y:S01]  /*0540*/  @!P2 LDG.E.U16 R22, desc[UR12][R6.64] ;  /* 0x0000000c0616a981 */ /* 0x000f22000c1e1500 */
[----:B------:R-:W-:Y:S02]  /*0550*/  PRMT R20, RZ, 0x7610, R20 ;  /* 0x00007610ff147816 */ /* 0x000fe40000000014 */
[----:B------:R-:W-:Y:S01]  /*0560*/  LEA.HI.X R11, R27, R9, RZ, 0x1, P0 ;  /* 0x000000091b0b7211 */ /* 0x000fe200000f0cff */
[----:B------:R-:W5:Y:S04]  /*0570*/  @!P3 LDG.E.U16 R14, desc[UR12][R8.64] ;  /* 0x0000000c080eb981 */ /* 0x000f68000c1e1500 */
[----:B------:R-:W5:Y:S01]  /*0580*/  @!P4 LDG.E.U16 R20, desc[UR12][R10.64] ;  /* 0x0000000c0a14c981 */ /* 0x000f62000c1e1500 */
[----:B------:R-:W-:-:S04]  /*0590*/  IADD3 R25, P5, PT, R25, UR10, RZ ;  /* 0x0000000a19197c10 */ /* 0x000fc8000ffbe0ff */
[----:B------:R-:W-:Y:S01]  /*05a0*/  ISETP.GE.U32.AND P0, PT, R25, R0, PT ;  /* 0x000000001900720c */ /* 0x000fe20003f06070 */
[----:B------:R-:W-:-:S05]  /*05b0*/  IMAD.X R25, RZ, RZ, R23, P5 ;  /* 0x000000ffff197224 */ /* 0x000fca00028e0617 */
[----:B------:R-:W-:Y:S01]  /*05c0*/  ISETP.GE.AND.EX P0, PT, R25, R16, PT, P0 ;  /* 0x000000101900720c */ /* 0x000fe20003f06300 */
[----:B------:R-:W-:Y:S02]  /*05d0*/  IMAD.U32 R25, RZ, RZ, UR10 ;  /* 0x0000000aff197e24 */ /* 0x000fe4000f8e00ff */
[----:B--2---:R-:W-:-:S04]  /*05e0*/  IMAD.U32 R15, R15, 0x10000, RZ ;  /* 0x000100000f0f7824 */ /* 0x004fc800078e00ff */
[----:B-1----:R-:W-:-:S06]  /*05f0*/  FMUL.FTZ R15, R15, UR14 ;  /* 0x0000000e0f0f7c20 */ /* 0x002fcc0008410000 */
[----:B------:R-:W0:Y:S01]  /*0600*/  MUFU.RCP R15, R15 ;  /* 0x0000000f000f7308 */ /* 0x000e220000001000 */
[----:B---3--:R-:W-:Y:S02]  /*0610*/  IMAD.U32 R24, R24, 0x10000, RZ ;  /* 0x0001000018187824 */ /* 0x008fe400078e00ff */
[----:B----4-:R-:W-:Y:S02]  /*0620*/  IMAD.U32 R22, R22, 0x10000, RZ ;  /* 0x0001000016167824 */ /* 0x010fe400078e00ff */
[----:B-----5:R-:W-:Y:S02]  /*0630*/  IMAD.U32 R14, R14, 0x10000, RZ ;  /* 0x000100000e0e7824 */ /* 0x020fe400078e00ff */
[-C--:B0-----:R-:W-:Y:S01]  /*0640*/  FMUL.FTZ R23, R24, R15.reuse ;  /* 0x0000000f18177220 */ /* 0x081fe20000410000 */
[----:B------:R-:W-:Y:S02]  /*0650*/  IMAD.U32 R26, R20, 0x10000, RZ ;  /* 0x00010000141a7824 */ /* 0x000fe400078e00ff */
[-C--:B------:R-:W-:Y:S01]  /*0660*/  FMUL.FTZ R24, R22, R15.reuse ;  /* 0x0000000f16187220 */ /* 0x080fe20000410000 */
[-C--:B------:R-:W-:Y:S01]  /*0670*/  FMUL.FTZ R20, R14, R15.reuse ;  /* 0x0000000f0e147220 */ /* 0x080fe20000410000 */
[----:B------:R-:W-:Y:S01]  /*0680*/  LEA R14, P5, R25, R12, 0x1 ;  /* 0x0000000c190e7211 */ /* 0x000fe200078a08ff */
[----:B------:R-:W-:Y:S01]  /*0690*/  FMUL.FTZ R22, R26, R15 ;  /* 0x0000000f1a167220 */ /* 0x000fe20000410000 */
[----:B------:R-:W-:Y:S01]  /*06a0*/  F2FP.BF16.F32.PACK_AB R23, RZ, R23 ;  /* 0x00000017ff17723e */ /* 0x000fe200000010ff */
[----:B------:R-:W-:Y:S01]  /*06b0*/  IMAD.U32 R15, RZ, RZ, UR10 ;  /* 0x0000000aff0f7e24 */ /* 0x000fe2000f8e00ff */
[----:B------:R-:W-:-:S02]  /*06c0*/  F2FP.BF16.F32.PACK_AB R24, RZ, R24 ;  /* 0x00000018ff18723e */ /* 0x000fc400000010ff */
[----:B------:R-:W-:Y:S01]  /*06d0*/  F2FP.BF16.F32.PACK_AB R20, RZ, R20 ;  /* 0x00000014ff14723e */ /* 0x000fe200000010ff */
[----:B------:R0:W-:Y:S01]  /*06e0*/  @!P1 STG.E.U16 desc[UR12][R12.64], R23 ;  /* 0x000000170c009986 */ /* 0x0001e2000c10150c */
[----:B------:R-:W-:Y:S02]  /*06f0*/  IADD3 R21, P1, PT, R21, UR10, RZ ;  /* 0x0000000a15157c10 */ /* 0x000fe4000ff3e0ff */
[----:B------:R-:W-:Y:S01]  /*0700*/  LEA.HI.X R15, R15, R13, RZ, 0x1, P5 ;  /* 0x0000000d0f0f7211 */ /* 0x000fe200028f0cff */
[----:B------:R-:W-:Y:S01]  /*0710*/  @!P2 STG.E.U16 desc[UR12][R6.64], R24 ;  /* 0x000000180600a986 */ /* 0x000fe2000c10150c */
[----:B------:R-:W-:-:S03]  /*0720*/  F2FP.BF16.F32.PACK_AB R22, RZ, R22 ;  /* 0x00000016ff16723e */ /* 0x000fc600000010ff */
[----:B------:R1:W-:Y:S01]  /*0730*/  @!P3 STG.E.U16 desc[UR12][R8.64], R20 ;  /* 0x000000140800b986 */ /* 0x0003e2000c10150c */
[----:B0-----:R-:W-:Y:S01]  /*0740*/  IADD3 R23, P3, PT, R21, UR11, RZ ;  /* 0x0000000b15177c10 */ /* 0x001fe2000ff7e0ff */
[----:B------:R-:W-:Y:S02]  /*0750*/  IMAD.X R13, RZ, RZ, R19, P1 ;  /* 0x000000ffff0d7224 */ /* 0x000fe400008e0613 */
[----:B------:R0:W-:Y:S01]  /*0760*/  @!P4 STG.E.U16 desc[UR12][R10.64], R22 ;  /* 0x000000160a00c986 */ /* 0x0001e2000c10150c */
[CC--:B------:R-:W-:Y:S02]  /*0770*/  ISETP.GE.U32.AND P2, PT, R23.reuse, R0.reuse, PT ;  /* 0x000000001700720c */ /* 0x0c0fe40003f46070 */
[----:B------:R-:W-:Y:S01]  /*0780*/  IADD3 R25, P5, PT, R23, UR11, RZ ;  /* 0x0000000b17197c10 */ /* 0x000fe2000ffbe0ff */
[----:B------:R-:W-:Y:S01]  /*0790*/  IMAD.X R23, RZ, RZ, R13, P3 ;  /* 0x000000ffff177224 */ /* 0x000fe200018e060d */
[----:B------:R2:W3:Y:S01]  /*07a0*/  LDG.E.U16 R19, desc[UR12][R4.64] ;  /* 0x0000000c04137981 */ /* 0x0004e2000c1e1500 */
[----:B------:R-:W-:-:S02]  /*07b0*/  ISETP.GE.U32.AND P1, PT, R21, R0, PT ;  /* 0x000000001500720c */ /* 0x000fc40003f26070 */
[----:B-1----:R-:W-:Y:S01]  /*07c0*/  IMAD.X R9, RZ, RZ, R23, P5 ;  /* 0x000000ffff097224 */ /* 0x002fe200028e0617 */
[----:B------:R-:W-:Y:S02]  /*07d0*/  ISETP.GE.U32.AND P3, PT, R25, R0, PT ;  /* 0x000000001900720c */ /* 0x000fe40003f66070 */
[----:B------:R-:W-:Y:S02]  /*07e0*/  LEA R6, P4, R21, R2, 0x1 ;  /* 0x0000000215067211 */ /* 0x000fe400078808ff */
[-C--:B------:R-:W-:Y:S01]  /*07f0*/  ISETP.GE.AND.EX P3, PT, R9, R16.reuse, PT, P3 ;  /* 0x000000100900720c */ /* 0x080fe20003f66330 */
[----:B------:R-:W-:Y:S01]  /*0800*/  IMAD.U32 R9, RZ, RZ, UR11 ;  /* 0x0000000bff097e24 */ /* 0x000fe2000f8e00ff */
[-C--:B------:R-:W-:Y:S01]  /*0810*/  ISETP.GE.AND.EX P1, PT, R13, R16.reuse, PT, P1 ;  /* 0x000000100d00720c */ /* 0x080fe20003f26310 */
[----:B--2---:R-:W-:Y:S01]  /*0820*/  IMAD.U32 R5, RZ, RZ, UR11 ;  /* 0x0000000bff057e24 */ /* 0x004fe2000f8e00ff */
[----:B------:R-:W-:Y:S01]  /*0830*/  LEA.HI.X R7, R21, R3, R13, 0x1, P4 ;  /* 0x0000000315077211 */ /* 0x000fe200020f0c0d */
[----:B------:R-:W-:Y:S01]  /*0840*/  IMAD.U32 R13, RZ, RZ, UR11 ;  /* 0x0000000bff0d7e24 */ /* 0x000fe2000f8e00ff */
[----:B------:R-:W-:Y:S01]  /*0850*/  ISETP.GE.AND.EX P2, PT, R23, R16, PT, P2 ;  /* 0x000000101700720c */ /* 0x000fe20003f46320 */
[----:B------:R-:W-:Y:S01]  /*0860*/  IMAD.U32 R21, RZ, RZ, UR11 ;  /* 0x0000000bff157e24 */ /* 0x000fe2000f8e00ff */
[----:B------:R-:W-:-:S02]  /*0870*/  LEA R8, P4, R9, R6, 0x1 ;  /* 0x0000000609087211 */ /* 0x000fc400078808ff */
[----:B0-----:R-:W-:Y:S02]  /*0880*/  PRMT R10, RZ, 0x7610, R10 ;  /* 0x00007610ff0a7816 */ /* 0x001fe4000000000a */
[----:B------:R-:W-:Y:S02]  /*0890*/  LEA.HI.X R9, R5, R7, RZ, 0x1, P4 ;  /* 0x0000000705097211 */ /* 0x000fe400020f0cff */
[----:B------:R-:W-:Y:S02]  /*08a0*/  LEA R4, P4, R13, R8, 0x1 ;  /* 0x000000080d047211 */ /* 0x000fe400078808ff */
[----:B------:R-:W-:Y:S01]  /*08b0*/  PRMT R11, RZ, 0x7610, R11 ;  /* 0x00007610ff0b7816 */ /* 0x000fe2000000000b */
[----:B------:R-:W2:Y:S01]  /*08c0*/  @!P0 LDG.E.U16 R10, desc[UR12][R14.64] ;  /* 0x0000000c0e0a8981 */ /* 0x000ea2000c1e1500 */
[----:B------:R-:W-:Y:S02]  /*08d0*/  PRMT R12, RZ, 0x7610, R12 ;  /* 0x00007610ff0c7816 */ /* 0x000fe4000000000c */
[----:B------:R-:W-:-:S02]  /*08e0*/  PRMT R13, RZ, 0x7610, R13 ;  /* 0x00007610ff0d7816 */ /* 0x000fc4000000000d */
[----:B------:R-:W-:Y:S01]  /*08f0*/  LEA.HI.X R5, R21, R9, RZ, 0x1, P4 ;  /* 0x0000000915057211 */ /* 0x000fe200020f0cff */
[----:B------:R-:W4:Y:S04]  /*0900*/  @!P1 LDG.E.U16 R11, desc[UR12][R6.64] ;  /* 0x0000000c060b9981 */ /* 0x000f28000c1e1500 */
[----:B------:R-:W5:Y:S04]  /*0910*/  @!P2 LDG.E.U16 R12, desc[UR12][R8.64] ;  /* 0x0000000c080ca981 */ /* 0x000f68000c1e1500 */
[----:B------:R-:W5:Y:S01]  /*0920*/  @!P3 LDG.E.U16 R13, desc[UR12][R4.64] ;  /* 0x0000000c040db981 */ /* 0x000f62000c1e1500 */
[----:B------:R-:W-:-:S04]  /*0930*/  UIADD3 UR4, UP0, UPT, UR4, 0x2, URZ ;  /* 0x0000000204047890 */ /* 0x000fc8000ff1e0ff */
[----:B------:R-:W-:Y:S02]  /*0940*/  UIADD3.X UR5, UPT, UPT, URZ, UR5, URZ, UP0, !UPT ;  /* 0x00000005ff057290 */ /* 0x000fe400087fe4ff */
[----:B------:R-:W-:-:S04]  /*0950*/  UISETP.NE.U32.AND UP0, UPT, UR4, UR9, UPT ;  /* 0x000000090400728c */ /* 0x000fc8000bf05070 */
[----:B------:R-:W-:Y:S02]  /*0960*/  UISETP.NE.AND.EX UP0, UPT, UR5, URZ, UPT, UP0 ;  /* 0x000000ff0500728c */ /* 0x000fe4000bf05300 */
[----:B------:R-:W-:-:S04]  /*0970*/  ULEA UR6, UP1, UR10, UR6, 0x1 ;  /* 0x000000060a067291 */ /* 0x000fc8000f8208ff */
[----:B------:R-:W-:Y:S01]  /*0980*/  ULEA.HI.X UR7, UR10, UR7, URZ, 0x1, UP1 ;  /* 0x000000070a077291 */ /* 0x000fe200088f0cff */
[----:B---3--:R-:W-:-:S04]  /*0990*/  IMAD.U32 R19, R19, 0x10000, RZ ;  /* 0x0001000013137824 */ /* 0x008fc800078e00ff */
[----:B------:R-:W-:-:S06]  /*09a0*/  FMUL.FTZ R19, R19, UR14 ;  /* 0x0000000e13137c20 */ /* 0x000fcc0008410000 */
[----:B------:R-:W0:Y:S01]  /*09b0*/  MUFU.RCP R19, R19 ;  /* 0x0000001300137308 */ /* 0x000e220000001000 */
[----:B--2---:R-:W-:Y:S02]  /*09c0*/  IMAD.U32 R10, R10, 0x10000, RZ ;  /* 0x000100000a0a7824 */ /* 0x004fe400078e00ff */
[----:B----4-:R-:W-:Y:S02]  /*09d0*/  IMAD.U32 R11, R11, 0x10000, RZ ;  /* 0x000100000b0b7824 */ /* 0x010fe400078e00ff */
[-C--:B0-----:R-:W-:Y:S01]  /*09e0*/  FMUL.FTZ R10, R10, R19.reuse ;  /* 0x000000130a0a7220 */ /* 0x081fe20000410000 */
[----:B-----5:R-:W-:Y:S02]  /*09f0*/  IMAD.U32 R12, R12, 0x10000, RZ ;  /* 0x000100000c0c7824 */ /* 0x020fe400078e00ff */
[-C--:B------:R-:W-:Y:S01]  /*0a00*/  FMUL.FTZ R11, R11, R19.reuse ;  /* 0x000000130b0b7220 */ /* 0x080fe20000410000 */
[----:B------:R-:W-:Y:S02]  /*0a10*/  IMAD.U32 R13, R13, 0x10000, RZ ;  /* 0x000100000d0d7824 */ /* 0x000fe400078e00ff */
[-C--:B------:R-:W-:Y:S01]  /*0a20*/  FMUL.FTZ R12, R12, R19.reuse ;  /* 0x000000130c0c7220 */ /* 0x080fe20000410000 */
[----:B------:R-:W-:Y:S01]  /*0a30*/  F2FP.BF16.F32.PACK_AB R10, RZ, R10 ;  /* 0x0000000aff0a723e */ /* 0x000fe200000010ff */
[----:B------:R-:W-:Y:S01]  /*0a40*/  FMUL.FTZ R13, R13, R19 ;  /* 0x000000130d0d7220 */ /* 0x000fe20000410000 */
[----:B------:R-:W-:-:S02]  /*0a50*/  F2FP.BF16.F32.PACK_AB R11, RZ, R11 ;  /* 0x0000000bff0b723e */ /* 0x000fc400000010ff */
[----:B------:R-:W-:Y:S02]  /*0a60*/  F2FP.BF16.F32.PACK_AB R12, RZ, R12 ;  /* 0x0000000cff0c723e */ /* 0x000fe400000010ff */
[----:B------:R-:W-:Y:S01]  /*0a70*/  F2FP.BF16.F32.PACK_AB R13, RZ, R13 ;  /* 0x0000000dff0d723e */ /* 0x000fe200000010ff */
[----:B------:R2:W-:Y:S04]  /*0a80*/  @!P0 STG.E.U16 desc[UR12][R14.64], R10 ;  /* 0x0000000a0e008986 */ /* 0x0005e8000c10150c */
[----:B------:R2:W-:Y:S04]  /*0a90*/  @!P1 STG.E.U16 desc[UR12][R6.64], R11 ;  /* 0x0000000b06009986 */ /* 0x0005e8000c10150c */
[----:B------:R2:W-:Y:S04]  /*0aa0*/  @!P2 STG.E.U16 desc[UR12][R8.64], R12 ;  /* 0x0000000c0800a986 */ /* 0x0005e8000c10150c */
[----:B------:R2:W-:Y:S01]  /*0ab0*/  @!P3 STG.E.U16 desc[UR12][R4.64], R13 ;  /* 0x0000000d0400b986 */ /* 0x0005e2000c10150c */
[----:B------:R-:W-:Y:S05]  /*0ac0*/  BRA.U UP0, `(.L_x_238) ;  /* 0xfffffff900187547 */ /* 0x000fea000b83ffff */
.L_x_237:
[----:B------:R-:W-:-:S04]  /*0ad0*/  ULOP3.LUT UR4, UR8, 0x1, URZ, 0xc0, !UPT ;  /* 0x0000000108047892 */ /* 0x000fc8000f8ec0ff */
[----:B------:R-:W-:-:S06]  /*0ae0*/  UISETP.NE.U32.AND UP0, UPT, UR4, 0x1, UPT ;  /* 0x000000010400788c */ /* 0x000fcc000bf05070 */
[----:B------:R-:W-:-:S13]  /*0af0*/  PLOP3.LUT P0, PT, PT, PT, UP0, 0x80, 0x8 ;  /* 0x000000000008781c */ /* 0x000fda0003f0f008 */
[----:B------:R-:W-:Y:S05]  /*0b00*/  @!P0 EXIT ;  /* 0x000000000000894d */ /* 0x000fea0003800000 */
[----:B--2---:R-:W1:Y:S01]  /*0b10*/  LDC.64 R4, c[0x0][0x10b0] ;  /* 0x00042c00ff047b82 */ /* 0x004e620000000a00 */
[----:B0-----:R-:W-:-:S04]  /*0b20*/  IADD3 R7, P0, PT, R18, UR6, RZ ;  /* 0x0000000612077c10 */ /* 0x001fc8000ff1e0ff */
[C---:B------:R-:W-:Y:S01]  /*0b30*/  LEA R2, P1, R7.reuse, R2, 0x1 ;  /* 0x0000000207027211 */ /* 0x040fe200078208ff */
[----:B------:R-:W-:Y:S01]  /*0b40*/  IMAD.X R9, RZ, RZ, UR7, P0 ;  /* 0x00000007ff097e24 */ /* 0x000fe200080e06ff */
[C---:B------:R-:W-:Y:S02]  /*0b50*/  ISETP.GE.U32.AND P0, PT, R7.reuse, R0, PT ;  /* 0x000000000700720c */ /* 0x040fe40003f06070 */
[C---:B------:R-:W-:Y:S02]  /*0b60*/  IADD3 R11, P2, PT, R7.reuse, UR11, RZ ;  /* 0x0000000b070b7c10 */ /* 0x040fe4000ff5e0ff */
[--C-:B------:R-:W-:Y:S02]  /*0b70*/  LEA.HI.X R3, R7, R3, R9.reuse, 0x1, P1 ;  /* 0x0000000307037211 */ /* 0x100fe400008f0c09 */
[----:B------:R-:W-:Y:S01]  /*0b80*/  ISETP.GE.AND.EX P0, PT, R9, R16, PT, P0 ;  /* 0x000000100900720c */ /* 0x000fe20003f06300 */
[----:B------:R-:W-:Y:S01]  /*0b90*/  IMAD.X R9, RZ, RZ, R9, P2 ;  /* 0x000000ffff097224 */ /* 0x000fe200010e0609 */
[----:B------:R-:W-:-:S02]  /*0ba0*/  ISETP.GE.U32.AND P1, PT, R11, R0, PT ;  /* 0x000000000b00720c */ /* 0x000fc40003f26070 */
[----:B------:R-:W-:Y:S01]  /*0bb0*/  IADD3 R11, P2, PT, R11, UR11, RZ ;  /* 0x0000000b0b0b7c10 */ /* 0x000fe2000ff5e0ff */
[----:B-1----:R0:W2:Y:S01]  /*0bc0*/  LDG.E.U16 R12, desc[UR12][R4.64] ;  /* 0x0000000c040c7981 */ /* 0x0020a2000c1e1500 */
[----:B------:R-:W-:Y:S01]  /*0bd0*/  ISETP.GE.AND.EX P1, PT, R9, R16, PT, P1 ;  /* 0x000000100900720c */ /* 0x000fe20003f26310 */
[----:B------:R-:W-:Y:S01]  /*0be0*/  IMAD.U32 R7, RZ, RZ, UR11 ;  /* 0x0000000bff077e24 */ /* 0x000fe2000f8e00ff */
[----:B------:R-:W-:Y:S01]  /*0bf0*/  USHF.L.U32 UR4, UR11, 0x1, URZ ;  /* 0x000000010b047899 */ /* 0x000fe200080006ff */
[----:B------:R-:W-:Y:S01]  /*0c00*/  IMAD.X R9, RZ, RZ, R9, P2 ;  /* 0x000000ffff097224 */ /* 0x000fe200010e0609 */
[C---:B------:R-:W-:Y:S01]  /*0c10*/  ISETP.GE.U32.AND P2, PT, R11.reuse, R0, PT ;  /* 0x000000000b00720c */ /* 0x040fe20003f46070 */
[----:B------:R-:W-:Y:S02]  /*0c20*/  USHF.R.U32.HI UR5, URZ, 0x1f, UR11 ;  /* 0x0000001fff057899 */ /* 0x000fe4000801160b */
[----:B------:R-:W-:Y:S02]  /*0c30*/  IADD3 R11, P5, PT, R11, UR11, RZ ;  /* 0x0000000b0b0b7c10 */ /* 0x000fe4000ffbe0ff */
[----:B------:R-:W-:Y:S01]  /*0c40*/  ISETP.GE.AND.EX P2, PT, R9, R16, PT, P2 ;  /* 0x000000100900720c */ /* 0x000fe20003f46320 */
[----:B0-----:R-:W-:Y:S01]  /*0c50*/  IMAD.WIDE.U32 R4, R7, 0x2, R2 ;  /* 0x0000000207047825 */ /* 0x001fe200078e0002 */
[----:B------:R-:W-:-:S02]  /*0c60*/  PRMT R10, RZ, 0x7610, R10 ;  /* 0x00007610ff0a7816 */ /* 0x000fc4000000000a */
[----:B------:R-:W-:Y:S01]  /*0c70*/  ISETP.GE.U32.AND P3, PT, R11, R0, PT ;  /* 0x000000000b00720c */ /* 0x000fe20003f66070 */
[----:B------:R-:W-:Y:S01]  /*0c80*/  IMAD.X R7, RZ, RZ, R9, P5 ;  /* 0x000000ffff077224 */ /* 0x000fe200028e0609 */
[----:B------:R-:W-:Y:S02]  /*0c90*/  IADD3 R8, P4, PT, R4, UR4, RZ ;  /* 0x0000000404087c10 */ /* 0x000fe4000ff9e0ff */
[----:B------:R-:W-:Y:S01]  /*0ca0*/  PRMT R0, RZ, 0x7610, R0 ;  /* 0x00007610ff007816 */ /* 0x000fe20000000000 */
[----:B------:R-:W3:Y:S01]  /*0cb0*/  @!P0 LDG.E.U16 R10, desc[UR12][R2.64] ;  /* 0x0000000c020a8981 */ /* 0x000ee2000c1e1500 */
[----:B------:R-:W-:Y:S02]  /*0cc0*/  PRMT R11, RZ, 0x7610, R11 ;  /* 0x00007610ff0b7816 */ /* 0x000fe4000000000b */
[----:B------:R-:W-:Y:S02]  /*0cd0*/  IADD3.X R9, PT, PT, R5, UR5, RZ, P4, !PT ;  /* 0x0000000505097c10 */ /* 0x000fe4000a7fe4ff */
[----:B------:R-:W4:Y:S01]  /*0ce0*/  @!P1 LDG.E.U16 R0, desc[UR12][R4.64] ;  /* 0x0000000c04009981 */ /* 0x000f22000c1e1500 */
[----:B------:R-:W-:-:S03]  /*0cf0*/  ISETP.GE.AND.EX P3, PT, R7, R16, PT, P3 ;  /* 0x000000100700720c */ /* 0x000fc60003f66330 */
[----:B------:R-:W5:Y:S01]  /*0d00*/  @!P2 LDG.E.U16 R11, desc[UR12][R8.64] ;  /* 0x0000000c080ba981 */ /* 0x000f62000c1e1500 */
[----:B------:R-:W-:Y:S01]  /*0d10*/  IADD3 R6, P4, PT, R8, UR4, RZ ;  /* 0x0000000408067c10 */ /* 0x000fe2000ff9e0ff */
[----:B------:R-:W0:Y:S03]  /*0d20*/  LDCU UR4, c[0x0][0x10b8] ;  /* 0x00021700ff0477ac */ /* 0x000e260008000800 */
[----:B------:R-:W-:-:S05]  /*0d30*/  IADD3.X R7, PT, PT, R9, UR5, RZ, P4, !PT ;  /* 0x0000000509077c10 */ /* 0x000fca000a7fe4ff */
[----:B------:R-:W5:Y:S01]  /*0d40*/  @!P3 LDG.E.U16 R17, desc[UR12][R6.64] ;  /* 0x0000000c0611b981 */ /* 0x000f62000c1e1500 */
[----:B--2---:R-:W-:-:S04]  /*0d50*/  IMAD.U32 R12, R12, 0x10000, RZ ;  /* 0x000100000c0c7824 */ /* 0x004fc800078e00ff */
[----:B0-----:R-:W-:-:S06]  /*0d60*/  FMUL.FTZ R12, R12, UR4 ;  /* 0x000000040c0c7c20 */ /* 0x001fcc0008410000 */
[----:B------:R-:W0:Y:S01]  /*0d70*/  MUFU.RCP R12, R12 ;  /* 0x0000000c000c7308 */ /* 0x000e220000001000 */
[----:B---3--:R-:W-:Y:S02]  /*0d80*/  IMAD.U32 R10, R10, 0x10000, RZ ;  /* 0x000100000a0a7824 */ /* 0x008fe400078e00ff */
[----:B----4-:R-:W-:Y:S02]  /*0d90*/  IMAD.U32 R0, R0, 0x10000, RZ ;  /* 0x0001000000007824 */ /* 0x010fe400078e00ff */
[----:B-----5:R-:W-:Y:S02]  /*0da0*/  IMAD.U32 R11, R11, 0x10000, RZ ;  /* 0x000100000b0b7824 */ /* 0x020fe400078e00ff */
[-C--:B0-----:R-:W-:Y:S01]  /*0db0*/  FMUL.FTZ R10, R10, R12.reuse ;  /* 0x0000000c0a0a7220 */ /* 0x081fe20000410000 */
[-C--:B------:R-:W-:Y:S01]  /*0dc0*/  FMUL.FTZ R0, R0, R12.reuse ;  /* 0x0000000c00007220 */ /* 0x080fe20000410000 */
[----:B------:R-:W-:-:S03]  /*0dd0*/  FMUL.FTZ R11, R11, R12 ;  /* 0x0000000c0b0b7220 */ /* 0x000fc60000410000 */
[----:B------:R-:W-:Y:S02]  /*0de0*/  F2FP.BF16.F32.PACK_AB R10, RZ, R10 ;  /* 0x0000000aff0a723e */ /* 0x000fe400000010ff */
[----:B------:R-:W-:Y:S02]  /*0df0*/  F2FP.BF16.F32.PACK_AB R0, RZ, R0 ;  /* 0x00000000ff00723e */ /* 0x000fe400000010ff */
[----:B------:R-:W-:Y:S01]  /*0e00*/  F2FP.BF16.F32.PACK_AB R11, RZ, R11 ;  /* 0x0000000bff0b723e */ /* 0x000fe200000010ff */
[----:B------:R0:W-:Y:S01]  /*0e10*/  @!P0 STG.E.U16 desc[UR12][R2.64], R10 ;  /* 0x0000000a02008986 */ /* 0x0001e2000c10150c */
[----:B------:R-:W-:-:S03]  /*0e20*/  IMAD.U32 R17, R17, 0x10000, RZ ;  /* 0x0001000011117824 */ /* 0x000fc600078e00ff */
[----:B------:R0:W-:Y:S01]  /*0e30*/  @!P1 STG.E.U16 desc[UR12][R4.64], R0 ;  /* 0x0000000004009986 */ /* 0x0001e2000c10150c */
[----:B------:R-:W-:-:S03]  /*0e40*/  FMUL.FTZ R17, R17, R12 ;  /* 0x0000000c11117220 */ /* 0x000fc60000410000 */
[----:B------:R0:W-:Y:S01]  /*0e50*/  @!P2 STG.E.U16 desc[UR12][R8.64], R11 ;  /* 0x0000000b0800a986 */ /* 0x0001e2000c10150c */
[----:B------:R-:W-:Y:S05]  /*0e60*/  @P3 EXIT ;  /* 0x000000000000394d */ /* 0x000fea0003800000 */
[----:B------:R-:W-:-:S05]  /*0e70*/  F2FP.BF16.F32.PACK_AB R17, RZ, R17 ;  /* 0x00000011ff11723e */ /* 0x000fca00000010ff */
[----:B------:R-:W-:Y:S01]  /*0e80*/  STG.E.U16 desc[UR12][R6.64], R17 ;  /* 0x0000001106007986 */ /* 0x000fe2000c10150c */
[----:B------:R-:W-:Y:S05]  /*0e90*/  EXIT ;  /* 0x000000000000794d */ /* 0x000fea0003800000 */
.L_x_236:
        /* <DEDUP_REMOVED lines=9> */
.L_x_239:
[----:B0-----:R-:W3:Y:S01]  /*0f30*/  LDG.E.U16 R12, desc[UR12][R4.64] ;  /* 0x0000000c040c7981 */ /* 0x001ee2000c1e1500 */
[----:B------:R-:W-:-:S04]  /*0f40*/  LEA R6, P0, R11, R2, 0x3 ;  /* 0x000000020b067211 */ /* 0x000fc800078018ff */
[----:B------:R-:W-:-:S05]  /*0f50*/  LEA.HI.X R7, R11, R3, R10, 0x3, P0 ;  /* 0x000000030b077211 */ /* 0x000fca00000f1c0a */
[----:B------:R-:W4:Y:S01]  /*0f60*/  LDG.E.64 R8, desc[UR12][R6.64] ;  /* 0x0000000c06087981 */ /* 0x000f22000c1e1b00 */
[----:B-1----:R-:W-:-:S05]  /*0f70*/  IADD3 R11, P0, PT, R11, UR4, RZ ;  /* 0x000000040b0b7c10 */ /* 0x002fca000ff1e0ff */
[----:B------:R-:W-:Y:S01]  /*0f80*/  IMAD.X R10, RZ, RZ, R10, P0 ;  /* 0x000000ffff0a7224 */ /* 0x000fe200000e060a */
[----:B------:R-:W-:-:S04]  /*0f90*/  LOP3.LUT P0, RZ, R11, 0xffffc000, RZ, 0xc0, !PT ;  /* 0xffffc0000bff7812 */ /* 0x000fc8000780c0ff */
[----:B------:R-:W-:Y:S01]  /*0fa0*/  LOP3.LUT P0, RZ, R10, 0x3fffffff, RZ, 0xc0, P0 ;  /* 0x3fffffff0aff7812 */ /* 0x000fe2000000c0ff */
[----:B---3--:R-:W-:-:S04]  /*0fb0*/  IMAD.U32 R12, R12, 0x10000, RZ ;  /* 0x000100000c0c7824 */ /* 0x008fc800078e00ff */
[----:B--2---:R-:W-:-:S06]  /*0fc0*/  FMUL.FTZ R14, R12, UR5 ;  /* 0x000000050c0e7c20 */ /* 0x004fcc0008410000 */
[----:B------:R-:W0:Y:S01]  /*0fd0*/  MUFU.RCP R14, R14 ;  /* 0x0000000e000e7308 */ /* 0x000e220000001000 */
[C---:B----4-:R-:W-:Y:S01]  /*0fe0*/  PRMT R12, R8.reuse, 0x7632, R12 ;  /* 0x00007632080c7816 */ /* 0x050fe2000000000c */
[----:B------:R-:W-:Y:S01]  /*0ff0*/  IMAD.U32 R8, R8, 0x10000, RZ ;  /* 0x0001000008087824 */ /* 0x000fe200078e00ff */
[C---:B------:R-:W-:Y:S01]  /*1000*/  PRMT R13, R9.reuse, 0x7632, R13 ;  /* 0x00007632090d7816 */ /* 0x040fe2000000000d */
[----:B------:R-:W-:Y:S02]  /*1010*/  IMAD.U32 R9, R9, 0x10000, RZ ;  /* 0x0001000009097824 */ /* 0x000fe400078e00ff */
[----:B------:R-:W-:Y:S02]  /*1020*/  IMAD.U32 R12, R12, 0x10000, RZ ;  /* 0x000100000c0c7824 */ /* 0x000fe400078e00ff */
[----:B------:R-:W-:Y:S02]  /*1030*/  IMAD.U32 R15, R13, 0x10000, RZ ;  /* 0x000100000d0f7824 */ /* 0x000fe400078e00ff */
[-C--:B0-----:R-:W-:Y:S01]  /*1040*/  FMUL.FTZ R13, R9, R14.reuse ;  /* 0x0000000e090d7220 */ /* 0x081fe20000410000 */
[-C--:B------:R-:W-:Y:S01]  /*1050*/  FMUL.FTZ R8, R8, R14.reuse ;  /* 0x0000000e08087220 */ /* 0x080fe20000410000 */
[-C--:B------:R-:W-:Y:S01]  /*1060*/  FMUL.FTZ R9, R12, R14.reuse ;  /* 0x0000000e0c097220 */ /* 0x080fe20000410000 */
[----:B------:R-:W-:-:S04]  /*1070*/  FMUL.FTZ R12, R15, R14 ;  /* 0x0000000e0f0c7220 */ /* 0x000fc80000410000 */
[----:B------:R-:W-:Y:S02]  /*1080*/  F2FP.BF16.F32.PACK_AB R8, R9, R8 ;  /* 0x000000080908723e */ /* 0x000fe400000010ff */
[----:B------:R-:W-:Y:S01]  /*1090*/  F2FP.BF16.F32.PACK_AB R9, R12, R13 ;  /* 0x0000000d0c09723e */ /* 0x000fe200000010ff */
[----:B------:R-:W-:-:S04]  /*10a0*/  IMAD.SHL.U32 R13, R11, 0x4, RZ ;  /* 0x000000040b0d7824 */ /* 0x000fc800078e00ff */
[----:B------:R3:W-:Y:S01]  /*10b0*/  STG.E.64 desc[UR12][R6.64], R8 ;  /* 0x0000000806007986 */ /* 0x0007e2000c101b0c */
[----:B------:R-:W-:Y:S02]  /*10c0*/  ISETP.LT.U32.AND P1, PT, R13, R0, PT ;  /* 0x000000000d00720c */ /* 0x000fe40003f21070 */
[----:B------:R-:W-:-:S04]  /*10d0*/  SHF.L.U64.HI R13, R11, 0x2, R10 ;  /* 0x000000020b0d7819 */ /* 0x000fc8000001020a */
[----:B------:R-:W-:-:S13]  /*10e0*/  ISETP.LT.AND.EX P1, PT, R13, R16, PT, P1 ;  /* 0x000000100d00720c */ /* 0x000fda0003f21310 */
[----:B---3--:R-:W-:Y:S05]  /*10f0*/  @!P0 BRA P1, `(.L_x_239) ;  /* 0xfffffffc008c8947 */ /* 0x008fea000083ffff */
[----:B------:R-:W-:Y:S05]  /*1100*/  EXIT ;  /* 0x000000000000794d */ /* 0x000fea0003800000 */
        .weak           $__internal_15_$__cuda_sm20_div_u16
        .type           $__internal_15_$__cuda_sm20_div_u16,@function
        .size           $__internal_15_$__cuda_sm20_div_u16,(.L_x_741 - $__internal_15_$__cuda_sm20_div_u16)
$__internal_15_$__cuda_sm20_div_u16:
        /* <DEDUP_REMOVED lines=19> */
[----:B------:R-:W-:Y:S05]  /*1240*/  RET.REL.NODEC R4 `(_ZN2at6native63_GLOBAL__N__862fb238_30_ForeachBinaryOpScalarTensor_cu_64fe0ca525multi_tensor_apply_kernelINS1_18TensorListMetadataILi1EEENS1_27BinaryOpScalarTensorFunctorIN3c108BFloat16ELi1ELi1ELi0EEEJSt7dividesIfEPS7_fEEEvT_T0_DpT1_) ;  /* 0xffffffec046c7950 */ /* 0x000fea0003c3ffff */
.L_x_240:
        /* <DEDUP_REMOVED lines=11> */
.L_x_741:


//--------------------- .text._ZN2at6native63_GLOBAL__N__862fb238_30_ForeachBinaryOpScalarTensor_cu_64fe0ca525multi_tensor_apply_kernelINS1_18TensorListMetadataILi1EEENS1_27BinaryOpScalarTensorFunctorIN3c104HalfELi1ELi1ELi0EEEJSt7dividesIfEPS7_fEEEvT_T0_DpT1_ --------------------------
	.section	.text._ZN2at6native63_GLOBAL__N__862fb238_30_ForeachBinaryOpScalarTensor_cu_64fe0ca525multi_tensor_apply_kernelINS1_18TensorListMetadataILi1EEENS1_27BinaryOpScalarTensorFunctorIN3c104HalfELi1ELi1ELi0EEEJSt7dividesIfEPS7_fEEEvT_T0_DpT1_,"ax",@progbits
	.align	128
.text._ZN2at6native63_GLOBAL__N__862fb238_30_ForeachBinaryOpScalarTensor_cu_64fe0ca525multi_tensor_apply_kernelINS1_18TensorListMetadataILi1EEENS1_27BinaryOpScalarTensorFunctorIN3c104HalfELi1ELi1ELi0EEEJSt7dividesIfEPS7_fEEEvT_T0_DpT1_:
        .type           _ZN2at6native63_GLOBAL__N__862fb238_30_ForeachBinaryOpScalarTensor_cu_64fe0ca525multi_tensor_apply_kernelINS1_18TensorListMetadataILi1EEENS1_27BinaryOpScalarTensorFunctorIN3c104HalfELi1ELi1ELi0EEEJSt7dividesIfEPS7_fEEEvT_T0_DpT1_,@function
        .size           _ZN2at6native63_GLOBAL__N__862fb238_30_ForeachBinaryOpScalarTensor_cu_64fe0ca525multi_tensor_apply_kernelINS1_18TensorListMetadataILi1EEENS1_27BinaryOpScalarTensorFunctorIN3c104HalfELi1ELi1ELi0EEEJSt7dividesIfEPS7_fEEEvT_T0_DpT1_,(.L_x_743 - _ZN2at6native63_GLOBAL__N__862fb238_30_ForeachBinaryOpScalarTensor_cu_64fe0ca525multi_tensor_apply_kernelINS1_18TensorListMetadataILi1EEENS1_27BinaryOpScalarTensorFunctorIN3c104HalfELi1ELi1ELi0EEEJSt7dividesIfEPS7_fEEEvT_T0_DpT1_)
        .other          _ZN2at6native63_GLOBAL__N__862fb238_30_ForeachBinaryOpScalarTensor_cu_64fe0ca525multi_tensor_apply_kernelINS1_18TensorListMetadataILi1EEENS1_27BinaryOpScalarTensorFunctorIN3c104HalfELi1ELi1ELi0EEEJSt7dividesIfEPS7_fEEEvT_T0_DpT1_,@"STO_CUDA_ENTRY STV_DEFAULT"
_ZN2at6native63_GLOBAL__N__862fb238_30_ForeachBinaryOpScalarTensor_cu_64fe0ca525multi_tensor_apply_kernelINS1_18TensorListMetadataILi1EEENS1_27BinaryOpScalarTensorFunctorIN3c104HalfELi1ELi1ELi0EEEJSt7dividesIfEPS7_fEEEvT_T0_DpT1_:
        /* <DEDUP_REMOVED lines=36> */
[----:B------:R-:W-:Y:S05]  /*0240*/  CALL.REL.NOINC `($__internal_16_$__cuda_sm20_div_u16) ;  /* 0x0000000c00a87944 */ /* 0x000fea0003c00000 */
        /* <DEDUP_REMOVED lines=14> */
.L_x_243:
        /* <DEDUP_REMOVED lines=9> */
[----:B------:R-:W-:-:S02]  /*03c0*/  ISETP.GE.U32.AND P1, PT, R25, R0, PT ;  /* 0x000000001900720c */ /* 0x000fc40003f26070 */
[----:B------:R-:W-:Y:S01]  /*03d0*/  LEA R6, P6, R9, R12, 0x1 ;  /* 0x0000000c09067211 */ /* 0x000fe200078c08ff */
[----:B------:R-:W-:Y:S01]  /*03e0*/  IMAD.X R9, RZ, RZ, R19, P5 ;  /* 0x000000ffff097224 */ /* 0x000fe200028e0613 */
[CC--:B------:R-:W-:Y:S01]  /*03f0*/  ISETP.GE.U32.AND P3, PT, R7.reuse, R0.reuse, PT ;  /* 0x000000000700720c */ /* 0x0c0fe20003f66070 */
[----:B--2---:R-:W2:Y:S01]  /*0400*/  LDG.E.U16 R15, desc[UR12][R4.64] ;  /* 0x0000000c040f7981 */ /* 0x004ea2000c1e1500 */
[----:B------:R-:W-:Y:S02]  /*0410*/  IADD3 R7, P4, PT, R7, UR11, RZ ;  /* 0x0000000b07077c10 */ /* 0x000fe4000ff9e0ff */
[----:B------:R-:W-:Y:S02]  /*0420*/  ISETP.GE.U32.AND P2, PT, R21, R0, PT ;  /* 0x000000001500720c */ /* 0x000fe40003f46070 */
[----:B------:R-:W-:Y:S02]  /*0430*/  ISETP.GE.AND.EX P1, PT, R23, R16, PT, P1 ;  /* 0x000000101700720c */ /* 0x000fe40003f26310 */
[----:B------:R-:W-:Y:S01]  /*0440*/  LEA.HI.X R13, R25, R3, R23, 0x1, P0 ;  /* 0x00000003190d7211 */ /* 0x000fe200000f0c17 */
[----:B------:R-:W-:Y:S01]  /*0450*/  IMAD.U32 R11, RZ, RZ, UR11 ;  /* 0x0000000bff0b7e24 */ /* 0x000fe2000f8e00ff */
[----:B------:R-:W-:Y:S01]  /*0460*/  ISETP.GE.U32.AND P0, PT, R7, R0, PT ;  /* 0x000000000700720c */ /* 0x000fe20003f06070 */
[----:B------:R-:W-:Y:S01]  /*0470*/  IMAD.U32 R7, RZ, RZ, UR11 ;  /* 0x0000000bff077e24 */ /* 0x000fe2000f8e00ff */
[-C--:B------:R-:W-:Y:S01]  /*0480*/  ISETP.GE.AND.EX P3, PT, R9, R16.reuse, PT, P3 ;  /* 0x000000100900720c */ /* 0x080fe20003f66330 */
[----:B------:R-:W-:Y:S01]  /*0490*/  IMAD.X R9, RZ, RZ, R9, P4 ;  /* 0x000000ffff097224 */ /* 0x000fe200020e0609 */
[----:B------:R-:W-:Y:S01]  /*04a0*/  ISETP.GE.AND.EX P2, PT, R19, R16, PT, P2 ;  /* 0x000000101300720c */ /* 0x000fe20003f46320 */
[----:B------:R-:W-:Y:S01]  /*04b0*/  IMAD.U32 R27, RZ, RZ, UR11 ;  /* 0x0000000bff1b7e24 */ /* 0x000fe2000f8e00ff */
[----:B------:R-:W-:-:S02]  /*04c0*/  LEA.HI.X R7, R7, R13, RZ, 0x1, P6 ;  /* 0x0000000d07077211 */ /* 0x000fc400030f0cff */
[----:B------:R-:W-:Y:S01]  /*04d0*/  LEA R8, P5, R11, R6, 0x1 ;  /* 0x000000060b087211 */ /* 0x000fe200078a08ff */
[----:B------:R-:W3:Y:S01]  /*04e0*/  @!P1 LDG.E.U16 R24, desc[UR12][R12.64] ;  /* 0x0000000c0c189981 */ /* 0x000ee2000c1e1500 */
[----:B------:R-:W-:Y:S02]  /*04f0*/  ISETP.GE.AND.EX P4, PT, R9, R16, PT, P0 ;  /* 0x000000100900720c */ /* 0x000fe40003f86300 */
[----:B------:R-:W-:Y:S02]  /*0500*/  PRMT R22, RZ, 0x7610, R22 ;  /* 0x00007610ff167816 */ /* 0x000fe40000000016 */
[----:B------:R-:W-:Y:S02]  /*0510*/  PRMT R14, RZ, 0x7610, R14 ;  /* 0x00007610ff0e7816 */ /* 0x000fe4000000000e */
[----:B------:R-:W-:Y:S02]  /*0520*/  LEA.HI.X R9, R27, R7, RZ, 0x1, P5 ;  /* 0x000000071b097211 */ /* 0x000fe400028f0cff */
[----:B------:R-:W-:Y:S01]  /*0530*/  LEA R10, P0, R11, R8, 0x1 ;  /* 0x000000080b0a7211 */ /* 0x000fe200078008ff */
[----:B------:R-:W4:Y:S01]  /*0540*/  @!P2 LDG.E.U16 R22, desc[UR12][R6.64] ;  /* 0x0000000c0616a981 */ /* 0x000f22000c1e1500 */
[----:B------:R-:W-:-:S02]  /*0550*/  PRMT R20, RZ, 0x7610, R20 ;  /* 0x00007610ff147816 */ /* 0x000fc40000000014 */
        /* <DEDUP_REMOVED lines=8> */
[----:B--2---:R-:W-:-:S05]  /*05e0*/  HADD2.F32 R15, -RZ, R15.H0_H0 ;  /* 0x2000000fff0f7230 */ /* 0x004fca0000004100 */
[----:B-1----:R-:W-:-:S06]  /*05f0*/  FMUL.FTZ R15, R15, UR14 ;  /* 0x0000000e0f0f7c20 */ /* 0x002fcc0008410000 */
[----:B------:R-:W0:Y:S01]  /*0600*/  MUFU.RCP R15, R15 ;  /* 0x0000000f000f7308 */ /* 0x000e220000001000 */
[----:B---3--:R-:W-:Y:S02]  /*0610*/  HADD2.F32 R24, -RZ, R24.H0_H0 ;  /* 0x20000018ff187230 */ /* 0x008fe40000004100 */
[----:B----4-:R-:W-:-:S03]  /*0620*/  HADD2.F32 R22, -RZ, R22.H0_H0 ;  /* 0x20000016ff167230 */ /* 0x010fc60000004100 */
[-C--:B0-----:R-:W-:Y:S01]  /*0630*/  FMUL.FTZ R23, R24, R15.reuse ;  /* 0x0000000f18177220 */ /* 0x081fe20000410000 */
[----:B-----5:R-:W-:Y:S02]  /*0640*/  HADD2.F32 R14, -RZ, R14.H0_H0 ;  /* 0x2000000eff0e7230 */ /* 0x020fe40000004100 */
[----:B------:R-:W-:Y:S02]  /*0650*/  FMUL.FTZ R24, R22, R15 ;  /* 0x0000000f16187220 */ /* 0x000fe40000410000 */
[----:B------:R-:W-:Y:S01]  /*0660*/  F2FP.F16.F32.PACK_AB R23, RZ, R23 ;  /* 0x00000017ff17723e */ /* 0x000fe200000000ff */
[----:B------:R-:W-:Y:S02]  /*0670*/  HADD2.F32 R26, -RZ, R20.H0_H0 ;  /* 0x20000014ff1a7230 */ /* 0x000fe40000004100 */
[-C--:B------:R-:W-:Y:S01]  /*0680*/  FMUL.FTZ R20, R14, R15.reuse ;  /* 0x0000000f0e147220 */ /* 0x080fe20000410000 */
[----:B------:R-:W-:Y:S01]  /*0690*/  F2FP.F16.F32.PACK_AB R24, RZ, R24 ;  /* 0x00000018ff18723e */ /* 0x000fe200000000ff */
[----:B------:R0:W-:Y:S01]  /*06a0*/  @!P1 STG.E.U16 desc[UR12][R12.64], R23 ;  /* 0x000000170c009986 */ /* 0x0001e2000c10150c */
[----:B------:R-:W-:-:S02]  /*06b0*/  FMUL.FTZ R22, R26, R15 ;  /* 0x0000000f1a167220 */ /* 0x000fc40000410000 */
[----:B------:R-:W-:Y:S01]  /*06c0*/  F2FP.F16.F32.PACK_AB R20, RZ, R20 ;  /* 0x00000014ff14723e */ /* 0x000fe200000000ff */
[----:B------:R-:W-:Y:S01]  /*06d0*/  IMAD.U32 R15, RZ, RZ, UR10 ;  /* 0x0000000aff0f7e24 */ /* 0x000fe2000f8e00ff */
[----:B------:R-:W-:Y:S02]  /*06e0*/  LEA R14, P5, R25, R12, 0x1 ;  /* 0x0000000c190e7211 */ /* 0x000fe400078a08ff */
[----:B------:R-:W-:Y:S01]  /*06f0*/  IADD3 R21, P1, PT, R21, UR10, RZ ;  /* 0x0000000a15157c10 */ /* 0x000fe2000ff3e0ff */
[----:B------:R-:W-:Y:S01]  /*0700*/  @!P2 STG.E.U16 desc[UR12][R6.64], R24 ;  /* 0x000000180600a986 */ /* 0x000fe2000c10150c */
[----:B------:R-:W-:-:S03]  /*0710*/  LEA.HI.X R15, R15, R13, RZ, 0x1, P5 ;  /* 0x0000000d0f0f7211 */ /* 0x000fc600028f0cff */
[----:B------:R1:W-:Y:S01]  /*0720*/  @!P3 STG.E.U16 desc[UR12][R8.64], R20 ;  /* 0x000000140800b986 */ /* 0x0003e2000c10150c */
[----:B0-----:R-:W-:Y:S01]  /*0730*/  IADD3 R23, P3, PT, R21, UR11, RZ ;  /* 0x0000000b15177c10 */ /* 0x001fe2000ff7e0ff */
[----:B------:R-:W-:Y:S01]  /*0740*/  IMAD.X R13, RZ, RZ, R19, P1 ;  /* 0x000000ffff0d7224 */ /* 0x000fe200008e0613 */
[----:B------:R-:W-:Y:S02]  /*0750*/  F2FP.F16.F32.PACK_AB R22, RZ, R22 ;  /* 0x00000016ff16723e */ /* 0x000fe400000000ff */
[CC--:B------:R-:W-:Y:S02]  /*0760*/  ISETP.GE.U32.AND P2, PT, R23.reuse, R0.reuse, PT ;  /* 0x000000001700720c */ /* 0x0c0fe40003f46070 */
[----:B------:R-:W-:Y:S01]  /*0770*/  IADD3 R25, P5, PT, R23, UR11, RZ ;  /* 0x0000000b17197c10 */ /* 0x000fe2000ffbe0ff */
[----:B------:R-:W-:Y:S01]  /*0780*/  IMAD.X R23, RZ, RZ, R13, P3 ;  /* 0x000000ffff177224 */ /* 0x000fe200018e060d */
[----:B------:R0:W-:Y:S02]  /*0790*/  @!P4 STG.E.U16 desc[UR12][R10.64], R22 ;  /* 0x000000160a00c986 */ /* 0x0001e4000c10150c */
[-C--:B------:R-:W-:Y:S01]  /*07a0*/  ISETP.GE.U32.AND P3, PT, R25, R0.reuse, PT ;  /* 0x000000001900720c */ /* 0x080fe20003f66070 */
[----:B-1----:R-:W-:Y:S01]  /*07b0*/  IMAD.X R9, RZ, RZ, R23, P5 ;  /* 0x000000ffff097224 */ /* 0x002fe200028e0617 */
[----:B------:R1:W2:Y:S01]  /*07c0*/  LDG.E.U16 R19, desc[UR12][R4.64] ;  /* 0x0000000c04137981 */ /* 0x0002a2000c1e1500 */
[----:B------:R-:W-:-:S02]  /*07d0*/  ISETP.GE.U32.AND P1, PT, R21, R0, PT ;  /* 0x000000001500720c */ /* 0x000fc40003f26070 */
[----:B------:R-:W-:Y:S02]  /*07e0*/  LEA R6, P4, R21, R2, 0x1 ;  /* 0x0000000215067211 */ /* 0x000fe400078808ff */
[-C--:B------:R-:W-:Y:S01]  /*07f0*/  ISETP.GE.AND.EX P3, PT, R9, R16.reuse, PT, P3 ;  /* 0x000000100900720c */ /* 0x080fe20003f66330 */
[----:B------:R-:W-:Y:S01]  /*0800*/  IMAD.U32 R9, RZ, RZ, UR11 ;  /* 0x0000000bff097e24 */ /* 0x000fe2000f8e00ff */
[-C--:B------:R-:W-:Y:S02]  /*0810*/  ISETP.GE.AND.EX P1, PT, R13, R16.reuse, PT, P1 ;  /* 0x000000100d00720c */ /* 0x080fe40003f26310 */
[----:B------:R-:W-:Y:S01]  /*0820*/  LEA.HI.X R7, R21, R3, R13, 0x1, P4 ;  /* 0x0000000315077211 */ /* 0x000fe200020f0c0d */
[----:B-1----:R-:W-:Y:S01]  /*0830*/  IMAD.U32 R5, RZ, RZ, UR11 ;  /* 0x0000000bff057e24 */ /* 0x002fe2000f8e00ff */
[----:B------:R-:W-:Y:S01]  /*0840*/  ISETP.GE.AND.EX P2, PT, R23, R16, PT, P2 ;  /* 0x000000101700720c */ /* 0x000fe20003f46320 */
[----:B------:R-:W-:Y:S01]  /*0850*/  IMAD.U32 R13, RZ, RZ, UR11 ;  /* 0x0000000bff0d7e24 */ /* 0x000fe2000f8e00ff */
[----:B------:R-:W-:Y:S01]  /*0860*/  LEA R8, P4, R9, R6, 0x1 ;  /* 0x0000000609087211 */ /* 0x000fe200078808ff */
[----:B------:R-:W-:Y:S01]  /*0870*/  IMAD.U32 R21, RZ, RZ, UR11 ;  /* 0x0000000bff157e24 */ /* 0x000fe2000f8e00ff */
[----:B0-----:R-:W-:-:S02]  /*0880*/  PRMT R10, RZ, 0x7610, R10 ;  /* 0x00007610ff0a7816 */ /* 0x001fc4000000000a */
[----:B------:R-:W-:Y:S02]  /*0890*/  LEA.HI.X R9, R5, R7, RZ, 0x1, P4 ;  /* 0x0000000705097211 */ /* 0x000fe400020f0cff */
[----:B------:R-:W-:Y:S02]  /*08a0*/  LEA R4, P4, R13, R8, 0x1 ;  /* 0x000000080d047211 */ /* 0x000fe400078808ff */
[----:B------:R-:W-:Y:S01]  /*08b0*/  PRMT R11, RZ, 0x7610, R11 ;  /* 0x00007610ff0b7816 */ /* 0x000fe2000000000b */
[----:B------:R-:W3:Y:S01]  /*08c0*/  @!P0 LDG.E.U16 R10, desc[UR12][R14.64] ;  /* 0x0000000c0e0a8981 */ /* 0x000ee2000c1e1500 */
[----:B------:R-:W-:Y:S02]  /*08d0*/  PRMT R12, RZ, 0x7610, R12 ;  /* 0x00007610ff0c7816 */ /* 0x000fe4000000000c */
[----:B------:R-:W-:Y:S02]  /*08e0*/  PRMT R13, RZ, 0x7610, R13 ;  /* 0x00007610ff0d7816 */ /* 0x000fe4000000000d */
        /* <DEDUP_REMOVED lines=13> */
[----:B---3--:R-:W-:Y:S02]  /*09c0*/  HADD2.F32 R10, -RZ, R10.H0_H0 ;  /* 0x2000000aff0a7230 */ /* 0x008fe40000004100 */
[----:B----4-:R-:W-:-:S03]  /*09d0*/  HADD2.F32 R11, -RZ, R11.H0_H0 ;  /* 0x2000000bff0b7230 */ /* 0x010fc60000004100 */
[-C--:B0-----:R-:W-:Y:S01]  /*09e0*/  FMUL.FTZ R10, R10, R19.reuse ;  /* 0x000000130a0a7220 */ /* 0x081fe20000410000 */
[----:B-----5:R-:W-:Y:S02]  /*09f0*/  HADD2.F32 R12, -RZ, R12.H0_H0 ;  /* 0x2000000cff0c7230 */ /* 0x020fe40000004100 */
[-C--:B------:R-:W-:Y:S01]  /*0a00*/  FMUL.FTZ R11, R11, R19.reuse ;  /* 0x000000130b0b7220 */ /* 0x080fe20000410000 */
[----:B------:R-:W-:Y:S02]  /*0a10*/  HADD2.F32 R13, -RZ, R13.H0_H0 ;  /* 0x2000000dff0d7230 */ /* 0x000fe40000004100 */
[-C--:B------:R-:W-:Y:S01]  /*0a20*/  FMUL.FTZ R12, R12, R19.reuse ;  /* 0x000000130c0c7220 */ /* 0x080fe20000410000 */
[----:B------:R-:W-:Y:S02]  /*0a30*/  F2FP.F16.F32.PACK_AB R10, RZ, R10 ;  /* 0x0000000aff0a723e */ /* 0x000fe400000000ff */
[----:B------:R-:W-:Y:S01]  /*0a40*/  FMUL.FTZ R13, R13, R19 ;  /* 0x000000130d0d7220 */ /* 0x000fe20000410000 */
[----:B------:R-:W-:-:S02]  /*0a50*/  F2FP.F16.F32.PACK_AB R11, RZ, R11 ;  /* 0x0000000bff0b723e */ /* 0x000fc400000000ff */
[----:B------:R-:W-:Y:S02]  /*0a60*/  F2FP.F16.F32.PACK_AB R12, RZ, R12 ;  /* 0x0000000cff0c723e */ /* 0x000fe400000000ff */
[----:B------:R-:W-:Y:S01]  /*0a70*/  F2FP.F16.F32.PACK_AB R13, RZ, R13 ;  /* 0x0000000dff0d723e */ /* 0x000fe200000000ff */
[----:B------:R2:W-:Y:S04]  /*0a80*/  @!P0 STG.E.U16 desc[UR12][R14.64], R10 ;  /* 0x0000000a0e008986 */ /* 0x0005e8000c10150c */
[----:B------:R2:W-:Y:S04]  /*0a90*/  @!P1 STG.E.U16 desc[UR12][R6.64], R11 ;  /* 0x0000000b06009986 */ /* 0x0005e8000c10150c */
[----:B------:R2:W-:Y:S04]  /*0aa0*/  @!P2 STG.E.U16 desc[UR12][R8.64], R12 ;  /* 0x0000000c0800a986 */ /* 0x0005e8000c10150c */
[----:B------:R2:W-:Y:S01]  /*0ab0*/  @!P3 STG.E.U16 desc[UR12][R4.64], R13 ;  /* 0x0000000d0400b986 */ /* 0x0005e2000c10150c */
[----:B------:R-:W-:Y:S05]  /*0ac0*/  BRA.U UP0, `(.L_x_243) ;  /* 0xfffffff900187547 */ /* 0x000fea000b83ffff */
.L_x_242:
        /* <DEDUP_REMOVED lines=40> */
[----:B--2---:R-:W-:-:S05]  /*0d50*/  HADD2.F32 R12, -RZ, R12.H0_H0 ;  /* 0x2000000cff0c7230 */ /* 0x004fca0000004100 */
[----:B0-----:R-:W-:-:S06]  /*0d60*/  FMUL.FTZ R12, R12, UR4 ;  /* 0x000000040c0c7c20 */ /* 0x001fcc0008410000 */
[----:B------:R-:W0:Y:S01]  /*0d70*/  MUFU.RCP R12, R12 ;  /* 0x0000000c000c7308 */ /* 0x000e220000001000 */
[----:B---3--:R-:W-:Y:S02]  /*0d80*/  HADD2.F32 R10, -RZ, R10.H0_H0 ;  /* 0x2000000aff0a7230 */ /* 0x008fe40000004100 */
[----:B----4-:R-:W-:Y:S02]  /*0d90*/  HADD2.F32 R0, -RZ, R0.H0_H0 ;  /* 0x20000000ff007230 */ /* 0x010fe40000004100 */
[----:B-----5:R-:W-:Y:S02]  /*0da0*/  HADD2.F32 R11, -RZ, R11.H0_H0 ;  /* 0x2000000bff0b7230 */ /* 0x020fe40000004100 */
[-C--:B0-----:R-:W-:Y:S01]  /*0db0*/  FMUL.FTZ R10, R10, R12.reuse ;  /* 0x0000000c0a0a7220 */ /* 0x081fe20000410000 */
[-C--:B------:R-:W-:Y:S02]  /*0dc0*/  FMUL.FTZ R0, R0, R12.reuse ;  /* 0x0000000c00007220 */ /* 0x080fe40000410000 */
[----:B------:R-:W-:-:S02]  /*0dd0*/  FMUL.FTZ R11, R11, R12 ;  /* 0x0000000c0b0b7220 */ /* 0x000fc40000410000 */
[----:B------:R-:W-:Y:S02]  /*0de0*/  F2FP.F16.F32.PACK_AB R10, RZ, R10 ;  /* 0x0000000aff0a723e */ /* 0x000fe400000000ff */
[----:B------:R-:W-:Y:S02]  /*0df0*/  F2FP.F16.F32.PACK_AB R0, RZ, R0 ;  /* 0x00000000ff00723e */ /* 0x000fe400000000ff */
[----:B------:R-:W-:Y:S01]  /*0e00*/  F2FP.F16.F32.PACK_AB R11, RZ, R11 ;  /* 0x0000000bff0b723e */ /* 0x000fe200000000ff */
[----:B------:R-:W-:Y:S01]  /*0e10*/  HADD2.F32 R17, -RZ, R17.H0_H0 ;  /* 0x20000011ff117230 */ /* 0x000fe20000004100 */
[----:B------:R0:W-:Y:S04]  /*0e20*/  @!P0 STG.E.U16 desc[UR12][R2.64], R10 ;  /* 0x0000000a02008986 */ /* 0x0001e8000c10150c */
[----:B------:R0:W-:Y:S01]  /*0e30*/  @!P1 STG.E.U16 desc[UR12][R4.64], R0 ;  /* 0x0000000004009986 */ /* 0x0001e2000c10150c */
[----:B------:R-:W-:-:S03]  /*0e40*/  FMUL.FTZ R17, R17, R12 ;  /* 0x0000000c11117220 */ /* 0x000fc60000410000 */
[----:B------:R0:W-:Y:S01]  /*0e50*/  @!P2 STG.E.U16 desc[UR12][R8.64], R11 ;  /* 0x0000000b0800a986 */ /* 0x0001e2000c10150c */
[----:B------:R-:W-:Y:S05]  /*0e60*/  @P3 EXIT ;  /* 0x000000000000394d */ /* 0x000fea0003800000 */
[----:B------:R-:W-:-:S05]  /*0e70*/  F2FP.F16.F32.PACK_AB R17, RZ, R17 ;  /* 0x00000011ff11723e */ /* 0x000fca00000000ff */
[----:B------:R-:W-:Y:S01]  /*0e80*/  STG.E.U16 desc[UR12][R6.64], R17 ;  /* 0x0000001106007986 */ /* 0x000fe2000c10150c */
[----:B------:R-:W-:Y:S05]  /*0e90*/  EXIT ;  /* 0x000000000000794d */ /* 0x000fea0003800000 */
.L_x_241:
        /* <DEDUP_REMOVED lines=9> */
.L_x_244:
        /* <DEDUP_REMOVED lines=8> */
[----:B---3--:R-:W-:-:S05]  /*0fb0*/  HADD2.F32 R10, -RZ, R10.H0_H0 ;  /* 0x2000000aff0a7230 */ /* 0x008fca0000004100 */
[----:B--2---:R-:W-:Y:S01]  /*0fc0*/  FMUL.FTZ R10, R10, UR5 ;  /* 0x000000050a0a7c20 */ /* 0x004fe20008410000 */
[----:B----4-:R-:W-:-:S05]  /*0fd0*/  HADD2.F32 R11, -RZ, R8.H0_H0 ;  /* 0x20000008ff0b7230 */ /* 0x010fca0000004100 */
[----:B------:R-:W0:Y:S01]  /*0fe0*/  MUFU.RCP R10, R10 ;  /* 0x0000000a000a7308 */ /* 0x000e220000001000 */
[----:B------:R-:W-:Y:S02]  /*0ff0*/  HADD2.F32 R8, -RZ, R8.H1_H1 ;  /* 0x30000008ff087230 */ /* 0x000fe40000004100 */
[--C-:B------:R-:W-:Y:S02]  /*1000*/  HADD2.F32 R12, -RZ, R9.reuse.H0_H0 ;  /* 0x20000009ff0c7230 */ /* 0x100fe40000004100 */
[----:B------:R-:W-:Y:S02]  /*1010*/  HADD2.F32 R9, -RZ, R9.H1_H1 ;  /* 0x30000009ff097230 */ /* 0x000fe40000004100 */
[-C--:B0-----:R-:W-:Y:S01]  /*1020*/  FMUL.FTZ R11, R11, R10.reuse ;  /* 0x0000000a0b0b7220 */ /* 0x081fe20000410000 */
[-C--:B------:R-:W-:Y:S01]  /*1030*/  FMUL.FTZ R8, R8, R10.reuse ;  /* 0x0000000a08087220 */ /* 0x080fe20000410000 */
[-C--:B------:R-:W-:Y:S01]  /*1040*/  FMUL.FTZ R12, R12, R10.reuse ;  /* 0x0000000a0c0c7220 */ /* 0x080fe20000410000 */
[----:B------:R-:W-:-:S03]  /*1050*/  FMUL.FTZ R9, R9, R10 ;  /* 0x0000000a09097220 */ /* 0x000fc60000410000 */
[----:B------:R-:W-:Y:S01]  /*1060*/  F2FP.F16.F32.PACK_AB R8, R8, R11 ;  /* 0x0000000b0808723e */ /* 0x000fe200000000ff */
[----:B------:R-:W-:Y:S01]  /*1070*/  IMAD.SHL.U32 R11, R13, 0x4, RZ ;  /* 0x000000040d0b7824 */ /* 0x000fe200078e00ff */
[----:B------:R-:W-:-:S04]  /*1080*/  F2FP.F16.F32.PACK_AB R9, R9, R12 ;  /* 0x0000000c0909723e */ /* 0x000fc800000000ff */
[----:B------:R-:W-:Y:S01]  /*1090*/  ISETP.LT.U32.AND P1, PT, R11, R0, PT ;  /* 0x000000000b00720c */ /* 0x000fe20003f21070 */
[----:B------:R3:W-:Y:S01]  /*10a0*/  STG.E.64 desc[UR12][R6.64], R8 ;  /* 0x0000000806007986 */ /* 0x0007e2000c101b0c */
[----:B------:R-:W-:-:S04]  /*10b0*/  SHF.L.U64.HI R11, R13, 0x2, R14 ;  /* 0x000000020d0b7819 */ /* 0x000fc8000001020e */
[----:B------:R-:W-:-:S13]  /*10c0*/  ISETP.LT.AND.EX P1, PT, R11, R16, PT, P1 ;  /* 0x000000100b00720c */ /* 0x000fda0003f21310 */
[----:B---3--:R-:W-:Y:S05]  /*10d0*/  @!P0 BRA P1, `(.L_x_244) ;  /* 0xfffffffc00948947 */ /* 0x008fea000083ffff */
[----:B------:R-:W-:Y:S05]  /*10e0*/  EXIT ;  /* 0x000000000000794d */ /* 0x000fea0003800000 */
        .weak           $__internal_16_$__cuda_sm20_div_u16
        .type           $__internal_16_$__cuda_sm20_div_u16,@function
        .size           $__internal_16_$__cuda_sm20_div_u16,(.L_x_743 - $__internal_16_$__cuda_sm20_div_u16)
$__internal_16_$__cuda_sm20_div_u16:
        /* <DEDUP_REMOVED lines=19> */
[----:B------:R-:W-:Y:S05]  /*1220*/  RET.REL.NODEC R4 `(_ZN2at6native63_GLOBAL__N__862fb238_30_ForeachBinaryOpScalarTensor_cu_64fe0ca525multi_tensor_apply_kernelINS1_18TensorListMetadataILi1EEENS1_27BinaryOpScalarTensorFunctorIN3c104HalfELi1ELi1ELi0EEEJSt7dividesIfEPS7_fEEEvT_T0_DpT1_) ;  /* 0xffffffec04747950 */ /* 0x000fea0003c3ffff */
.L_x_245:
        /* <DEDUP_REMOVED lines=13> */
.L_x_743:


//--------------------- .text._ZN2at6native63_GLOBAL__N__862fb238_30_ForeachBinaryOpScalarTensor_cu_64fe0ca525multi_tensor_apply_kernelINS1_18TensorListMetadataILi1EEENS1_27BinaryOpScalarTensorFunctorIbLi1ELi1ELi0EEEJSt7dividesIbEPbbEEEvT_T0_DpT1_ --------------------------
	.section	.text._ZN2at6native63_GLOBAL__N__862fb238_30_ForeachBinaryOpScalarTensor_cu_64fe0ca525multi_tensor_apply_kernelINS1_18TensorListMetadataILi1EEENS1_27BinaryOpScalarTensorFunctorIbLi1ELi1ELi0EEEJSt7dividesIbEPbbEEEvT_T0_DpT1_,"ax",@progbits
	.align	128
.text._ZN2at6native63_GLOBAL__N__862fb238_30_ForeachBinaryOpScalarTensor_cu_64fe0ca525multi_tensor_apply_kernelINS1_18TensorListMetadataILi1EEENS1_27BinaryOpScalarTensorFunctorIbLi1ELi1ELi0EEEJSt7dividesIbEPbbEEEvT_T0_DpT1_:
        .type           _ZN2at6native63_GLOBAL__N__862fb238_30_ForeachBinaryOpScalarTensor_cu_64fe0ca525multi_tensor_apply_kernelINS1_18TensorListMetadataILi1EEENS1_27BinaryOpScalarTensorFunctorIbLi1ELi1ELi0EEEJSt7dividesIbEPbbEEEvT_T0_DpT1_,@function
        .size           _ZN2at6native63_GLOBAL__N__862fb238_30_ForeachBinaryOpScalarTensor_cu_64fe0ca525multi_tensor_apply_kernelINS1_18TensorListMetadataILi1EEENS1_27BinaryOpScalarTensorFunctorIbLi1ELi1ELi0EEEJSt7dividesIbEPbbEEEvT_T0_DpT1_,(.L_x_745 - _ZN2at6native63_GLOBAL__N__862fb238_30_ForeachBinaryOpScalarTensor_cu_64fe0ca525multi_tensor_apply_kernelINS1_18TensorListMetadataILi1EEENS1_27BinaryOpScalarTensorFunctorIbLi1ELi1ELi0EEEJSt7dividesIbEPbbEEEvT_T0_DpT1_)
        .other          _ZN2at6native63_GLOBAL__N__862fb238_30_ForeachBinaryOpScalarTensor_cu_64fe0ca525multi_tensor_apply_kernelINS1_18TensorListMetadataILi1EEENS1_27BinaryOpScalarTensorFunctorIbLi1ELi1ELi0EEEJSt7dividesIbEPbbEEEvT_T0_DpT1_,@"STO_CUDA_ENTRY STV_DEFAULT"
_ZN2at6native63_GLOBAL__N__862fb238_30_ForeachBinaryOpScalarTensor_cu_64fe0ca525multi_tensor_apply_kernelINS1_18TensorListMetadataILi1EEENS1_27BinaryOpScalarTensorFunctorIbLi1ELi1ELi0EEEJSt7dividesIbEPbbEEEvT_T0_DpT1_:
        /* <DEDUP_REMOVED lines=9> */
[----:B--2---:R-:W-:-:S04]  /*0090*/  UIMAD.WIDE UR8, UR8, 0x10000, URZ ;  /* 0x00010000080878a5 */ /* 0x004fc8000f8e02ff */
[----:B0-----:R-:W-:-:S04]  /*00a0*/  UIADD3 UR37, UP0, UPT, UR18, UR8, URZ ;  /* 0x0000000812257290 */ /* 0x001fc8000ff1e0ff */
[----:B------:R-:W-:Y:S02]  /*00b0*/  UIADD3.X UR38, UPT, UPT, UR19, UR9, URZ, UP0, !UPT ;  /* 0x0000000913267290 */ /* 0x000fe400087fe4ff */
[----:B---3--:R-:W-:Y:S02]  /*00c0*/  ULOP3.LUT UP0, URZ, UR4, 0x3, UR37, 0xc8, !UPT ;  /* 0x0000000304ff7892 */ /* 0x008fe4000f80c825 */
[----:B------:R-:W-:-:S04]  /*00d0*/  UIADD3 UR10, UP1, UPT, UR4, -UR8, URZ ;  /* 0x80000008040a7290 */ /* 0x000fc8000ff3e0ff */
[----:B------:R-:W-:-:S03]  /*00e0*/  UIADD3.X UR11, UPT, UPT, UR5, ~UR9, URZ, UP1, !UPT ;  /* 0x80000009050b7290 */ /* 0x000fc60008ffe4ff */
[----:B-1----:R-:W-:Y:S09]  /*00f0*/  BRA.U !UP0, `(.L_x_246) ;  /* 0x0000000d08207547 */ /* 0x002ff2000b800000 */
        /* <DEDUP_REMOVED lines=19> */
[----:B------:R-:W-:Y:S05]  /*0230*/  CALL.REL.NOINC `($__internal_17_$__cuda_sm20_div_u16) ;  /* 0x0000000c00607944 */ /* 0x000fea0003c00000 */
[----:B------:R-:W0:Y:S01]  /*0240*/  S2R R2, SR_TID.X ;  /* 0x0000000000027919 */ /* 0x000e220000002100 */
[----:B------:R-:W-:-:S03]  /*0250*/  UISETP.GE.U32.AND UP0, UPT, UR5, UR22, UPT ;  /* 0x000000160500728c */ /* 0x000fc6000bf06070 */
[----:B------:R-:W-:Y:S01]  /*0260*/  UMOV UR5, URZ ;  /* 0x000000ff00057c82 */ /* 0x000fe20008000000 */
[----:B------:R-:W-:-:S03]  /*0270*/  UISETP.GE.U32.AND.EX UP0, UPT, UR6, URZ, UPT, UP0 ;  /* 0x000000ff0600728c */ /* 0x000fc6000bf06100 */
[----:B------:R-:W-:-:S06]  /*0280*/  UMOV UR6, URZ ;  /* 0x000000ff00067c82 */ /* 0x000fcc0008000000 */
[----:B------:R-:W-:Y:S05]  /*0290*/  BRA.U !UP0, `(.L_x_247) ;  /* 0x0000000508fc7547 */ /* 0x000fea000b800000 */
[----:B------:R-:W-:Y:S01]  /*02a0*/  ULOP3.LUT UR17, UR16, 0xffff, URZ, 0xc0, !UPT ;  /* 0x0000ffff10117892 */ /* 0x000fe2000f8ec0ff */
[----:B------:R-:W-:Y:S01]  /*02b0*/  IMAD.MOV.U32 R0, RZ, RZ, RZ ;  /* 0x000000ffff007224 */ /* 0x000fe200078e00ff */
[----:B------:R-:W-:Y:S02]  /*02c0*/  UIADD3 UR33, UP0, UP1, UR18, UR8, UR22 ;  /* 0x0000000812217290 */ /* 0x000fe4000f91e016 */
[----:B------:R-:W-:Y:S02]  /*02d0*/  UIMAD.WIDE.U32 UR4, UR23, 0x5, UR8 ;  /* 0x00000005170478a5 */ /* 0x000fe4000f8e0008 */
[----:B------:R-:W-:Y:S02]  /*02e0*/  UIADD3 UR26, UP2, UP3, UR18, UR8, UR23 ;  /* 0x00000008121a7290 */ /* 0x000fe4000fb5e017 */
[----:B------:R-:W-:Y:S02]  /*02f0*/  UIMAD.WIDE.U32 UR6, UR23, 0x7, UR8 ;  /* 0x00000007170678a5 */ /* 0x000fe4000f8e0008 */
[----:B------:R-:W-:-:S02]  /*0300*/  UIMAD.WIDE.U32 UR10, UR23, 0x6, UR8 ;  /* 0x00000006170a78a5 */ /* 0x000fc4000f8e0008 */
[----:B------:R-:W-:Y:S02]  /*0310*/  UIMAD.WIDE.U32 UR12, UR23, 0x3, UR8 ;  /* 0x00000003170c78a5 */ /* 0x000fe4000f8e0008 */
[----:B------:R-:W-:Y:S02]  /*0320*/  UIMAD.WIDE.U32 UR14, UR23, 0x2, UR8 ;  /* 0x00000002170e78a5 */ /* 0x000fe4000f8e0008 */
[----:B------:R-:W-:Y:S02]  /*0330*/  UIADD3 UR17, UPT, UPT, UR17, 0x1, URZ ;  /* 0x0000000111117890 */ /* 0x000fe4000fffe0ff */
[----:B------:R-:W-:Y:S02]  /*0340*/  UIADD3.X UR34, UPT, UPT, UR19, UR9, URZ, UP0, UP1 ;  /* 0x0000000913227290 */ /* 0x000fe400087e24ff */
[----:B------:R-:W-:Y:S02]  /*0350*/  UIADD3.X UR27, UPT, UPT, UR19, UR9, URZ, UP2, UP3 ;  /* 0x00000009131b7290 */ /* 0x000fe400097e64ff */
[----:B------:R-:W-:-:S02]  /*0360*/  UIADD3 UR32, UP0, UPT, UR18, UR4, URZ ;  /* 0x0000000412207290 */ /* 0x000fc4000ff1e0ff */
[----:B------:R-:W-:Y:S02]  /*0370*/  UIADD3 UR31, UP1, UPT, UR18, UR6, URZ ;  /* 0x00000006121f7290 */ /* 0x000fe4000ff3e0ff */
[----:B------:R-:W-:Y:S02]  /*0380*/  UIADD3 UR30, UP2, UPT, UR18, UR10, URZ ;  /* 0x0000000a121e7290 */ /* 0x000fe4000ff5e0ff */
[----:B------:R-:W-:Y:S02]  /*0390*/  UIADD3 UR29, UP3, UPT, UR18, UR12, URZ ;  /* 0x0000000c121d7290 */ /* 0x000fe4000ff7e0ff */
[----:B------:R-:W-:Y:S02]  /*03a0*/  UIADD3 UR28, UP4, UPT, UR18, UR14, URZ ;  /* 0x0000000e121c7290 */ /* 0x000fe4000ff9e0ff */
[----:B------:R-:W-:Y:S02]  /*03b0*/  ULOP3.LUT UR10, UR17, 0x1fffe, URZ, 0xc0, !UPT ;  /* 0x0001fffe110a7892 */ /* 0x000fe4000f8ec0ff */
[----:B------:R-:W-:-:S02]  /*03c0*/  UIADD3.X UR17, UPT, UPT, UR19, UR5, URZ, UP0, !UPT ;  /* 0x0000000513117290 */ /* 0x000fc400087fe4ff */
[----:B------:R-:W-:Y:S02]  /*03d0*/  USHF.L.U32 UR24, UR23, 0x3, URZ ;  /* 0x0000000317187899 */ /* 0x000fe400080006ff */
[----:B------:R-:W-:Y:S02]  /*03e0*/  USHF.R.U32.HI UR25, URZ, 0x1d, UR23 ;  /* 0x0000001dff197899 */ /* 0x000fe40008011617 */
[----:B------:R-:W-:Y:S02]  /*03f0*/  UIADD3.X UR7, UPT, UPT, UR19, UR7, URZ, UP1, !UPT ;  /* 0x0000000713077290 */ /* 0x000fe40008ffe4ff */
[----:B------:R-:W-:Y:S02]  /*0400*/  UIADD3.X UR11, UPT, UPT, UR19, UR11, URZ, UP2, !UPT ;  /* 0x0000000b130b7290 */ /* 0x000fe400097fe4ff */
[----:B------:R-:W-:Y:S02]  /*0410*/  UIADD3.X UR12, UPT, UPT, UR19, UR13, URZ, UP3, !UPT ;  /* 0x0000000d130c7290 */ /* 0x000fe40009ffe4ff */
[----:B------:R-:W-:Y:S01]  /*0420*/  UIADD3.X UR14, UPT, UPT, UR19, UR15, URZ, UP4, !UPT ;  /* 0x0000000f130e7290 */ /* 0x000fe2000a7fe4ff */
[----:B------:R-:W-:Y:S01]  /*0430*/  UMOV UR4, URZ ;  /* 0x000000ff00047c82 */ /* 0x000fe20008000000 */
[----:B------:R-:W-:Y:S01]  /*0440*/  UMOV UR5, URZ ;  /* 0x000000ff00057c82 */ /* 0x000fe20008000000 */
[----:B------:R-:W-:-:S09]  /*0450*/  UMOV UR6, URZ ;  /* 0x000000ff00067c82 */ /* 0x000fd20008000000 */
.L_x_248:
[C---:B01----:R-:W-:Y:S02]  /*0460*/  IADD3 R3, P0, PT, R2.reuse, UR23, RZ ;  /* 0x0000001702037c10 */ /* 0x043fe4000ff1e0ff */
[----:B------:R-:W-:Y:S02]  /*0470*/  ISETP.GE.U32.AND P3, PT, R2, UR35, PT ;  /* 0x0000002302007c0c */ /* 0x000fe4000bf66070 */
[C---:B------:R-:W-:Y:S01]  /*0480*/  ISETP.GE.U32.AND P1, PT, R3.reuse, UR35, PT ;  /* 0x0000002303007c0c */ /* 0x040fe2000bf26070 */
[----:B------:R-:W-:Y:S01]  /*0490*/  IMAD.X R4, RZ, RZ, R0, P0 ;  /* 0x000000ffff047224 */ /* 0x000fe200000e0600 */
[----:B------:R-:W-:Y:S02]  /*04a0*/  IADD3 R3, P0, PT, R3, UR23, RZ ;  /* 0x0000001703037c10 */ /* 0x000fe4000ff1e0ff */
[----:B------:R-:W-:Y:S02]  /*04b0*/  ISETP.GE.AND.EX P3, PT, R0, UR36, PT, P3 ;  /* 0x0000002400007c0c */ /* 0x000fe4000bf66330 */
[----:B------:R-:W-:Y:S01]  /*04c0*/  ISETP.GE.AND.EX P1, PT, R4, UR36, PT, P1 ;  /* 0x0000002404007c0c */ /* 0x000fe2000bf26310 */
[----:B------:R-:W-:Y:S01]  /*04d0*/  IMAD.X R9, RZ, RZ, R4, P0 ;  /* 0x000000ffff097224 */ /* 0x000fe200000e0604 */
[----:B------:R-:W-:-:S02]  /*04e0*/  ISETP.GE.U32.AND P2, PT, R3, UR35, PT ;  /* 0x0000002303007c0c */ /* 0x000fc4000bf46070 */
[----:B------:R-:W-:Y:S02]  /*04f0*/  IADD3 R4, P0, PT, R2, UR37, RZ ;  /* 0x0000002502047c10 */ /* 0x000fe4000ff1e0ff */
[----:B------:R-:W-:Y:S02]  /*0500*/  ISETP.GE.AND.EX P2, PT, R9, UR36, PT, P2 ;  /* 0x0000002409007c0c */ /* 0x000fe4000bf46320 */
[----:B------:R-:W-:Y:S02]  /*0510*/  IADD3.X R5, PT, PT, R0, UR38, RZ, P0, !PT ;  /* 0x0000002600057c10 */ /* 0x000fe400087fe4ff */
[----:B------:R-:W-:-:S03]  /*0520*/  IADD3 R13, P5, PT, R3, UR23, RZ ;  /* 0x00000017030d7c10 */ /* 0x000fc6000ffbe0ff */
[----:B------:R-:W2:Y:S01]  /*0530*/  @!P3 LDG.E.U8 R3, desc[UR20][R4.64] ;  /* 0x000000140403b981 */ /* 0x000ea2000c1e1100 */
[----:B------:R-:W-:-:S04]  /*0540*/  @!P1 IADD3 R6, P0, PT, R2, UR26, RZ ;  /* 0x0000001a02069c10 */ /* 0x000fc8000ff1e0ff */
[----:B------:R-:W-:Y:S02]  /*0550*/  @!P1 IADD3.X R7, PT, PT, R0, UR27, RZ, P0, !PT ;  /* 0x0000001b00079c10 */ /* 0x000fe400087fe4ff */
[----:B------:R-:W-:Y:S01]  /*0560*/  @!P2 IADD3 R8, P4, PT, R2, UR28, RZ ;  /* 0x0000001c0208ac10 */ /* 0x000fe2000ff9e0ff */
[----:B------:R-:W-:Y:S01]  /*0570*/  IMAD.X R14, RZ, RZ, R9, P5 ;  /* 0x000000ffff0e7224 */ /* 0x000fe200028e0609 */
[----:B------:R-:W-:Y:S01]  /*0580*/  ISETP.GE.U32.AND P0, PT, R13, UR35, PT ;  /* 0x000000230d007c0c */ /* 0x000fe2000bf06070 */
[----:B------:R-:W3:Y:S01]  /*0590*/  @!P1 LDG.E.U8 R6, desc[UR20][R6.64] ;  /* 0x0000001406069981 */ /* 0x000ee2000c1e1100 */
[----:B------:R-:W-:Y:S02]  /*05a0*/  @!P2 IADD3.X R9, PT, PT, R0, UR14, RZ, P4, !PT ;  /* 0x0000000e0009ac10 */ /* 0x000fe4000a7fe4ff */
[----:B------:R-:W-:-:S03]  /*05b0*/  ISETP.GE.AND.EX P0, PT, R14, UR36, PT, P0 ;  /* 0x000000240e007c0c */ /* 0x000fc6000bf06300 */
[----:B------:R0:W4:Y:S10]  /*05c0*/  @!P2 LDG.E.U8 R8, desc[UR20][R8.64] ;  /* 0x000000140808a981 */ /* 0x000134000c1e1100 */
[----:B------:R-:W-:-:S04]  /*05d0*/  @!P0 IADD3 R10, P4, PT, R2, UR29, RZ ;  /* 0x0000001d020a8c10 */ /* 0x000fc8000ff9e0ff */
[----:B------:R-:W-:-:S05]  /*05e0*/  @!P0 IADD3.X R11, PT, PT, R0, UR12, RZ, P4, !PT ;  /* 0x0000000c000b8c10 */ /* 0x000fca000a7fe4ff */
[----:B------:R-:W5:Y:S01]  /*05f0*/  @!P0 LDG.E.U8 R10, desc[UR20][R10.64] ;  /* 0x000000140a0a8981 */ /* 0x000f62000c1e1100 */
[----:B------:R-:W-:Y:S02]  /*0600*/  @!P1 IADD3 R12, P5, PT, R2, UR26, RZ ;  /* 0x0000001a020c9c10 */ /* 0x000fe4000ffbe0ff */
[----:B--2---:R-:W-:-:S04]  /*0610*/  ISETP.NE.AND P4, PT, R3, RZ, !P3 ;  /* 0x000000ff0300720c */ /* 0x004fc80005f85270 */
[----:B------:R-:W-:-:S05]  /*0620*/  @!P3 SEL R3, RZ, 0x1, !P4 ;  /* 0x00000001ff03b807 */ /* 0x000fca0006000000 */
[----:B------:R1:W-:Y:S01]  /*0630*/  @!P3 STG.E.U8 desc[UR20][R4.64], R3 ;  /* 0x000000030400b986 */ /* 0x0003e2000c101114 */
[----:B---3--:R-:W-:Y:S02]  /*0640*/  ISETP.NE.AND P6, PT, R6, RZ, !P1 ;  /* 0x000000ff0600720c */ /* 0x008fe40004fc5270 */
[----:B------:R-:W-:Y:S02]  /*0650*/  IADD3 R7, P3, PT, R13, UR23, RZ ;  /* 0x000000170d077c10 */ /* 0x000fe4000ff7e0ff */
[----:B------:R-:W-:Y:S02]  /*0660*/  @!P1 IADD3.X R13, PT, PT, R0, UR27, RZ, P5, !PT ;  /* 0x0000001b000d9c10 */ /* 0x000fe4000affe4ff */
[----:B0-----:R-:W-:Y:S01]  /*0670*/  SEL R9, RZ, 0x1, !P6 ;  /* 0x00000001ff097807 */ /* 0x001fe20007000000 */
[----:B------:R-:W-:Y:S01]  /*0680*/  IMAD.X R14, RZ, RZ, R14, P3 ;  /* 0x000000ffff0e7224 */ /* 0x000fe200018e060e */
[----:B----4-:R-:W-:Y:S02]  /*0690*/  ISETP.NE.AND P4, PT, R8, RZ, !P2 ;  /* 0x000000ff0800720c */ /* 0x010fe40005785270 */
[----:B------:R-:W-:-:S02]  /*06a0*/  ISETP.GE.U32.AND P3, PT, R7, UR35, PT ;  /* 0x0000002307007c0c */ /* 0x000fc4000bf66070 */
[----:B------:R-:W-:Y:S02]  /*06b0*/  @!P2 IADD3 R6, P5, PT, R2, UR28, RZ ;  /* 0x0000001c0206ac10 */ /* 0x000fe4000ffbe0ff */
[----:B------:R-:W-:Y:S01]  /*06c0*/  IADD3 R8, P6, PT, R7, UR23, RZ ;  /* 0x0000001707087c10 */ /* 0x000fe2000ffde0ff */
[----:B------:R0:W-:Y:S01]  /*06d0*/  @!P1 STG.E.U8 desc[UR20][R12.64], R9 ;  /* 0x000000090c009986 */ /* 0x0001e2000c101114 */
[----:B------:R-:W-:Y:S02]  /*06e0*/  ISETP.GE.AND.EX P1, PT, R14, UR36, PT, P3 ;  /* 0x000000240e007c0c */ /* 0x000fe4000bf26330 */
[----:B------:R-:W-:Y:S01]  /*06f0*/  @!P2 IADD3.X R7, PT, PT, R0, UR14, RZ, P5, !PT ;  /* 0x0000000e0007ac10 */ /* 0x000fe2000affe4ff */
[----:B------:R-:W-:Y:S01]  /*0700*/  IMAD.X R14, RZ, RZ, R14, P6 ;  /* 0x000000ffff0e7224 */ /* 0x000fe200030e060e */
[----:B-1----:R-:W-:Y:S02]  /*0710*/  SEL R3, RZ, 0x1, !P4 ;  /* 0x00000001ff037807 */ /* 0x002fe40006000000 */
[----:B------:R-:W-:-:S02]  /*0720*/  ISETP.GE.U32.AND P3, PT, R8, UR35, PT ;  /* 0x0000002308007c0c */ /* 0x000fc4000bf66070 */
[----:B------:R-:W-:Y:S01]  /*0730*/  IADD3 R8, P4, PT, R8, UR23, RZ ;  /* 0x0000001708087c10 */ /* 0x000fe2000ff9e0ff */
[----:B------:R1:W-:Y:S01]  /*0740*/  @!P2 STG.E.U8 desc[UR20][R6.64], R3 ;  /* 0x000000030600a986 */ /* 0x0003e2000c101114 */
[----:B------:R-:W-:Y:S02]  /*0750*/  ISETP.GE.AND.EX P2, PT, R14, UR36, PT, P3 ;  /* 0x000000240e007c0c */ /* 0x000fe4000bf46330 */
[C---:B------:R-:W-:Y:S01]  /*0760*/  ISETP.GE.U32.AND P3, PT, R8.reuse, UR35, PT ;  /* 0x0000002308007c0c */ /* 0x040fe2000bf66070 */
[----:B------:R-:W-:Y:S01]  /*0770*/  IMAD.X R14, RZ, RZ, R14, P4 ;  /* 0x000000ffff0e7224 */ /* 0x000fe200020e060e */
[----:B------:R-:W-:Y:S02]  /*0780*/  IADD3 R8, P5, PT, R8, UR23, RZ ;  /* 0x0000001708087c10 */ /* 0x000fe4000ffbe0ff */
[----:B0-----:R-:W-:Y:S02]  /*0790*/  @!P0 IADD3 R12, P4, PT, R2, UR29, RZ ;  /* 0x0000001d020c8c10 */ /* 0x001fe4000ff9e0ff */
[----:B------:R-:W-:Y:S01]  /*07a0*/  ISETP.GE.AND.EX P3, PT, R14, UR36, PT, P3 ;  /* 0x000000240e007c0c */ /* 0x000fe2000bf66330 */
[----:B------:R-:W-:Y:S01]  /*07b0*/  IMAD.X R14, RZ, RZ, R14, P5 ;  /* 0x000000ffff0e7224 */ /* 0x000fe200028e060e */
[----:B------:R-:W-:-:S02]  /*07c0*/  @!P0 IADD3.X R13, PT, PT, R0, UR12, RZ, P4, !PT ;  /* 0x0000000c000d8c10 */ /* 0x000fc4000a7fe4ff */
[----:B------:R-:W-:Y:S02]  /*07d0*/  ISETP.GE.U32.AND P4, PT, R8, UR35, PT ;  /* 0x0000002308007c0c */ /* 0x000fe4000bf86070 */
[----:B-----5:R-:W-:Y:S02]  /*07e0*/  ISETP.NE.AND P6, PT, R10, RZ, !P0 ;  /* 0x000000ff0a00720c */ /* 0x020fe400047c5270 */
[----:B------:R-:W-:Y:S02]  /*07f0*/  ISETP.GE.AND.EX P4, PT, R14, UR36, PT, P4 ;  /* 0x000000240e007c0c */ /* 0x000fe4000bf86340 */
[----:B------:R-:W-:Y:S02]  /*0800*/  SEL R15, RZ, 0x1, !P6 ;  /* 0x00000001ff0f7807 */ /* 0x000fe40007000000 */
[----:B------:R-:W-:-:S03]  /*0810*/  IADD3 R4, P5, PT, R2, UR33, RZ ;  /* 0x0000002102047c10 */ /* 0x000fc6000ffbe0ff */
[----:B------:R0:W-:Y:S01]  /*0820*/  @!P0 STG.E.U8 desc[UR20][R12.64], R15 ;  /* 0x0000000f0c008986 */ /* 0x0001e2000c101114 */
[----:B------:R-:W-:Y:S02]  /*0830*/  IADD3.X R5, PT, PT, R0, UR34, RZ, P5, !PT ;  /* 0x0000002200057c10 */ /* 0x000fe4000affe4ff */
[C---:B-1----:R-:W-:Y:S02]  /*0840*/  @!P2 IADD3 R6, P5, PT, R2.reuse, UR32, RZ ;  /* 0x000000200206ac10 */ /* 0x042fe4000ffbe0ff */
[----:B------:R-:W-:Y:S01]  /*0850*/  @!P3 IADD3 R8, P0, PT, R2, UR30, RZ ;  /* 0x0000001e0208bc10 */ /* 0x000fe2000ff1e0ff */
[----:B------:R-:W2:Y:S01]  /*0860*/  @!P1 LDG.E.U8 R3, desc[UR20][R4.64] ;  /* 0x0000001404039981 */ /* 0x000ea2000c1e1100 */
[C---:B------:R-:W-:Y:S02]  /*0870*/  @!P2 IADD3.X R7, PT, PT, R0.reuse, UR17, RZ, P5, !PT ;  /* 0x000000110007ac10 */ /* 0x040fe4000affe4ff */
[----:B------:R-:W-:Y:S02]  /*0880*/  @!P3 IADD3.X R9, PT, PT, R0, UR11, RZ, P0, !PT ;  /* 0x0000000b0009bc10 */ /* 0x000fe400087fe4ff */
[----:B------:R-:W-:Y:S01]  /*0890*/  @!P4 IADD3 R10, P0, PT, R2, UR31, RZ ;  /* 0x0000001f020acc10 */ /* 0x000fe2000ff1e0ff */
[----:B------:R-:W3:Y:S03]  /*08a0*/  @!P2 LDG.E.U8 R6, desc[UR20][R6.64] ;  /* 0x000000140606a981 */ /* 0x000ee6000c1e1100 */
[----:B------:R-:W-:Y:S01]  /*08b0*/  @!P4 IADD3.X R11, PT, PT, R0, UR7, RZ, P0, !PT ;  /* 0x00000007000bcc10 */ /* 0x000fe200087fe4ff */
[----:B------:R-:W4:Y:S04]  /*08c0*/  @!P3 LDG.E.U8 R8, desc[UR20][R8.64] ;  /* 0x000000140808b981 */ /* 0x000f28000c1e1100 */
[----:B------:R-:W5:Y:S01]  /*08d0*/  @!P4 LDG.E.U8 R10, desc[UR20][R10.64] ;  /* 0x000000140a0ac981 */ /* 0x000f62000c1e1100 */
[----:B0-----:R-:W-:-:S04]  /*08e0*/  @!P2 IADD3 R12, P6, PT, R2, UR32, RZ ;  /* 0x00000020020cac10 */ /* 0x001fc8000ffde0ff */
[----:B------:R-:W-:Y:S01]  /*08f0*/  @!P2 IADD3.X R13, PT, PT, R0, UR17, RZ, P6, !PT ;  /* 0x00000011000dac10 */ /* 0x000fe2000b7fe4ff */
[----:B------:R-:W-:-:S04]  /*0900*/  UIADD3 UR10, UP0, UPT, UR10, -0x2, URZ ;  /* 0xfffffffe0a0a7890 */ /* 0x000fc8000ff1e0ff */
[----:B------:R-:W-:Y:S02]  /*0910*/  UIADD3.X UR4, UPT, UPT, UR4, -0x1, URZ, UP0, !UPT ;  /* 0xffffffff04047890 */ /* 0x000fe400087fe4ff */
[----:B------:R-:W-:-:S04]  /*0920*/  UISETP.NE.U32.AND UP0, UPT, UR10, URZ, UPT ;  /* 0x000000ff0a00728c */ /* 0x000fc8000bf05070 */
[----:B------:R-:W-:Y:S02]  /*0930*/  UISETP.NE.AND.EX UP0, UPT, UR4, URZ, UPT, UP0 ;  /* 0x000000ff0400728c */ /* 0x000fe4000bf05300 */
[----:B------:R-:W-:-:S04]  /*0940*/  UIADD3 UR5, UP1, UPT, UR24, UR5, URZ ;  /* 0x0000000518057290 */ /* 0x000fc8000ff3e0ff */
[----:B------:R-:W-:Y:S01]  /*0950*/  UIADD3.X UR6, UPT, UPT, UR25, UR6, URZ, UP1, !UPT ;  /* 0x0000000619067290 */ /* 0x000fe20008ffe4ff */
        /* <DEDUP_REMOVED lines=16> */
[----:B------:R-:W-:-:S04]  /*0a60*/  IADD3 R2, P0, PT, R2, UR24, RZ ;  /* 0x0000001802027c10 */ /* 0x000fc8000ff1e0ff */
[----:B------:R-:W-:Y:S01]  /*0a70*/  IADD3.X R0, PT, PT, R0, UR25, RZ, P0, !PT ;  /* 0x0000001900007c10 */ /* 0x000fe200087fe4ff */
[----:B------:R-:W-:Y:S08]  /*0a80*/  BRA.U UP0, `(.L_x_248) ;  /* 0xfffffff900747547 */ /* 0x000ff0000b83ffff */
.L_x_247:
[----:B------:R-:W-:-:S04]  /*0a90*/  ULOP3.LUT UR4, UR16, 0x1, URZ, 0xc0, !UPT ;  /* 0x0000000110047892 */ /* 0x000fc8000f8ec0ff */
[----:B------:R-:W-:-:S06]  /*0aa0*/  UISETP.NE.U32.AND UP0, UPT, UR4, 0x1, UPT ;  /* 0x000000010400788c */ /* 0x000fcc000bf05070 */
[----:B------:R-:W-:-:S13]  /*0ab0*/  PLOP3.LUT P0, PT, PT, PT, UP0, 0x80, 0x8 ;  /* 0x000000000008781c */ /* 0x000fda0003f0f008 */
[----:B------:R-:W-:Y:S05]  /*0ac0*/  @!P0 EXIT ;  /* 0x000000000000894d */ /* 0x000fea0003800000 */
[----:B-1----:R-:W1:Y:S02]  /*0ad0*/  S2R R4, SR_TID.X ;  /* 0x0000000000047919 */ /* 0x002e640000002100 */
[----:B-1----:R-:W-:-:S04]  /*0ae0*/  IADD3 R4, P1, PT, R4, UR5, RZ ;  /* 0x0000000504047c10 */ /* 0x002fc8000ff3e0ff */
[C---:B------:R-:W-:Y:S01]  /*0af0*/  IADD3 R0, P2, PT, R4.reuse, UR23, RZ ;  /* 0x0000001704007c10 */ /* 0x040fe2000ff5e0ff */
[----:B------:R-:W-:Y:S01]  /*0b00*/  IMAD.X R3, RZ, RZ, UR6, P1 ;  /* 0x00000006ff037e24 */ /* 0x000fe200088e06ff */
[----:B------:R-:W-:Y:S02]  /*0b10*/  ISETP.GE.U32.AND P0, PT, R4, UR35, PT ;  /* 0x0000002304007c0c */ /* 0x000fe4000bf06070 */
[C---:B0-----:R-:W-:Y:S02]  /*0b20*/  IADD3 R2, P3, PT, R0.reuse, UR23, RZ ;  /* 0x0000001700027c10 */ /* 0x041fe4000ff7e0ff */
[----:B------:R-:W-:Y:S01]  /*0b30*/  ISETP.GE.U32.AND P1, PT, R0, UR35, PT ;  /* 0x0000002300007c0c */ /* 0x000fe2000bf26070 */
[----:B------:R-:W-:Y:S01]  /*0b40*/  IMAD.X R0, RZ, RZ, R3, P2 ;  /* 0x000000ffff007224 */ /* 0x000fe200010e0603 */
[----:B------:R-:W-:Y:S02]  /*0b50*/  IADD3 R4, P5, PT, R4, UR37, RZ ;  /* 0x0000002504047c10 */ /* 0x000fe4000ffbe0ff */
[----:B------:R-:W-:-:S02]  /*0b60*/  ISETP.GE.U32.AND P2, PT, R2, UR35, PT ;  /* 0x0000002302007c0c */ /* 0x000fc4000bf46070 */
[----:B------:R-:W-:Y:S01]  /*0b70*/  ISETP.GE.AND.EX P1, PT, R0, UR36, PT, P1 ;  /* 0x0000002400007c0c */ /* 0x000fe2000bf26310 */
[----:B------:R-:W-:Y:S01]  /*0b80*/  IMAD.X R0, RZ, RZ, R0, P3 ;  /* 0x000000ffff007224 */ /* 0x000fe200018e0600 */
[C---:B------:R-:W-:Y:S02]  /*0b90*/  ISETP.GE.AND.EX P0, PT, R3.reuse, UR36, PT, P0 ;  /* 0x0000002403007c0c */ /* 0x040fe4000bf06300 */
[----:B------:R-:W-:Y:S02]  /*0ba0*/  IADD3 R2, P4, PT, R2, UR23, RZ ;  /* 0x0000001702027c10 */ /* 0x000fe4000ff9e0ff */
[----:B------:R-:W-:Y:S02]  /*0bb0*/  IADD3.X R5, PT, PT, R3, UR38, RZ, P5, !PT ;  /* 0x0000002603057c10 */ /* 0x000fe4000affe4ff */
[----:B------:R-:W-:Y:S02]  /*0bc0*/  IADD3 R6, P5, PT, R4, UR23, RZ ;  /* 0x0000001704067c10 */ /* 0x000fe4000ffbe0ff */
[----:B------:R-:W-:Y:S01]  /*0bd0*/  ISETP.GE.AND.EX P2, PT, R0, UR36, PT, P2 ;  /* 0x0000002400007c0c */ /* 0x000fe2000bf46320 */
[----:B------:R-:W-:Y:S01]  /*0be0*/  IMAD.X R0, RZ, RZ, R0, P4 ;  /* 0x000000ffff007224 */ /* 0x000fe200020e0600 */
[----:B------:R-:W-:Y:S01]  /*0bf0*/  ISETP.GE.U32.AND P3, PT, R2, UR35, PT ;  /* 0x0000002302007c0c */ /* 0x000fe2000bf66070 */
[----:B------:R-:W-:Y:S01]  /*0c00*/  IMAD.X R7, RZ, RZ, R5, P5 ;  /* 0x000000ffff077224 */ /* 0x000fe200028e0605 */
[----:B------:R-:W-:Y:S01]  /*0c10*/  IADD3 R8, P4, PT, R6, UR23, RZ ;  /* 0x0000001706087c10 */ /* 0x000fe2000ff9e0ff */
[----:B------:R-:W2:Y:S01]  /*0c20*/  @!P0 LDG.E.U8 R12, desc[UR20][R4.64] ;  /* 0x00000014040c8981 */ /* 0x000ea2000c1e1100 */
[----:B------:R-:W-:-:S03]  /*0c30*/  ISETP.GE.AND.EX P3, PT, R0, UR36, PT, P3 ;  /* 0x0000002400007c0c */ /* 0x000fc6000bf66330 */
[----:B------:R-:W-:Y:S01]  /*0c40*/  IMAD.X R9, RZ, RZ, R7, P4 ;  /* 0x000000ffff097224 */ /* 0x000fe200020e0607 */
[----:B------:R-:W-:Y:S01]  /*0c50*/  IADD3 R2, P4, PT, R8, UR23, RZ ;  /* 0x0000001708027c10 */ /* 0x000fe2000ff9e0ff */
[----:B------:R-:W3:Y:S04]  /*0c60*/  @!P1 LDG.E.U8 R0, desc[UR20][R6.64] ;  /* 0x0000001406009981 */ /* 0x000ee8000c1e1100 */
[----:B------:R-:W-:Y:S01]  /*0c70*/  IMAD.X R3, RZ, RZ, R9, P4 ;  /* 0x000000ffff037224 */ /* 0x000fe200020e0609 */
[----:B------:R-:W4:Y:S04]  /*0c80*/  @!P2 LDG.E.U8 R10, desc[UR20][R8.64] ;  /* 0x00000014080aa981 */ /* 0x000f28000c1e1100 */
[----:B------:R-:W5:Y:S01]  /*0c90*/  @!P3 LDG.E.U8 R11, desc[UR20][R2.64] ;  /* 0x00000014020bb981 */ /* 0x000f62000c1e1100 */
[----:B--2---:R-:W-:-:S04]  /*0ca0*/  ISETP.NE.AND P4, PT, R12, RZ, !P0 ;  /* 0x000000ff0c00720c */ /* 0x004fc80004785270 */
[----:B------:R-:W-:Y:S02]  /*0cb0*/  @!P0 SEL R13, RZ, 0x1, !P4 ;  /* 0x00000001ff0d8807 */ /* 0x000fe40006000000 */
[----:B---3--:R-:W-:-:S03]  /*0cc0*/  ISETP.NE.AND P5, PT, R0, RZ, !P1 ;  /* 0x000000ff0000720c */ /* 0x008fc60004fa5270 */
[----:B------:R0:W-:Y:S01]  /*0cd0*/  @!P0 STG.E.U8 desc[UR20][R4.64], R13 ;  /* 0x0000000d04008986 */ /* 0x0001e2000c101114 */
[----:B----4-:R-:W-:Y:S02]  /*0ce0*/  ISETP.NE.AND P4, PT, R10, RZ, !P2 ;  /* 0x000000ff0a00720c */ /* 0x010fe40005785270 */
[----:B------:R-:W-:Y:S02]  /*0cf0*/  SEL R15, RZ, 0x1, !P5 ;  /* 0x00000001ff0f7807 */ /* 0x000fe40006800000 */
[----:B-----5:R-:W-:Y:S02]  /*0d00*/  ISETP.NE.AND P0, PT, R11, RZ, !P3 ;  /* 0x000000ff0b00720c */ /* 0x020fe40005f05270 */
[----:B------:R-:W-:Y:S01]  /*0d10*/  SEL R11, RZ, 0x1, !P4 ;  /* 0x00000001ff0b7807 */ /* 0x000fe20006000000 */
[----:B------:R1:W-:Y:S04]  /*0d20*/  @!P1 STG.E.U8 desc[UR20][R6.64], R15 ;  /* 0x0000000f06009986 */ /* 0x0003e8000c101114 */
[----:B------:R1:W-:Y:S01]  /*0d30*/  @!P2 STG.E.U8 desc[UR20][R8.64], R11 ;  /* 0x0000000b0800a986 */ /* 0x0003e2000c101114 */
[----:B0-----:R-:W-:Y:S01]  /*0d40*/  SEL R5, RZ, 0x1, !P0 ;  /* 0x00000001ff057807 */ /* 0x001fe20004000000 */
[----:B------:R-:W-:Y:S06]  /*0d50*/  @P3 EXIT ;  /* 0x000000000000394d */ /* 0x000fec0003800000 */
[----:B------:R-:W-:Y:S01]  /*0d60*/  STG.E.U8 desc[UR20][R2.64], R5 ;  /* 0x0000000502007986 */ /* 0x000fe2000c101114 */
[----:B------:R-:W-:Y:S05]  /*0d70*/  EXIT ;  /* 0x000000000000794d */ /* 0x000fea0003800000 */
.L_x_246:
[----:B------:R-:W0:Y:S02]  /*0d80*/  S2R R8, SR_TID.X ;  /* 0x0000000000087919 */ /* 0x000e240000002100 */
[----:B0-----:R-:W-:-:S03]  /*0d90*/  IMAD.WIDE.U32 R2, R8, 0x4, RZ ;  /* 0x0000000408027825 */ /* 0x001fc600078e00ff */
[----:B------:R-:W-:-:S04]  /*0da0*/  ISETP.GE.U32.AND P0, PT, R2, UR10, PT ;  /* 0x0000000a02007c0c */ /* 0x000fc8000bf06070 */
[----:B------:R-:W-:-:S13]  /*0db0*/  ISETP.GE.AND.EX P0, PT, R3, UR11, PT, P0 ;  /* 0x0000000b03007c0c */ /* 0x000fda000bf06300 */
[----:B------:R-:W-:Y:S05]  /*0dc0*/  @P0 EXIT ;  /* 0x000000000000094d */ /* 0x000fea0003800000 */
[----:B------:R-:W-:Y:S01]  /*0dd0*/  IMAD.MOV.U32 R9, RZ, RZ, RZ ;  /* 0x000000ffff097224 */ /* 0x000fe200078e00ff */
[----:B------:R-:W0:Y:S06]  /*0de0*/  LDCU UR4, c[0x0][0x360] ;  /* 0x00006c00ff0477ac */ /* 0x000e2c0008000800 */
.L_x_249:
[----:B------:R-:W-:-:S04]  /*0df0*/  LEA R2, P0, R8, UR37, 0x2 ;  /* 0x0000002508027c11 */ /* 0x000fc8000f8010ff */
[----:B------:R-:W-:-:S05]  /*0e00*/  LEA.HI.X R3, R8, UR38, R9, 0x2, P0 ;  /* 0x0000002608037c11 */ /* 0x000fca00080f1409 */
        /* <DEDUP_REMOVED lines=12> */
[----:B------:R-:W-:Y:S02]  /*0ed0*/  SEL R5, RZ, 0x1, !P2 ;  /* 0x00000001ff057807 */ /* 0x000fe40005000000 */
[----:B------:R-:W-:Y:S02]  /*0ee0*/  PRMT R7, R7, 0x3340, R4 ;  /* 0x0000334007077816 */ /* 0x000fe40000000004 */
[----:B------:R-:W-:Y:S02]  /*0ef0*/  PRMT R0, R5, 0x3340, R0 ;  /* 0x0000334005007816 */ /* 0x000fe40000000000 */
[----:B0-----:R-:W-:Y:S02]  /*0f00*/  IADD3 R8, P0, PT, R8, UR4, RZ ;  /* 0x0000000408087c10 */ /* 0x001fe4000ff1e0ff */
        /* <DEDUP_REMOVED lines=11> */
        .weak           $__internal_17_$__cuda_sm20_div_u16
        .type           $__internal_17_$__cuda_sm20_div_u16,@function
        .size           $__internal_17_$__cuda_sm20_div_u16,(.L_x_745 - $__internal_17_$__cuda_sm20_div_u16)
$__internal_17_$__cuda_sm20_div_u16:
        /* <DEDUP_REMOVED lines=19> */
[----:B------:R-:W-:Y:S05]  /*10f0*/  RET.REL.NODEC R2 `(_ZN2at6native63_GLOBAL__N__862fb238_30_ForeachBinaryOpScalarTensor_cu_64fe0ca525multi_tensor_apply_kernelINS1_18TensorListMetadataILi1EEENS1_27BinaryOpScalarTensorFunctorIbLi1ELi1ELi0EEEJSt7dividesIbEPbbEEEvT_T0_DpT1_) ;  /* 0xffffffec02c07950 */ /* 0x000fea0003c3ffff */
.L_x_250:
        /* <DEDUP_REMOVED lines=16> */
.L_x_745:


//--------------------- .text._ZN2at6native63_GLOBAL__N__862fb238_30_ForeachBinaryOpScalarTensor_cu_64fe0ca525multi_tensor_apply_kernelINS1_18TensorListMetadataILi1EEENS1_27BinaryOpScalarTensorFunctorIN3c107complexIfEELi1ELi1ELi0EEEJSt7dividesIS8_EPS8_S8_EEEvT_T0_DpT1_ --------------------------
	.section	.text._ZN2at6native63_GLOBAL__N__862fb238_30_ForeachBinaryOpScalarTensor_cu_64fe0ca525multi_tensor_apply_kernelINS1_18TensorListMetadataILi1EEENS1_27BinaryOpScalarTensorFunctorIN3c107complexIfEELi1ELi1ELi0EEEJSt7dividesIS8_EPS8_S8_EEEvT_T0_DpT1_,"ax",@progbits
	.align	128
.text._ZN2at6native63_GLOBAL__N__862fb238_30_ForeachBinaryOpScalarTensor_cu_64fe0ca525multi_tensor_apply_kernelINS1_18TensorListMetadataILi1EEENS1_27BinaryOpScalarTensorFunctorIN3c107complexIfEELi1ELi1ELi0EEEJSt7dividesIS8_EPS8_S8_EEEvT_T0_DpT1_:
        .type           _ZN2at6native63_GLOBAL__N__862fb238_30_ForeachBinaryOpScalarTensor_cu_64fe0ca525multi_tensor_apply_kernelINS1_18TensorListMetadataILi1EEENS1_27BinaryOpScalarTensorFunctorIN3c107complexIfEELi1ELi1ELi0EEEJSt7dividesIS8_EPS8_S8_EEEvT_T0_DpT1_,@function
        .size           _ZN2at6native63_GLOBAL__N__862fb238_30_ForeachBinaryOpScalarTensor_cu_64fe0ca525multi_tensor_apply_kernelINS1_18TensorListMetadataILi1EEENS1_27BinaryOpScalarTensorFunctorIN3c107complexIfEELi1ELi1ELi0EEEJSt7dividesIS8_EPS8_S8_EEEvT_T0_DpT1_,(.L_x_747 - _ZN2at6native63_GLOBAL__N__862fb238_30_ForeachBinaryOpScalarTensor_cu_64fe0ca525multi_tensor_apply_kernelINS1_18TensorListMetadataILi1EEENS1_27BinaryOpScalarTensorFunctorIN3c107complexIfEELi1ELi1ELi0EEEJSt7dividesIS8_EPS8_S8_EEEvT_T0_DpT1_)
        .other          _ZN2at6native63_GLOBAL__N__862fb238_30_ForeachBinaryOpScalarTensor_cu_64fe0ca525multi_tensor_apply_kernelINS1_18TensorListMetadataILi1EEENS1_27BinaryOpScalarTensorFunctorIN3c107complexIfEELi1ELi1ELi0EEEJSt7dividesIS8_EPS8_S8_EEEvT_T0_DpT1_,@"STO_CUDA_ENTRY STV_DEFAULT"
_ZN2at6native63_GLOBAL__N__862fb238_30_ForeachBinaryOpScalarTensor_cu_64fe0ca525multi_tensor_apply_kernelINS1_18TensorListMetadataILi1EEENS1_27BinaryOpScalarTensorFunctorIN3c107complexIfEELi1ELi1ELi0EEEJSt7dividesIS8_EPS8_S8_EEEvT_T0_DpT1_:
[----:B------:R-:W-:Y:S08]  /*0000*/  LDC R1, c[0x0][0x37c] ;  /* 0x0000df00ff017b82 */ /* 0x000ff00000000800 */
[----:B------:R-:W0:Y:S02]  /*0010*/  S2UR UR5, SR_CTAID.X ;  /* 0x00000000000579c3 */ /* 0x000e240000002500 */
[----:B0-----:R-:W0:Y:S01]  /*0020*/  LDCU.U8 UR4, c[0x0][UR5+0xa60] ;  /* 0x00014c00050477ac */ /* 0x001e220008000000 */
[----:B------:R-:W-:-:S12]  /*0030*/  UIMAD UR5, UR5, 0x3, UR5 ;  /* 0x00000003050578a4 */ /* 0x000fd8000f8e0205 */
[----:B------:R-:W1:Y:S01]  /*0040*/  LDCU UR10, c[0x0][UR5+0xba0] ;  /* 0x00017400050a77ac */ /* 0x000e620008000800 */
[----:B0-----:R-:W-:-:S12]  /*0050*/  USHF.L.U32 UR4, UR4, 0x3, URZ ;  /* 0x0000000304047899 */ /* 0x001fd800080006ff */
[----:B------:R-:W0:Y:S01]  /*0060*/  LDCU.64 UR6, c[0x0][UR4+0x380] ;  /* 0x00007000040677ac */ /* 0x000e220008000a00 */
[----:B------:R-:W2:Y:S01]  /*0070*/  LDCU.64 UR4, c[0x0][UR4+0x6f0] ;  /* 0x0000de00040477ac */ /* 0x000ea20008000a00 */
[----:B-1----:R-:W-:Y:S02]  /*0080*/  UIMAD.WIDE UR8, UR10, 0x10000, URZ ;  /* 0x000100000a0878a5 */ /* 0x002fe4000f8e02ff */
[----:B0-----:R-:W-:Y:S01]  /*0090*/  UIMAD.WIDE UR6, UR10, 0x80000, UR6 ;  /* 0x000800000a0678a5 */ /* 0x001fe2000f8e0206 */
[----:B------:R-:W0:Y:S01]  /*00a0*/  LDCU.64 UR10, c[0x0][0x358] ;  /* 0x00006b00ff0a77ac */ /* 0x000e220008000a00 */
[----:B--2---:R-:W-:Y:S02]  /*00b0*/  ULOP3.LUT UR12, UR4, 0x3, URZ, 0xc0, !UPT ;  /* 0x00000003040c7892 */ /* 0x004fe4000f8ec0ff */
[----:B------:R-:W-:Y:S02]  /*00c0*/  UIADD3 UR15, UP1, UPT, UR4, -UR8, URZ ;  /* 0x80000008040f7290 */ /* 0x000fe4000ff3e0ff */
[----:B------:R-:W-:-:S02]  /*00d0*/  ULOP3.LUT UP0, URZ, UR12, 0x1f, UR6, 0xf8, !UPT ;  /* 0x0000001f0cff7892 */ /* 0x000fc4000f80f806 */
[----:B------:R-:W-:Y:S02]  /*00e0*/  UIADD3.X UR8, UPT, UPT, UR5, ~UR9, URZ, UP1, !UPT ;  /* 0x8000000905087290 */ /* 0x000fe40008ffe4ff */
[----:B------:R-:W-:-:S09]  /*00f0*/  ULOP3.LUT UP0, URZ, URZ, URZ, URZ, 0xfc, UP0 ;  /* 0x000000ffffff7292 */ /* 0x000fd2000800fcff */
[----:B0-----:R-:W-:Y:S05]  /*0100*/  BRA.U !UP0, `(.L_x_251) ;  /* 0x0000000908b07547 */ /* 0x001fea000b800000 */
        /* <DEDUP_REMOVED lines=13> */
.L_x_263:
[----:B---3--:R-:W3:Y:S01]  /*01e0*/  LDC.64 R10, c[0x0][0x10b0] ;  /* 0x00042c00ff0a7b82 */ /* 0x008ee20000000a00 */
[----:B0-----:R-:W-:Y:S01]  /*01f0*/  IADD3 R0, P1, PT, R21, UR4, RZ ;  /* 0x0000000415007c10 */ /* 0x001fe2000ff3e0ff */
[----:B-1----:R-:W-:-:S03]  /*0200*/  USHF.L.U32 UR8, UR9, 0x3, URZ ;  /* 0x0000000309087899 */ /* 0x002fc600080006ff */
[----:B------:R-:W-:Y:S02]  /*0210*/  IADD3 R2, P6, PT, R0, UR9, RZ ;  /* 0x0000000900027c10 */ /* 0x000fe4000ffde0ff */
[----:B------:R-:W-:Y:S02]  /*0220*/  IADD3.X R17, PT, PT, RZ, UR5, RZ, P1, !PT ;  /* 0x00000005ff117c10 */ /* 0x000fe40008ffe4ff */
[C---:B------:R-:W-:Y:S02]  /*0230*/  IADD3 R3, P4, PT, R2.reuse, UR9, RZ ;  /* 0x0000000902037c10 */ /* 0x040fe4000ff9e0ff */
[----:B------:R-:W-:Y:S02]  /*0240*/  ISETP.GE.U32.AND P0, PT, R2, UR13, PT ;  /* 0x0000000d02007c0c */ /* 0x000fe4000bf06070 */
[C---:B------:R-:W-:Y:S01]  /*0250*/  IADD3 R2, P5, PT, R3.reuse, UR9, RZ ;  /* 0x0000000903027c10 */ /* 0x040fe2000ffbe0ff */
[----:B------:R-:W-:Y:S01]  /*0260*/  USHF.R.U32.HI UR12, URZ, 0x1d, UR9 ;  /* 0x0000001dff0c7899 */ /* 0x000fe20008011609 */
[----:B------:R-:W-:-:S02]  /*0270*/  ISETP.GE.U32.AND P3, PT, R3, UR13, PT ;  /* 0x0000000d03007c0c */ /* 0x000fc4000bf66070 */
[----:B------:R-:W-:Y:S02]  /*0280*/  ISETP.GE.U32.AND P2, PT, R2, UR13, PT ;  /* 0x0000000d02007c0c */ /* 0x000fe4000bf46070 */
[----:B------:R-:W-:Y:S02]  /*0290*/  IADD3.X R2, PT, PT, RZ, R17, RZ, P6, !PT ;  /* 0x00000011ff027210 */ /* 0x000fe400037fe4ff */
[----:B------:R-:W-:Y:S01]  /*02a0*/  LEA R18, P6, R0, UR6, 0x3 ;  /* 0x0000000600127c11 */ /* 0x000fe2000f8c18ff */
[----:B---3--:R-:W2:Y:S01]  /*02b0*/  LDG.E.64 R10, desc[UR10][R10.64] ;  /* 0x0000000a0a0a7981 */ /* 0x008ea2000c1e1b00 */
[----:B------:R-:W-:Y:S02]  /*02c0*/  ISETP.GE.U32.AND.EX P0, PT, R2, UR14, PT, P0 ;  /* 0x0000000e02007c0c */ /* 0x000fe4000bf06100 */
[----:B------:R-:W-:Y:S02]  /*02d0*/  IADD3.X R2, PT, PT, RZ, R2, RZ, P4, !PT ;  /* 0x00000002ff027210 */ /* 0x000fe400027fe4ff */
[----:B------:R-:W-:-:S02]  /*02e0*/  LEA.HI.X R19, R0, UR7, R17, 0x3, P6 ;  /* 0x0000000700137c11 */ /* 0x000fc4000b0f1c11 */
[----:B------:R-:W-:Y:S02]  /*02f0*/  IADD3 R22, P4, PT, R18, UR8, RZ ;  /* 0x0000000812167c10 */ /* 0x000fe4000ff9e0ff */
[----:B------:R-:W-:Y:S02]  /*0300*/  IADD3.X R3, PT, PT, RZ, R2, RZ, P5, !PT ;  /* 0x00000002ff037210 */ /* 0x000fe40002ffe4ff */
[----:B------:R-:W-:Y:S02]  /*0310*/  IADD3.X R23, PT, PT, R19, UR12, RZ, P4, !PT ;  /* 0x0000000c13177c10 */ /* 0x000fe4000a7fe4ff */
[----:B------:R-:W-:Y:S02]  /*0320*/  IADD3 R6, P4, PT, R22, UR8, RZ ;  /* 0x0000000816067c10 */ /* 0x000fe4000ff9e0ff */
[----:B------:R-:W-:Y:S02]  /*0330*/  ISETP.GE.U32.AND.EX P3, PT, R2, UR14, PT, P3 ;  /* 0x0000000e02007c0c */ /* 0x000fe4000bf66130 */
[----:B------:R-:W-:-:S02]  /*0340*/  ISETP.GE.U32.AND.EX P2, PT, R3, UR14, PT, P2 ;  /* 0x0000000e03007c0c */ /* 0x000fc4000bf46120 */
[----:B------:R-:W-:Y:S02]  /*0350*/  IADD3.X R7, PT, PT, R23, UR12, RZ, P4, !PT ;  /* 0x0000000c17077c10 */ /* 0x000fe4000a7fe4ff */
[----:B------:R-:W-:Y:S02]  /*0360*/  IADD3 R4, P4, PT, R6, UR8, RZ ;  /* 0x0000000806047c10 */ /* 0x000fe4000ff9e0ff */
[----:B------:R-:W-:Y:S02]  /*0370*/  CS2R R14, SRZ ;  /* 0x00000000000e7805 */ /* 0x000fe4000001ff00 */
[----:B------:R-:W-:Y:S02]  /*0380*/  CS2R R8, SRZ ;  /* 0x0000000000087805 */ /* 0x000fe4000001ff00 */
[----:B------:R-:W-:Y:S02]  /*0390*/  CS2R R2, SRZ ;  /* 0x0000000000027805 */ /* 0x000fe4000001ff00 */
[----:B------:R-:W-:-:S02]  /*03a0*/  IADD3.X R5, PT, PT, R7, UR12, RZ, P4, !PT ;  /* 0x0000000c07057c10 */ /* 0x000fc4000a7fe4ff */
[----:B------:R-:W-:Y:S01]  /*03b0*/  ISETP.GE.U32.AND P1, PT, R0, UR13, PT ;  /* 0x0000000d00007c0c */ /* 0x000fe2000bf26070 */
[----:B------:R-:W5:Y:S03]  /*03c0*/  @!P0 LDG.E.64 R14, desc[UR10][R22.64] ;  /* 0x0000000a160e8981 */ /* 0x000f66000c1e1b00 */
[----:B------:R-:W-:Y:S01]  /*03d0*/  ISETP.GE.U32.AND.EX P1, PT, R17, UR14, PT, P1 ;  /* 0x0000000e11007c0c */ /* 0x000fe2000bf26110 */
[----:B------:R-:W5:Y:S04]  /*03e0*/  @!P3 LDG.E.64 R8, desc[UR10][R6.64] ;  /* 0x0000000a0608b981 */ /* 0x000f68000c1e1b00 */
[----:B------:R-:W5:Y:S01]  /*03f0*/  @!P2 LDG.E.64 R2, desc[UR10][R4.64] ;  /* 0x0000000a0402a981 */ /* 0x000f62000c1e1b00 */
[----:B------:R-:W-:-:S07]  /*0400*/  CS2R R12, SRZ ;  /* 0x00000000000c7805 */ /* 0x000fce000001ff00 */
[----:B------:R2:W5:Y:S02]  /*0410*/  @!P1 LDG.E.64 R12, desc[UR10][R18.64] ;  /* 0x0000000a120c9981 */ /* 0x000564000c1e1b00 */
[C---:B--2---:R-:W-:Y:S01]  /*0420*/  FMUL.FTZ R19, R11.reuse, UR17 ;  /* 0x000000110b137c20 */ /* 0x044fe20008410000 */
[----:B------:R-:W-:-:S03]  /*0430*/  FMUL.FTZ R11, R11, UR16 ;  /* 0x000000100b0b7c20 */ /* 0x000fc60008410000 */
[C---:B------:R-:W-:Y:S01]  /*0440*/  FFMA.FTZ R16, R10.reuse, UR16, -R19 ;  /* 0x000000100a107c23 */ /* 0x040fe20008010813 */
[----:B------:R-:W-:-:S05]  /*0450*/  FFMA.FTZ R19, R10, UR17, R11 ;  /* 0x000000110a137c23 */ /* 0x000fca000801000b */
[C---:B------:R-:W-:Y:S02]  /*0460*/  FSETP.GE.FTZ.AND P5, PT, |R16|.reuse, |R19|, PT ;  /* 0x400000131000720b */ /* 0x040fe40003fb6200 */
[C---:B------:R-:W-:Y:S02]  /*0470*/  FSETP.NEU.FTZ.AND P4, PT, |R16|.reuse, RZ, PT ;  /* 0x000000ff1000720b */ /* 0x040fe40003f9d200 */
[C---:B------:R-:W-:Y:S01]  /*0480*/  FSETP.NEU.FTZ.AND P6, PT, |R19|.reuse, RZ, PT ;  /* 0x000000ff1300720b */ /* 0x040fe20003fdd200 */
[----:B------:R-:W-:Y:S01]  /*0490*/  FADD.FTZ R18, |R16|, -RZ ;  /* 0x800000ff10127221 */ /* 0x000fe20000010200 */
        /* <DEDUP_REMOVED lines=17> */
.L_x_252:
        /* <DEDUP_REMOVED lines=8> */
.L_x_253:
        /* <DEDUP_REMOVED lines=11> */
.L_x_255:
[----:B------:R-:W0:Y:S08]  /*06e0*/  MUFU.RCP R13, R18 ;  /* 0x00000012000d7308 */ /* 0x000e300000001000 */
[----:B------:R-:W1:Y:S01]  /*06f0*/  MUFU.RCP R12, R20 ;  /* 0x00000014000c7308 */ /* 0x000e620000001000 */
[----:B0-----:R-:W-:Y:S01]  /*0700*/  FMUL.FTZ R14, R13, R14 ;  /* 0x0000000e0d0e7220 */ /* 0x001fe20000410000 */
[----:B-1----:R-:W-:Y:S01]  /*0710*/  FMUL.FTZ R15, R12, R15 ;  /* 0x0000000f0c0f7220 */ /* 0x002fe20000410000 */
[----:B------:R-:W-:Y:S06]  /*0720*/  BRA `(.L_x_256) ;  /* 0x0000000000207947 */ /* 0x000fec0003800000 */
.L_x_254:
        /* <DEDUP_REMOVED lines=8> */
.L_x_256:
        /* <DEDUP_REMOVED lines=11> */
.L_x_258:
[----:B------:R-:W0:Y:S08]  /*0860*/  MUFU.RCP R13, R18 ;  /* 0x00000012000d7308 */ /* 0x000e300000001000 */
[----:B------:R-:W1:Y:S01]  /*0870*/  MUFU.RCP R12, R20 ;  /* 0x00000014000c7308 */ /* 0x000e620000001000 */
[----:B0-----:R-:W-:Y:S01]  /*0880*/  FMUL.FTZ R8, R13, R8 ;  /* 0x000000080d087220 */ /* 0x001fe20000410000 */
[----:B-1----:R-:W-:Y:S01]  /*0890*/  FMUL.FTZ R9, R12, R9 ;  /* 0x000000090c097220 */ /* 0x002fe20000410000 */
[----:B------:R-:W-:Y:S06]  /*08a0*/  BRA `(.L_x_259) ;  /* 0x0000000000207947 */ /* 0x000fec0003800000 */
.L_x_257:
        /* <DEDUP_REMOVED lines=8> */
.L_x_259:
        /* <DEDUP_REMOVED lines=11> */
.L_x_261:
[----:B------:R-:W0:Y:S08]  /*09e0*/  MUFU.RCP R13, R18 ;  /* 0x00000012000d7308 */ /* 0x000e300000001000 */
[----:B------:R-:W1:Y:S01]  /*09f0*/  MUFU.RCP R20, R20 ;  /* 0x0000001400147308 */ /* 0x000e620000001000 */
[----:B0-----:R-:W-:Y:S01]  /*0a00*/  FMUL.FTZ R2, R13, R2 ;  /* 0x000000020d027220 */ /* 0x001fe20000410000 */
[----:B-1----:R-:W-:Y:S01]  /*0a10*/  FMUL.FTZ R3, R20, R3 ;  /* 0x0000000314037220 */ /* 0x002fe20000410000 */
[----:B------:R-:W-:Y:S06]  /*0a20*/  BRA `(.L_x_262) ;  /* 0x0000000000207947 */ /* 0x000fec0003800000 */
.L_x_260:
        /* <DEDUP_REMOVED lines=8> */
.L_x_262:
[C---:B------:R-:W-:Y:S01]  /*0ab0*/  @!P0 LEA R16, P6, R0.reuse, UR6, 0x3 ;  /* 0x0000000600108c11 */ /* 0x040fe2000f8c18ff */
[----:B------:R-:W-:Y:S02]  /*0ac0*/  ULEA UR4, UP0, UR9, UR4, 0x2 ;  /* 0x0000000409047291 */ /* 0x000fe4000f8010ff */
[----:B------:R-:W-:Y:S02]  /*0ad0*/  MOV R13, UR9 ;  /* 0x00000009000d7c02 */ /* 0x000fe40008000f00 */
[C---:B------:R-:W-:Y:S01]  /*0ae0*/  @!P1 LEA R12, P4, R0.reuse, UR6, 0x3 ;  /* 0x00000006000c9c11 */ /* 0x040fe2000f8818ff */
[----:B------:R-:W-:Y:S01]  /*0af0*/  UIADD3.X UR5, UPT, UPT, URZ, UR5, URZ, UP0, !UPT ;  /* 0x00000005ff057290 */ /* 0x000fe200087fe4ff */
[----:B------:R-:W-:Y:S01]  /*0b00*/  MOV R19, UR9 ;  /* 0x0000000900137c02 */ /* 0x000fe20008000f00 */
[----:B------:R-:W-:Y:S01]  /*0b10*/  UISETP.GE.U32.AND UP0, UPT, UR4, UR13, UPT ;  /* 0x0000000d0400728c */ /* 0x000fe2000bf06070 */
[----:B------:R-:W-:Y:S02]  /*0b20*/  @!P0 LEA R16, P5, R13, R16, 0x3 ;  /* 0x000000100d108211 */ /* 0x000fe400078a18ff */
[C-C-:B------:R-:W-:Y:S01]  /*0b30*/  @!P0 LEA.HI.X R18, R0.reuse, UR7, R17.reuse, 0x3, P6 ;  /* 0x0000000700128c11 */ /* 0x140fe2000b0f1c11 */
[----:B------:R-:W-:Y:S01]  /*0b40*/  UISETP.GE.U32.AND.EX UP0, UPT, UR5, UR14, UPT, UP0 ;  /* 0x0000000e0500728c */ /* 0x000fe2000bf06100 */
[----:B------:R-:W-:-:S02]  /*0b50*/  @!P1 LEA.HI.X R13, R0, UR7, R17, 0x3, P4 ;  /* 0x00000007000d9c11 */ /* 0x000fc4000a0f1c11 */
[----:B------:R-:W-:-:S03]  /*0b60*/  @!P0 LEA.HI.X R17, R19, R18, RZ, 0x3, P5 ;  /* 0x0000001213118211 */ /* 0x000fc600028f1cff */
[----:B------:R3:W-:Y:S04]  /*0b70*/  @!P1 STG.E.64 desc[UR10][R12.64], R10 ;  /* 0x0000000a0c009986 */ /* 0x0007e8000c101b0a */
[----:B------:R3:W-:Y:S04]  /*0b80*/  @!P0 STG.E.64 desc[UR10][R16.64], R14 ;  /* 0x0000000e10008986 */ /* 0x0007e8000c101b0a */
[----:B------:R3:W-:Y:S04]  /*0b90*/  @!P3 STG.E.64 desc[UR10][R6.64], R8 ;  /* 0x000000080600b986 */ /* 0x0007e8000c101b0a */
[----:B------:R3:W-:Y:S01]  /*0ba0*/  @!P2 STG.E.64 desc[UR10][R4.64], R2 ;  /* 0x000000020400a986 */ /* 0x0007e2000c101b0a */
[----:B------:R-:W-:Y:S05]  /*0bb0*/  BRA.U !UP0, `(.L_x_263) ;  /* 0xfffffff508887547 */ /* 0x000fea000b83ffff */
[----:B------:R-:W-:Y:S05]  /*0bc0*/  EXIT ;  /* 0x000000000000794d */ /* 0x000fea0003800000 */
.L_x_251:
        /* <DEDUP_REMOVED lines=9> */
.L_x_275:
[----:B0-----:R-:W2:Y:S01]  /*0c60*/  LDG.E.64 R4, desc[UR10][R16.64] ;  /* 0x0000000a10047981 */ /* 0x001ea2000c1e1b00 */
[----:B------:R-:W-:-:S04]  /*0c70*/  LEA R2, P0, R0, UR6, 0x5 ;  /* 0x0000000600027c11 */ /* 0x000fc8000f8028ff */
[----:B------:R-:W-:-:S05]  /*0c80*/  LEA.HI.X R3, R0, UR7, R19, 0x5, P0 ;  /* 0x0000000700037c11 */ /* 0x000fca00080f2c13 */
[----:B------:R0:W5:Y:S01]  /*0c90*/  LDG.E.ENL2.256 R12, R8, desc[UR10][R2.64] ;  /* 0xfe00000a0208797e */ /* 0x000162000812190c */
[C---:B--2---:R-:W-:Y:S01]  /*0ca0*/  FMUL.FTZ R7, R5.reuse, UR13 ;  /* 0x0000000d05077c20 */ /* 0x044fe20008410000 */
[----:B------:R-:W-:-:S03]  /*0cb0*/  FMUL.FTZ R5, R5, UR12 ;  /* 0x0000000c05057c20 */ /* 0x000fc60008410000 */
[C---:B------:R-:W-:Y:S01]  /*0cc0*/  FFMA.FTZ R7, R4.reuse, UR12, -R7 ;  /* 0x0000000c04077c23 */ /* 0x040fe20008010807 */
[----:B------:R-:W-:-:S04]  /*0cd0*/  FFMA.FTZ R18, R4, UR13, R5 ;  /* 0x0000000d04127c23 */ /* 0x000fc80008010005 */
[----:B------:R-:W-:Y:S01]  /*0ce0*/  R2UR UR4, R7 ;  /* 0x00000000070472ca */ /* 0x000fe200000e0000 */
[C---:B------:R-:W-:Y:S01]  /*0cf0*/  FADD.FTZ R20, |R18|.reuse, -RZ ;  /* 0x800000ff12147221 */ /* 0x040fe20000010200 */
[----:B------:R-:W-:-:S11]  /*0d00*/  FSETP.NEU.FTZ.AND P1, PT, |R18|, RZ, PT ;  /* 0x000000ff1200720b */ /* 0x000fd60003f3d200 */
[----:B------:R-:W-:Y:S01]  /*0d10*/  FSETP.LE.FTZ.AND P2, PT, |R18|, |UR4|, PT ;  /* 0x4000000412007c0b */ /* 0x000fe2000bf53200 */
[----:B------:R-:W-:Y:S01]  /*0d20*/  FADD.FTZ R21, -RZ, |UR4| ;  /* 0x40000004ff157e21 */ /* 0x000fe20008010100 */
[----:B------:R-:W-:-:S04]  /*0d30*/  FSETP.NEU.FTZ.AND P0, PT, RZ, |UR4|, PT ;  /* 0x40000004ff007c0b */ /* 0x000fc8000bf1d000 */
[----:B------:R-:W-:-:S07]  /*0d40*/  PLOP3.LUT P0, PT, P0, P1, PT, 0x2, 0x20 ;  /* 0x000000000020781c */ /* 0x000fce0000702072 */
[----:B0-----:R-:W-:Y:S06]  /*0d50*/  @!P2 BRA `(.L_x_264) ;  /* 0x000000000038a947 */ /* 0x001fec0003800000 */
[----:B------:R-:W0:Y:S08]  /*0d60*/  @P0 MUFU.RCP R5, R21 ;  /* 0x0000001500050308 */ /* 0x000e300000001000 */
[----:B------:R-:W2:Y:S01]  /*0d70*/  @P0 MUFU.RCP R6, R20 ;  /* 0x0000001400060308 */ /* 0x000ea20000001000 */
[----:B0----5:R-:W-:Y:S01]  /*0d80*/  @P0 FMUL.FTZ R4, R8, R5 ;  /* 0x0000000508040220 */ /* 0x021fe20000410000 */
[----:B--2---:R-:W-:Y:S01]  /*0d90*/  @P0 FMUL.FTZ R5, R9, R6 ;  /* 0x0000000609050220 */ /* 0x004fe20000410000 */
[----:B------:R-:W-:Y:S06]  /*0da0*/  @P0 BRA `(.L_x_265) ;  /* 0x0000000000440947 */ /* 0x000fec0003800000 */
[----:B------:R-:W0:Y:S02]  /*0db0*/  MUFU.RCP R5, UR4 ;  /* 0x0000000400057d08 */ /* 0x000e240008001000 */
[----:B0-----:R-:W-:-:S04]  /*0dc0*/  FMUL.FTZ R5, R18, R5 ;  /* 0x0000000512057220 */ /* 0x001fc80000410000 */
[-C--:B------:R-:W-:Y:S01]  /*0dd0*/  FFMA.FTZ R6, R18, R5.reuse, UR4 ;  /* 0x0000000412067e23 */ /* 0x080fe20008010005 */
[-C--:B------:R-:W-:Y:S01]  /*0de0*/  FFMA.FTZ R7, R9, R5.reuse, R8 ;  /* 0x0000000509077223 */ /* 0x080fe20000010008 */
[----:B------:R-:W-:-:S04]  /*0df0*/  FFMA.FTZ R5, -R8, R5, R9 ;  /* 0x0000000508057223 */ /* 0x000fc80000010109 */
[----:B------:R-:W0:Y:S02]  /*0e00*/  MUFU.RCP R6, R6 ;  /* 0x0000000600067308 */ /* 0x000e240000001000 */
[C---:B0-----:R-:W-:Y:S01]  /*0e10*/  FMUL.FTZ R4, R6.reuse, R7 ;  /* 0x0000000706047220 */ /* 0x041fe20000410000 */
[----:B------:R-:W-:Y:S01]  /*0e20*/  FMUL.FTZ R5, R6, R5 ;  /* 0x0000000506057220 */ /* 0x000fe20000410000 */
[----:B------:R-:W-:Y:S06]  /*0e30*/  BRA `(.L_x_265) ;  /* 0x0000000000207947 */ /* 0x000fec0003800000 */
.L_x_264:
[----:B------:R-:W0:Y:S02]  /*0e40*/  MUFU.RCP R5, R18 ;  /* 0x0000001200057308 */ /* 0x000e240000001000 */
[----:B0-----:R-:W-:-:S04]  /*0e50*/  FMUL.FTZ R5, R5, UR4 ;  /* 0x0000000405057c20 */ /* 0x001fc80008410000 */
[----:B------:R-:W-:Y:S01]  /*0e60*/  FFMA.FTZ R6, R5, UR4, R18 ;  /* 0x0000000405067c23 */ /* 0x000fe20008010012 */
[-C--:B-----5:R-:W-:Y:S01]  /*0e70*/  FFMA.FTZ R7, R8, R5.reuse, R9 ;  /* 0x0000000508077223 */ /* 0x0a0fe20000010009 */
[----:B------:R-:W-:-:S04]  /*0e80*/  FFMA.FTZ R5, R9, R5, -R8 ;  /* 0x0000000509057223 */ /* 0x000fc80000010808 */
[----:B------:R-:W0:Y:S02]  /*0e90*/  MUFU.RCP R6, R6 ;  /* 0x0000000600067308 */ /* 0x000e240000001000 */
[C---:B0-----:R-:W-:Y:S01]  /*0ea0*/  FMUL.FTZ R4, R6.reuse, R7 ;  /* 0x0000000706047220 */ /* 0x041fe20000410000 */
[----:B------:R-:W-:-:S07]  /*0eb0*/  FMUL.FTZ R5, R6, R5 ;  /* 0x0000000506057220 */ /* 0x000fce0000410000 */
.L_x_265:
[----:B------:R-:W-:Y:S05]  /*0ec0*/  @!P2 BRA `(.L_x_266) ;  /* 0x00000000003ca947 */ /* 0x000fea0003800000 */
[----:B------:R-:W-:Y:S05]  /*0ed0*/  @P0 BRA `(.L_x_267) ;  /* 0x0000000000240947 */ /* 0x000fea0003800000 */
        /* <DEDUP_REMOVED lines=9> */
.L_x_267:
[----:B------:R-:W0:Y:S08]  /*0f70*/  MUFU.RCP R7, R21 ;  /* 0x0000001500077308 */ /* 0x000e300000001000 */
[----:B------:R-:W2:Y:S01]  /*0f80*/  MUFU.RCP R8, R20 ;  /* 0x0000001400087308 */ /* 0x000ea20000001000 */
[----:B0-----:R-:W-:Y:S01]  /*0f90*/  FMUL.FTZ R6, R10, R7 ;  /* 0x000000070a067220 */ /* 0x001fe20000410000 */
[----:B--2---:R-:W-:Y:S01]  /*0fa0*/  FMUL.FTZ R7, R11, R8 ;  /* 0x000000080b077220 */ /* 0x004fe20000410000 */
[----:B------:R-:W-:Y:S06]  /*0fb0*/  BRA `(.L_x_268) ;  /* 0x0000000000207947 */ /* 0x000fec0003800000 */
.L_x_266:
[----:B------:R-:W0:Y:S02]  /*0fc0*/  MUFU.RCP R6, R18 ;  /* 0x0000001200067308 */ /* 0x000e240000001000 */
[----:B0-----:R-:W-:-:S04]  /*0fd0*/  FMUL.FTZ R7, R6, UR4 ;  /* 0x0000000406077c20 */ /* 0x001fc80008410000 */
[----:B------:R-:W-:Y:S01]  /*0fe0*/  FFMA.FTZ R8, R7, UR4, R18 ;  /* 0x0000000407087c23 */ /* 0x000fe20008010012 */
[-C--:B------:R-:W-:Y:S01]  /*0ff0*/  FFMA.FTZ R6, R10, R7.reuse, R11 ;  /* 0x000000070a067223 */ /* 0x080fe2000001000b */
[----:B------:R-:W-:-:S04]  /*1000*/  FFMA.FTZ R7, R11, R7, -R10 ;  /* 0x000000070b077223 */ /* 0x000fc8000001080a */
[----:B------:R-:W0:Y:S02]  /*1010*/  MUFU.RCP R8, R8 ;  /* 0x0000000800087308 */ /* 0x000e240000001000 */
[C---:B0-----:R-:W-:Y:S01]  /*1020*/  FMUL.FTZ R6, R8.reuse, R6 ;  /* 0x0000000608067220 */ /* 0x041fe20000410000 */
[----:B------:R-:W-:-:S07]  /*1030*/  FMUL.FTZ R7, R8, R7 ;  /* 0x0000000708077220 */ /* 0x000fce0000410000 */
.L_x_268:
        /* <DEDUP_REMOVED lines=11> */
.L_x_270:
[----:B------:R-:W0:Y:S08]  /*10f0*/  MUFU.RCP R9, R21 ;  /* 0x0000001500097308 */ /* 0x000e300000001000 */
[----:B------:R-:W2:Y:S01]  /*1100*/  MUFU.RCP R8, R20 ;  /* 0x0000001400087308 */ /* 0x000ea20000001000 */
[----:B0-----:R-:W-:Y:S01]  /*1110*/  FMUL.FTZ R12, R12, R9 ;  /* 0x000000090c0c7220 */ /* 0x001fe20000410000 */
[----:B--2---:R-:W-:Y:S01]  /*1120*/  FMUL.FTZ R13, R13, R8 ;  /* 0x000000080d0d7220 */ /* 0x004fe20000410000 */
[----:B------:R-:W-:Y:S06]  /*1130*/  BRA `(.L_x_271) ;  /* 0x0000000000207947 */ /* 0x000fec0003800000 */
.L_x_269:
        /* <DEDUP_REMOVED lines=8> */
.L_x_271:
        /* <DEDUP_REMOVED lines=11> */
.L_x_273:
[----:B------:R-:W0:Y:S08]  /*1270*/  MUFU.RCP R21, R21 ;  /* 0x0000001500157308 */ /* 0x000e300000001000 */
[----:B------:R-:W2:Y:S01]  /*1280*/  MUFU.RCP R20, R20 ;  /* 0x0000001400147308 */ /* 0x000ea20000001000 */
[----:B0-----:R-:W-:Y:S01]  /*1290*/  FMUL.FTZ R14, R14, R21 ;  /* 0x000000150e0e7220 */ /* 0x001fe20000410000 */
[----:B--2---:R-:W-:Y:S01]  /*12a0*/  FMUL.FTZ R15, R15, R20 ;  /* 0x000000140f0f7220 */ /* 0x004fe20000410000 */
[----:B------:R-:W-:Y:S06]  /*12b0*/  BRA `(.L_x_274) ;  /* 0x0000000000207947 */ /* 0x000fec0003800000 */
.L_x_272:
        /* <DEDUP_REMOVED lines=8> */
.L_x_274:
[----:B-1----:R-:W-:Y:S01]  /*1340*/  IADD3 R0, P0, PT, R0, UR5, RZ ;  /* 0x0000000500007c10 */ /* 0x002fe2000ff1e0ff */
[----:B------:R3:W-:Y:S03]  /*1350*/  STG.E.ENL2.256 desc[UR10][R2.64], R4, R12 ;  /* 0xf8000004020c797f */ /* 0x0007e6000f12180a */
[----:B------:R-:W-:Y:S02]  /*1360*/  SHF.L.U32 R8, R0, 0x2, RZ ;  /* 0x0000000200087819 */ /* 0x000fe400000006ff */
[----:B------:R-:W-:Y:S02]  /*1370*/  IADD3.X R19, PT, PT, RZ, R19, RZ, P0, !PT ;  /* 0x00000013ff137210 */ /* 0x000fe400007fe4ff */
[----:B------:R-:W-:Y:S02]  /*1380*/  ISETP.LT.U32.AND P1, PT, R8, UR15, PT ;  /* 0x0000000f08007c0c */ /* 0x000fe4000bf21070 */
[----:B------:R-:W-:-:S02]  /*1390*/  LOP3.LUT P0, RZ, R0, 0xffffc000, RZ, 0xc0, !PT ;  /* 0xffffc00000ff7812 */ /* 0x000fc4000780c0ff */
[----:B------:R-:W-:Y:S02]  /*13a0*/  SHF.L.U64.HI R8, R0, 0x2, R19 ;  /* 0x0000000200087819 */ /* 0x000fe40000010213 */
[----:B------:R-:W-:Y:S02]  /*13b0*/  LOP3.LUT P0, RZ, R19, 0x3fffffff, RZ, 0xc0, P0 ;  /* 0x3fffffff13ff7812 */ /* 0x000fe4000000c0ff */
[----:B------:R-:W-:-:S13]  /*13c0*/  ISETP.LT.AND.EX P1, PT, R8, UR8, PT, P1 ;  /* 0x0000000808007c0c */ /* 0x000fda000bf21310 */
[----:B---3--:R-:W-:Y:S05]  /*13d0*/  @!P0 BRA P1, `(.L_x_275) ;  /* 0xfffffff800208947 */ /* 0x008fea000083ffff */
[----:B------:R-:W-:Y:S05]  /*13e0*/  EXIT ;  /* 0x000000000000794d */ /* 0x000fea0003800000 */
.L_x_276:
        /* <DEDUP_REMOVED lines=9> */
.L_x_747:


//--------------------- .text._ZN2at6native63_GLOBAL__N__862fb238_30_ForeachBinaryOpScalarTensor_cu_64fe0ca525multi_tensor_apply_kernelINS1_18TensorListMetadataILi1EEENS1_27BinaryOpScalarTensorFunctorIN3c107complexIdEELi1ELi1ELi0EEEJSt7dividesIS8_EPS8_S8_EEEvT_T0_DpT1_ --------------------------
	.section	.text._ZN2at6native63_GLOBAL__N__862fb238_30_ForeachBinaryOpScalarTensor_cu_64fe0ca525multi_tensor_apply_kernelINS1_18TensorListMetadataILi1EEENS1_27BinaryOpScalarTensorFunctorIN3c107complexIdEELi1ELi1ELi0EEEJSt7dividesIS8_EPS8_S8_EEEvT_T0_DpT1_,"ax",@progbits
	.align	128
.text._ZN2at6native63_GLOBAL__N__862fb238_30_ForeachBinaryOpScalarTensor_cu_64fe0ca525multi_tensor_apply_kernelINS1_18TensorListMetadataILi1EEENS1_27BinaryOpScalarTensorFunctorIN3c107complexIdEELi1ELi1ELi0EEEJSt7dividesIS8_EPS8_S8_EEEvT_T0_DpT1_:
        .type           _ZN2at6native63_GLOBAL__N__862fb238_30_ForeachBinaryOpScalarTensor_cu_64fe0ca525multi_tensor_apply_kernelINS1_18TensorListMetadataILi1EEENS1_27BinaryOpScalarTensorFunctorIN3c107complexIdEELi1ELi1ELi0EEEJSt7dividesIS8_EPS8_S8_EEEvT_T0_DpT1_,@function
        .size           _ZN2at6native63_GLOBAL__N__862fb238_30_ForeachBinaryOpScalarTensor_cu_64fe0ca525multi_tensor_apply_kernelINS1_18TensorListMetadataILi1EEENS1_27BinaryOpScalarTensorFunctorIN3c107complexIdEELi1ELi1ELi0EEEJSt7dividesIS8_EPS8_S8_EEEvT_T0_DpT1_,(.L_x_748 - _ZN2at6native63_GLOBAL__N__862fb238_30_ForeachBinaryOpScalarTensor_cu_64fe0ca525multi_tensor_apply_kernelINS1_18TensorListMetadataILi1EEENS1_27BinaryOpScalarTensorFunctorIN3c107complexIdEELi1ELi1ELi0EEEJSt7dividesIS8_EPS8_S8_EEEvT_T0_DpT1_)
        .other          _ZN2at6native63_GLOBAL__N__862fb238_30_ForeachBinaryOpScalarTensor_cu_64fe0ca525multi_tensor_apply_kernelINS1_18TensorListMetadataILi1EEENS1_27BinaryOpScalarTensorFunctorIN3c107complexIdEELi1ELi1ELi0EEEJSt7dividesIS8_EPS8_S8_EEEvT_T0_DpT1_,@"STO_CUDA_ENTRY STV_DEFAULT"
_ZN2at6native63_GLOBAL__N__862fb238_30_ForeachBinaryOpScalarTensor_cu_64fe0ca525multi_tensor_apply_kernelINS1_18TensorListMetadataILi1EEENS1_27BinaryOpScalarTensorFunctorIN3c107complexIdEELi1ELi1ELi0EEEJSt7dividesIS8_EPS8_S8_EEEvT_T0_DpT1_:
        /* <DEDUP_REMOVED lines=20> */
[----:B------:R-:W0:Y:S01]  /*0140*/  S2R R70, SR_TID.X ;  /* 0x0000000000467919 */ /* 0x000e220000002100 */
[C---:B------:R-:W-:Y:S01]  /*0150*/  ISETP.LT.U32.AND P0, PT, R60.reuse, 0x10000, PT ;  /* 0x000100003c00780c */ /* 0x040fe20003f01070 */
[----:B------:R-:W1:Y:S03]  /*0160*/  LDCU UR8, c[0x0][0x360] ;  /* 0x00006c00ff0877ac */ /* 0x000e660008000800 */
[C---:B------:R-:W-:Y:S01]  /*0170*/  ISETP.LT.U32.AND.EX P0, PT, R61.reuse, RZ, PT, P0 ;  /* 0x000000ff3d00720c */ /* 0x040fe20003f01100 */
[----:B------:R-:W2:Y:S03]  /*0180*/  LDCU.128 UR12, c[0x0][0x10c0] ;  /* 0x00021800ff0c77ac */ /* 0x000ea60008000c00 */
[----:B------:R-:W-:Y:S01]  /*0190*/  SEL R60, R60, 0x10000, P0 ;  /* 0x000100003c3c7807 */ /* 0x000fe20000000000 */
[----:B------:R-:W-:Y:S01]  /*01a0*/  UMOV UR4, URZ ;  /* 0x000000ff00047c82 */ /* 0x000fe20008000000 */
[----:B------:R-:W-:Y:S01]  /*01b0*/  SEL R61, R61, RZ, P0 ;  /* 0x000000ff3d3d7207 */ /* 0x000fe20000000000 */
[----:B------:R-:W-:-:S06]  /*01c0*/  UMOV UR5, URZ ;  /* 0x000000ff00057c82 */ /* 0x000fcc0008000000 */
.L_x_309:
[----:B---3--:R-:W3:Y:S02]  /*01d0*/  LDC.64 R2, c[0x0][0x10b0] ;  /* 0x00042c00ff027b82 */ /* 0x008ee40000000a00 */
[----:B---3--:R3:W2:Y:S01]  /*01e0*/  LDG.E.128 R4, desc[UR6][R2.64] ;  /* 0x0000000602047981 */ /* 0x0086a2000c1e1d00 */
[----:B0-----:R-:W-:Y:S01]  /*01f0*/  IADD3 R63, P1, PT, R70, UR4, RZ ;  /* 0x00000004463f7c10 */ /* 0x001fe2000ff3e0ff */
[----:B-1----:R-:W-:Y:S01]  /*0200*/  USHF.L.U32 UR9, UR8, 0x4, URZ ;  /* 0x0000000408097899 */ /* 0x002fe200080006ff */
[----:B------:R-:W-:Y:S01]  /*0210*/  CS2R R26, SRZ ;  /* 0x00000000001a7805 */ /* 0x000fe2000001ff00 */
[----:B------:R-:W-:Y:S01]  /*0220*/  USHF.R.U32.HI UR10, URZ, 0x1c, UR8 ;  /* 0x0000001cff0a7899 */ /* 0x000fe20008011608 */
[C---:B------:R-:W-:Y:S01]  /*0230*/  ISETP.GE.U32.AND P0, PT, R63.reuse, R60, PT ;  /* 0x0000003c3f00720c */ /* 0x040fe20003f06070 */
[----:B------:R-:W-:Y:S01]  /*0240*/  IMAD.X R62, RZ, RZ, UR5, P1 ;  /* 0x00000005ff3e7e24 */ /* 0x000fe200088e06ff */
[----:B------:R-:W-:Y:S02]  /*0250*/  LEA R40, P1, R63, R8, 0x4 ;  /* 0x000000083f287211 */ /* 0x000fe400078220ff */
[----:B------:R-:W-:-:S02]  /*0260*/  CS2R R24, SRZ ;  /* 0x0000000000187805 */ /* 0x000fc4000001ff00 */
[----:B---3--:R-:W-:Y:S02]  /*0270*/  MOV R2, 0x1 ;  /* 0x0000000100027802 */ /* 0x008fe40000000f00 */
[C---:B------:R-:W-:Y:S02]  /*0280*/  LEA.HI.X R41, R63.reuse, R9, R62, 0x4, P1 ;  /* 0x000000093f297211 */ /* 0x040fe400008f243e */
[----:B------:R-:W-:Y:S02]  /*0290*/  IADD3 R65, P1, PT, R63, UR8, RZ ;  /* 0x000000083f417c10 */ /* 0x000fe4000ff3e0ff */
[----:B------:R-:W-:-:S03]  /*02a0*/  ISETP.GE.U32.AND.EX P0, PT, R62, R61, PT, P0 ;  /* 0x0000003d3e00720c */ /* 0x000fc60003f06100 */
[----:B------:R-:W-:Y:S01]  /*02b0*/  IMAD.X R64, RZ, RZ, R62, P1 ;  /* 0x000000ffff407224 */ /* 0x000fe200008e063e */
[----:B------:R-:W-:Y:S02]  /*02c0*/  IADD3 R67, P1, PT, R65, UR8, RZ ;  /* 0x0000000841437c10 */ /* 0x000fe4000ff3e0ff */
[----:B------:R-:W-:Y:S02]  /*02d0*/  IADD3 R42, P2, PT, R40, UR9, RZ ;  /* 0x00000009282a7c10 */ /* 0x000fe4000ff5e0ff */
[----:B------:R-:W-:Y:S01]  /*02e0*/  IADD3 R69, P3, PT, R67, UR8, RZ ;  /* 0x0000000843457c10 */ /* 0x000fe2000ff7e0ff */
[----:B------:R-:W-:Y:S01]  /*02f0*/  IMAD.X R66, RZ, RZ, R64, P1 ;  /* 0x000000ffff427224 */ /* 0x000fe200008e0640 */
[----:B------:R-:W-:Y:S02]  /*0300*/  IADD3.X R43, PT, PT, R41, UR10, RZ, P2, !PT ;  /* 0x0000000a292b7c10 */ /* 0x000fe400097fe4ff */
[-C--:B------:R-:W-:Y:S01]  /*0310*/  ISETP.GE.U32.AND P2, PT, R69, R60.reuse, PT ;  /* 0x0000003c4500720c */ /* 0x080fe20003f46070 */
[----:B------:R-:W-:Y:S01]  /*0320*/  IMAD.X R68, RZ, RZ, R66, P3 ;  /* 0x000000ffff447224 */ /* 0x000fe200018e0642 */
[----:B------:R-:W-:Y:S01]  /*0330*/  IADD3 R44, P3, PT, R42, UR9, RZ ;  /* 0x000000092a2c7c10 */ /* 0x000fe2000ff7e0ff */
[----:B------:R0:W5:Y:S01]  /*0340*/  @!P0 LDG.E.128 R24, desc[UR6][R40.64] ;  /* 0x0000000628188981 */ /* 0x000162000c1e1d00 */
[----:B------:R-:W-:-:S02]  /*0350*/  ISETP.GE.U32.AND P1, PT, R67, R60, PT ;  /* 0x0000003c4300720c */ /* 0x000fc40003f26070 */
[----:B------:R-:W-:Y:S02]  /*0360*/  CS2R R14, SRZ ;  /* 0x00000000000e7805 */ /* 0x000fe4000001ff00 */
[----:B------:R-:W-:Y:S02]  /*0370*/  ISETP.GE.U32.AND.EX P2, PT, R68, R61, PT, P2 ;  /* 0x0000003d4400720c */ /* 0x000fe40003f46120 */
[----:B------:R-:W-:Y:S02]  /*0380*/  CS2R R12, SRZ ;  /* 0x00000000000c7805 */ /* 0x000fe4000001ff00 */
[----:B------:R-:W-:Y:S02]  /*0390*/  IADD3.X R45, PT, PT, R43, UR10, RZ, P3, !PT ;  /* 0x0000000a2b2d7c10 */ /* 0x000fe40009ffe4ff */
[----:B------:R-:W-:Y:S02]  /*03a0*/  CS2R R18, SRZ ;  /* 0x0000000000127805 */ /* 0x000fe4000001ff00 */
[----:B------:R-:W-:-:S02]  /*03b0*/  IADD3 R46, P3, PT, R44, UR9, RZ ;  /* 0x000000092c2e7c10 */ /* 0x000fc4000ff7e0ff */
[----:B------:R-:W-:Y:S02]  /*03c0*/  CS2R R16, SRZ ;  /* 0x0000000000107805 */ /* 0x000fe4000001ff00 */
[----:B------:R-:W-:Y:S02]  /*03d0*/  ISETP.GE.U32.AND P0, PT, R65, R60, PT ;  /* 0x0000003c4100720c */ /* 0x000fe40003f06070 */
[----:B------:R-:W-:Y:S02]  /*03e0*/  CS2R R22, SRZ ;  /* 0x0000000000167805 */ /* 0x000fe4000001ff00 */
[----:B------:R-:W-:Y:S02]  /*03f0*/  ISETP.GE.U32.AND.EX P1, PT, R66, R61, PT, P1 ;  /* 0x0000003d4200720c */ /* 0x000fe40003f26110 */
[----:B------:R-:W-:Y:S02]  /*0400*/  CS2R R20, SRZ ;  /* 0x0000000000147805 */ /* 0x000fe4000001ff00 */
[----:B------:R-:W-:-:S02]  /*0410*/  IADD3.X R47, PT, PT, R45, UR10, RZ, P3, !PT ;  /* 0x0000000a2d2f7c10 */ /* 0x000fc40009ffe4ff */
[----:B------:R-:W-:Y:S01]  /*0420*/  ISETP.GE.U32.AND.EX P0, PT, R64, R61, PT, P0 ;  /* 0x0000003d4000720c */ /* 0x000fe20003f06100 */
[----:B------:R-:W-:Y:S02]  /*0430*/  ULEA UR4, UP0, UR8, UR4, 0x2 ;  /* 0x0000000408047291 */ /* 0x000fe4000f8010ff */
[----:B------:R0:W5:Y:S02]  /*0440*/  @!P2 LDG.E.128 R12, desc[UR6][R46.64] ;  /* 0x000000062e0ca981 */ /* 0x000164000c1e1d00 */
[----:B------:R-:W-:Y:S02]  /*0450*/  UIADD3.X UR5, UPT, UPT, URZ, UR5, URZ, UP0, !UPT ;  /* 0x00000005ff057290 */ /* 0x000fe400087fe4ff */
[----:B------:R0:W5:Y:S04]  /*0460*/  @!P1 LDG.E.128 R16, desc[UR6][R44.64] ;  /* 0x000000062c109981 */ /* 0x000168000c1e1d00 */
[----:B------:R-:W-:-:S02]  /*0470*/  IMAD.U32 R0, RZ, RZ, UR5 ;  /* 0x00000005ff007e24 */ /* 0x000fc4000f8e00ff */
[----:B------:R0:W5:Y:S01]  /*0480*/  @!P0 LDG.E.128 R20, desc[UR6][R42.64] ;  /* 0x000000062a148981 */ /* 0x000162000c1e1d00 */
[----:B------:R-:W-:-:S04]  /*0490*/  ISETP.LE.U32.AND P0, PT, R60, UR4, PT ;  /* 0x000000043c007c0c */ /* 0x000fc8000bf03070 */
[----:B------:R-:W-:Y:S01]  /*04a0*/  ISETP.GE.U32.AND.EX P0, PT, R0, R61, PT, P0 ;  /* 0x0000003d0000720c */ /* 0x000fe20003f06100 */
[----:B--2---:R-:W-:-:S08]  /*04b0*/  DMUL R52, R6, UR14 ;  /* 0x0000000e06347c28 */ /* 0x004fd00008000000 */
[----:B------:R-:W-:-:S06]  /*04c0*/  DFMA R52, R4, UR12, -R52 ;  /* 0x0000000c04347c2b */ /* 0x000fcc0008000834 */
[----:B------:R-:W1:Y:S02]  /*04d0*/  MUFU.RCP64H R3, R53 ;  /* 0x0000003500037308 */ /* 0x000e640000001800 */
[----:B-1----:R-:W-:-:S08]  /*04e0*/  DFMA R10, -R52, R2, 1 ;  /* 0x3ff00000340a742b */ /* 0x002fd00000000102 */
        /* <DEDUP_REMOVED lines=14> */
[----:B0-----:R-:W-:Y:S08]  /*05d0*/  @P2 BRA P3, `(.L_x_278) ;  /* 0x0000000000202947 */ /* 0x001ff00001800000 */
[----:B------:R-:W-:Y:S01]  /*05e0*/  IMAD.MOV.U32 R30, RZ, RZ, R54 ;  /* 0x000000ffff1e7224 */ /* 0x000fe200078e0036 */
[----:B------:R-:W-:Y:S01]  /*05f0*/  MOV R0, 0x640 ;  /* 0x0000064000007802 */ /* 0x000fe20000000f00 */
[----:B------:R-:W-:Y:S02]  /*0600*/  IMAD.MOV.U32 R31, RZ, RZ, R55 ;  /* 0x000000ffff1f7224 */ /* 0x000fe400078e0037 */
[----:B------:R-:W-:Y:S02]  /*0610*/  IMAD.MOV.U32 R10, RZ, RZ, R52 ;  /* 0x000000ffff0a7224 */ /* 0x000fe400078e0034 */
[----:B------:R-:W-:-:S07]  /*0620*/  IMAD.MOV.U32 R11, RZ, RZ, R53 ;  /* 0x000000ffff0b7224 */ /* 0x000fce00078e0035 */
[----:B-----5:R-:W-:Y:S05]  /*0630*/  CALL.REL.NOINC `($__internal_19_$__cuda_sm20_div_rn_f64_full) ;  /* 0x0000003000187944 */ /* 0x020fea0003c00000 */
[----:B------:R-:W-:Y:S01]  /*0640*/  MOV R4, R36 ;  /* 0x0000002400047202 */ /* 0x000fe20000000f00 */
[----:B------:R-:W-:-:S07]  /*0650*/  IMAD.MOV.U32 R5, RZ, RZ, R37 ;  /* 0x000000ffff057224 */ /* 0x000fce00078e0025 */
.L_x_278:
        /* <DEDUP_REMOVED lines=11> */
[----:B------:R-:W-:Y:S02]  /*0710*/  LOP3.LUT R0, R11, 0x7fffffff, RZ, 0xc0, !PT ;  /* 0x7fffffff0b007812 */ /* 0x000fe400078ec0ff */
[----:B------:R-:W-:-:S03]  /*0720*/  MOV R32, 0x750 ;  /* 0x0000075000207802 */ /* 0x000fc60000000f00 */
[----:B------:R-:W-:-:S07]  /*0730*/  VIADD R29, R0, 0xfff00000 ;  /* 0xfff00000001d7836 */ /* 0x000fce0000000000 */
[----:B-----5:R-:W-:Y:S05]  /*0740*/  CALL.REL.NOINC `($__internal_18_$__cuda_sm20_dblrcp_rn_slowpath_v3) ;  /* 0x0000002c00207944 */ /* 0x020fea0003c00000 */
[----:B------:R-:W-:Y:S02]  /*0750*/  IMAD.MOV.U32 R58, RZ, RZ, R0 ;  /* 0x000000ffff3a7224 */ /* 0x000fe400078e0000 */
[----:B------:R-:W-:-:S07]  /*0760*/  IMAD.MOV.U32 R59, RZ, RZ, R11 ;  /* 0x000000ffff3b7224 */ /* 0x000fce00078e000b */
.L_x_280:
[----:B------:R-:W-:Y:S05]  /*0770*/  BSYNC.RECONVERGENT B0 ;  /* 0x0000000000007941 */ /* 0x000fea0003800200 */
.L_x_279:
[----:B------:R-:W0:Y:S01]  /*0780*/  MUFU.RCP64H R3, R55 ;  /* 0x0000003700037308 */ /* 0x000e220000001800 */
[----:B------:R-:W-:Y:S02]  /*0790*/  MOV R2, 0x1 ;  /* 0x0000000100027802 */ /* 0x000fe40000000f00 */
[----:B------:R-:W-:-:S04]  /*07a0*/  FSETP.GEU.AND P3, PT, |R53|, 6.5827683646048100446e-37, PT ;  /* 0x036000003500780b */ /* 0x000fc80003f6e200 */
        /* <DEDUP_REMOVED lines=16> */
[----:B-----5:R-:W-:Y:S05]  /*08b0*/  CALL.REL.NOINC `($__internal_19_$__cuda_sm20_div_rn_f64_full) ;  /* 0x0000002c00787944 */ /* 0x020fea0003c00000 */
[----:B------:R-:W-:Y:S01]  /*08c0*/  IMAD.MOV.U32 R2, RZ, RZ, R36 ;  /* 0x000000ffff027224 */ /* 0x000fe200078e0024 */
[----:B------:R-:W-:-:S07]  /*08d0*/  MOV R3, R37 ;  /* 0x0000002500037202 */ /* 0x000fce0000000f00 */
.L_x_281:
        /* <DEDUP_REMOVED lines=16> */
[----:B-----5:R-:W-:Y:S05]  /*09e0*/  CALL.REL.NOINC `($__internal_18_$__cuda_sm20_dblrcp_rn_slowpath_v3) ;  /* 0x0000002800787944 */ /* 0x020fea0003c00000 */
[----:B------:R-:W-:Y:S01]  /*09f0*/  IMAD.MOV.U32 R48, RZ, RZ, R0 ;  /* 0x000000ffff307224 */ /* 0x000fe200078e0000 */
[----:B------:R-:W-:-:S07]  /*0a00*/  MOV R49, R11 ;  /* 0x0000000b00317202 */ /* 0x000fce0000000f00 */
.L_x_283:
[----:B------:R-:W-:Y:S05]  /*0a10*/  BSYNC.RECONVERGENT B0 ;  /* 0x0000000000007941 */ /* 0x000fea0003800200 */
.L_x_282:
        /* <DEDUP_REMOVED lines=24> */
[----:B------:R-:W-:Y:S05]  /*0ba0*/  CALL.REL.NOINC `($__internal_19_$__cuda_sm20_div_rn_f64_full) ;  /* 0x0000002800bc7944 */ /* 0x000fea0003c00000 */
[----:B------:R-:W-:Y:S01]  /*0bb0*/  MOV R4, R36 ;  /* 0x0000002400047202 */ /* 0x000fe20000000f00 */
[----:B------:R-:W-:-:S07]  /*0bc0*/  IMAD.MOV.U32 R5, RZ, RZ, R37 ;  /* 0x000000ffff057224 */ /* 0x000fce00078e0025 */
.L_x_287:
[----:B------:R-:W-:Y:S05]  /*0bd0*/  BSYNC.RECONVERGENT B1 ;  /* 0x0000000000017941 */ /* 0x000fea0003800200 */
.L_x_286:
        /* <DEDUP_REMOVED lines=21> */
[----:B------:R-:W-:Y:S05]  /*0d30*/  CALL.REL.NOINC `($__internal_19_$__cuda_sm20_div_rn_f64_full) ;  /* 0x0000002800587944 */ /* 0x000fea0003c00000 */
[----:B------:R-:W-:Y:S02]  /*0d40*/  IMAD.MOV.U32 R6, RZ, RZ, R36 ;  /* 0x000000ffff067224 */ /* 0x000fe400078e0024 */
[----:B------:R-:W-:-:S07]  /*0d50*/  IMAD.MOV.U32 R7, RZ, RZ, R37 ;  /* 0x000000ffff077224 */ /* 0x000fce00078e0025 */
.L_x_289:
[----:B------:R-:W-:Y:S05]  /*0d60*/  BSYNC.RECONVERGENT B1 ;  /* 0x0000000000017941 */ /* 0x000fea0003800200 */
.L_x_288:
[----:B------:R-:W-:Y:S05]  /*0d70*/  BRA `(.L_x_290) ;  /* 0x0000000000107947 */ /* 0x000fea0003800000 */
.L_x_285:
[C---:B-----5:R-:W-:Y:S02]  /*0d80*/  DFMA R4, R2.reuse, R24, R26 ;  /* 0x000000180204722b */ /* 0x060fe4000000001a */
[----:B------:R-:W-:-:S06]  /*0d90*/  DFMA R6, R2, R26, -R24 ;  /* 0x0000001a0206722b */ /* 0x000fcc0000000818 */
[-C--:B------:R-:W-:Y:S02]  /*0da0*/  DMUL R4, R4, R48.reuse ;  /* 0x0000003004047228 */ /* 0x080fe40000000000 */
[----:B------:R-:W-:-:S11]  /*0db0*/  DMUL R6, R6, R48 ;  /* 0x0000003006067228 */ /* 0x000fd60000000000 */
.L_x_290:
        /* <DEDUP_REMOVED lines=25> */
.L_x_293:
[----:B------:R-:W-:Y:S05]  /*0f50*/  BSYNC.RECONVERGENT B1 ;  /* 0x0000000000017941 */ /* 0x000fea0003800200 */
.L_x_292:
        /* <DEDUP_REMOVED lines=24> */
[----:B------:R-:W-:Y:S01]  /*10e0*/  IMAD.MOV.U32 R24, RZ, RZ, R36 ;  /* 0x000000ffff187224 */ /* 0x000fe200078e0024 */
[----:B------:R-:W-:-:S07]  /*10f0*/  MOV R25, R37 ;  /* 0x0000002500197202 */ /* 0x000fce0000000f00 */
.L_x_295:
[----:B------:R-:W-:Y:S05]  /*1100*/  BSYNC.RECONVERGENT B1 ;  /* 0x0000000000017941 */ /* 0x000fea0003800200 */
.L_x_294:
[----:B------:R-:W-:Y:S02]  /*1110*/  IMAD.MOV.U32 R22, RZ, RZ, R24 ;  /* 0x000000ffff167224 */ /* 0x000fe400078e0018 */
[----:B------:R-:W-:Y:S01]  /*1120*/  IMAD.MOV.U32 R23, RZ, RZ, R25 ;  /* 0x000000ffff177224 */ /* 0x000fe200078e0019 */
[----:B------:R-:W-:Y:S06]  /*1130*/  BRA `(.L_x_296) ;  /* 0x0000000000107947 */ /* 0x000fec0003800000 */
.L_x_291:
[C---:B------:R-:W-:Y:S02]  /*1140*/  DFMA R10, R2.reuse, R20, R22 ;  /* 0x00000014020a722b */ /* 0x040fe40000000016 */
[----:B------:R-:W-:-:S06]  /*1150*/  DFMA R22, R2, R22, -R20 ;  /* 0x000000160216722b */ /* 0x000fcc0000000814 */
[-C--:B------:R-:W-:Y:S02]  /*1160*/  DMUL R20, R10, R48.reuse ;  /* 0x000000300a147228 */ /* 0x080fe40000000000 */
[----:B------:R-:W-:-:S11]  /*1170*/  DMUL R22, R22, R48 ;  /* 0x0000003016167228 */ /* 0x000fd60000000000 */
.L_x_296:
        /* <DEDUP_REMOVED lines=25> */
.L_x_299:
[----:B------:R-:W-:Y:S05]  /*1310*/  BSYNC.RECONVERGENT B1 ;  /* 0x0000000000017941 */ /* 0x000fea0003800200 */
.L_x_298:
        /* <DEDUP_REMOVED lines=26> */
.L_x_301:
[----:B------:R-:W-:Y:S05]  /*14c0*/  BSYNC.RECONVERGENT B1 ;  /* 0x0000000000017941 */ /* 0x000fea0003800200 */
.L_x_300:
[----:B------:R-:W-:Y:S02]  /*14d0*/  IMAD.MOV.U32 R18, RZ, RZ, R24 ;  /* 0x000000ffff127224 */ /* 0x000fe400078e0018 */
[----:B------:R-:W-:Y:S01]  /*14e0*/  IMAD.MOV.U32 R19, RZ, RZ, R25 ;  /* 0x000000ffff137224 */ /* 0x000fe200078e0019 */
[----:B------:R-:W-:Y:S06]  /*14f0*/  BRA `(.L_x_302) ;  /* 0x0000000000107947 */ /* 0x000fec0003800000 */
.L_x_297:
[C---:B------:R-:W-:Y:S02]  /*1500*/  DFMA R10, R2.reuse, R16, R18 ;  /* 0x00000010020a722b */ /* 0x040fe40000000012 */
[----:B------:R-:W-:-:S06]  /*1510*/  DFMA R18, R2, R18, -R16 ;  /* 0x000000120212722b */ /* 0x000fcc0000000810 */
[-C--:B------:R-:W-:Y:S02]  /*1520*/  DMUL R16, R10, R48.reuse ;  /* 0x000000300a107228 */ /* 0x080fe40000000000 */
[----:B------:R-:W-:-:S11]  /*1530*/  DMUL R18, R18, R48 ;  /* 0x0000003012127228 */ /* 0x000fd60000000000 */
.L_x_302:
        /* <DEDUP_REMOVED lines=20> */
[----:B------:R-:W-:Y:S05]  /*1680*/  CALL.REL.NOINC `($__internal_19_$__cuda_sm20_div_rn_f64_full) ;  /* 0x0000002000047944 */ /* 0x000fea0003c00000 */
[----:B------:R-:W-:Y:S01]  /*1690*/  MOV R2, R36 ;  /* 0x0000002400027202 */ /* 0x000fe20000000f00 */
[----:B------:R-:W-:-:S07]  /*16a0*/  IMAD.MOV.U32 R3, RZ, RZ, R37 ;  /* 0x000000ffff037224 */ /* 0x000fce00078e0025 */
.L_x_305:
[----:B------:R-:W-:Y:S05]  /*16b0*/  BSYNC.RECONVERGENT B1 ;  /* 0x0000000000017941 */ /* 0x000fea0003800200 */
.L_x_304:
        /* <DEDUP_REMOVED lines=26> */
.L_x_307:
[----:B------:R-:W-:Y:S05]  /*1860*/  BSYNC.RECONVERGENT B1 ;  /* 0x0000000000017941 */ /* 0x000fea0003800200 */
.L_x_306:
[----:B------:R-:W-:Y:S01]  /*1870*/  IMAD.MOV.U32 R14, RZ, RZ, R10 ;  /* 0x000000ffff0e7224 */ /* 0x000fe200078e000a */
[----:B------:R-:W-:Y:S01]  /*1880*/  MOV R15, R11 ;  /* 0x0000000b000f7202 */ /* 0x000fe20000000f00 */
[----:B------:R-:W-:Y:S06]  /*1890*/  BRA `(.L_x_308) ;  /* 0x0000000000987947 */ /* 0x000fec0003800000 */
.L_x_303:
[C---:B------:R-:W-:Y:S02]  /*18a0*/  DFMA R10, R2.reuse, R12, R14 ;  /* 0x0000000c020a722b */ /* 0x040fe4000000000e */
[----:B------:R-:W-:-:S06]  /*18b0*/  DFMA R14, R2, R14, -R12 ;  /* 0x0000000e020e722b */ /* 0x000fcc000000080c */
[-C--:B------:R-:W-:Y:S02]  /*18c0*/  DMUL R12, R10, R48.reuse ;  /* 0x000000300a0c7228 */ /* 0x080fe40000000000 */
[----:B------:R-:W-:Y:S01]  /*18d0*/  DMUL R14, R14, R48 ;  /* 0x000000300e0e7228 */ /* 0x000fe20000000000 */
[----:B------:R-:W-:Y:S10]  /*18e0*/  BRA `(.L_x_308) ;  /* 0x0000000000847947 */ /* 0x000ff40003800000 */
.L_x_284:
[----:B------:R-:W-:-:S14]  /*18f0*/  DSETP.GE.AND P1, PT, |R52|, |R54|, PT ;  /* 0x400000363400722a */ /* 0x000fdc0003f26200 */
[----:B-----5:R-:W-:Y:S02]  /*1900*/  @P1 DFMA R6, R4, R26, R24 ;  /* 0x0000001a0406122b */ /* 0x020fe40000000018 */
[-CC-:B------:R-:W-:Y:S02]  /*1910*/  @!P1 DFMA R36, R2, R24.reuse, R26.reuse ;  /* 0x000000180224922b */ /* 0x180fe4000000001a */
[----:B------:R-:W-:Y:S02]  /*1920*/  @P1 DFMA R10, R4, -R24, R26 ;  /* 0x80000018040a122b */ /* 0x000fe4000000001a */
[----:B------:R-:W-:Y:S02]  /*1930*/  @!P1 DFMA R38, R2, R26, -R24 ;  /* 0x0000001a0226922b */ /* 0x000fe40000000818 */
[----:B------:R-:W-:Y:S02]  /*1940*/  @P1 DFMA R24, R4, R22, R20 ;  /* 0x000000160418122b */ /* 0x000fe40000000014 */
[----:B------:R-:W-:-:S02]  /*1950*/  @!P1 DFMA R50, R2, R20, R22 ;  /* 0x000000140232922b */ /* 0x000fc40000000016 */
[----:B------:R-:W-:Y:S02]  /*1960*/  @P1 DFMA R26, R4, -R20, R22 ;  /* 0x80000014041a122b */ /* 0x000fe40000000016 */
[----:B------:R-:W-:Y:S02]  /*1970*/  @!P1 DFMA R52, R2, R22, -R20 ;  /* 0x000000160234922b */ /* 0x000fe40000000814 */
[----:B------:R-:W-:Y:S02]  /*1980*/  @P1 DFMA R28, R4, R18, R16 ;  /* 0x00000012041c122b */ /* 0x000fe40000000010 */
[-CC-:B------:R-:W-:Y:S02]  /*1990*/  @!P1 DFMA R54, R2, R16.reuse, R18.reuse ;  /* 0x000000100236922b */ /* 0x180fe40000000012 */
[----:B------:R-:W-:Y:S02]  /*19a0*/  @P1 DFMA R30, R4, -R16, R18 ;  /* 0x80000010041e122b */ /* 0x000fe40000000012 */
[----:B------:R-:W-:-:S02]  /*19b0*/  @!P1 DFMA R56, R2, R18, -R16 ;  /* 0x000000120238922b */ /* 0x000fc40000000810 */
[C---:B------:R-:W-:Y:S02]  /*19c0*/  @P1 DFMA R32, R4.reuse, R14, R12 ;  /* 0x0000000e0420122b */ /* 0x040fe4000000000c */
        /* <DEDUP_REMOVED lines=19> */
.L_x_308:
[-C--:B------:R-:W-:Y:S02]  /*1b00*/  ISETP.GE.U32.AND P1, PT, R63, R60.reuse, PT ;  /* 0x0000003c3f00720c */ /* 0x080fe40003f26070 */
[-C--:B------:R-:W-:Y:S02]  /*1b10*/  ISETP.GE.U32.AND P2, PT, R65, R60.reuse, PT ;  /* 0x0000003c4100720c */ /* 0x080fe40003f46070 */
[-C--:B------:R-:W-:Y:S02]  /*1b20*/  ISETP.GE.U32.AND P3, PT, R67, R60.reuse, PT ;  /* 0x0000003c4300720c */ /* 0x080fe40003f66070 */
[----:B------:R-:W-:Y:S02]  /*1b30*/  ISETP.GE.U32.AND P4, PT, R69, R60, PT ;  /* 0x0000003c4500720c */ /* 0x000fe40003f86070 */
[-C--:B------:R-:W-:Y:S02]  /*1b40*/  ISETP.GE.U32.AND.EX P1, PT, R62, R61.reuse, PT, P1 ;  /* 0x0000003d3e00720c */ /* 0x080fe40003f26110 */
[----:B------:R-:W-:-:S02]  /*1b50*/  ISETP.GE.U32.AND.EX P2, PT, R64, R61, PT, P2 ;  /* 0x0000003d4000720c */ /* 0x000fc40003f46120 */
[-C--:B------:R-:W-:Y:S02]  /*1b60*/  ISETP.GE.U32.AND.EX P3, PT, R66, R61.reuse, PT, P3 ;  /* 0x0000003d4200720c */ /* 0x080fe40003f66130 */
[----:B------:R-:W-:-:S07]  /*1b70*/  ISETP.GE.U32.AND.EX P4, PT, R68, R61, PT, P4 ;  /* 0x0000003d4400720c */ /* 0x000fce0003f86140 */
[----:B------:R3:W-:Y:S04]  /*1b80*/  @!P1 STG.E.128 desc[UR6][R40.64], R4 ;  /* 0x0000000428009986 */ /* 0x0007e8000c101d06 */
[----:B------:R3:W-:Y:S04]  /*1b90*/  @!P2 STG.E.128 desc[UR6][R42.64], R20 ;  /* 0x000000142a00a986 */ /* 0x0007e8000c101d06 */
[----:B------:R3:W-:Y:S04]  /*1ba0*/  @!P3 STG.E.128 desc[UR6][R44.64], R16 ;  /* 0x000000102c00b986 */ /* 0x0007e8000c101d06 */
[----:B------:R3:W-:Y:S01]  /*1bb0*/  @!P4 STG.E.128 desc[UR6][R46.64], R12 ;  /* 0x0000000c2e00c986 */ /* 0x0007e2000c101d06 */
[----:B------:R-:W-:Y:S05]  /*1bc0*/  @!P0 BRA `(.L_x_309) ;  /* 0xffffffe400808947 */ /* 0x000fea000383ffff */
[----:B------:R-:W-:Y:S05]  /*1bd0*/  EXIT ;  /* 0x000000000000794d */ /* 0x000fea0003800000 */
.L_x_277:
[----:B------:R-:W0:Y:S02]  /*1be0*/  S2R R52, SR_TID.X ;  /* 0x0000000000347919 */ /* 0x000e240000002100 */
[----:B0-----:R-:W-:-:S03]  /*1bf0*/  IMAD.WIDE.U32 R2, R52, 0x4, RZ ;  /* 0x0000000434027825 */ /* 0x001fc600078e00ff */
[----:B------:R-:W-:-:S04]  /*1c00*/  ISETP.GE.U32.AND P0, PT, R2, R60, PT ;  /* 0x0000003c0200720c */ /* 0x000fc80003f06070 */
[----:B------:R-:W-:-:S13]  /*1c10*/  ISETP.GE.AND.EX P0, PT, R3, R61, PT, P0 ;  /* 0x0000003d0300720c */ /* 0x000fda0003f06300 */
[----:B------:R-:W-:Y:S05]  /*1c20*/  @P0 EXIT ;  /* 0x000000000000094d */ /* 0x000fea0003800000 */
[----:B------:R-:W-:Y:S01]  /*1c30*/  IMAD.MOV.U32 R53, RZ, RZ, RZ ;  /* 0x000000ffff357224 */ /* 0x000fe200078e00ff */
[----:B------:R-:W0:Y:S01]  /*1c40*/  LDCU UR4, c[0x0][0x360] ;  /* 0x00006c00ff0477ac */ /* 0x000e220008000800 */
[----:B------:R-:W1:Y:S05]  /*1c50*/  LDCU.128 UR8, c[0x0][0x10c0] ;  /* 0x00021800ff0877ac */ /* 0x000e6a0008000c00 */
.L_x_341:
[----:B--2---:R-:W2:Y:S02]  /*1c60*/  LDC.64 R4, c[0x0][0x10b0] ;  /* 0x00042c00ff047b82 */ /* 0x004ea40000000a00 */
[----:B--2---:R-:W1:Y:S01]  /*1c70*/  LDG.E.128 R4, desc[UR6][R4.64] ;  /* 0x0000000604047981 */ /* 0x004e62000c1e1d00 */
[----:B------:R-:W-:-:S04]  /*1c80*/  LEA R40, P0, R52, R8, 0x6 ;  /* 0x0000000834287211 */ /* 0x000fc800078030ff */
[----:B------:R-:W-:-:S05]  /*1c90*/  LEA.HI.X R41, R52, R9, R53, 0x6, P0 ;  /* 0x0000000934297211 */ /* 0x000fca00000f3435 */
[----:B------:R2:W5:Y:S04]  /*1ca0*/  LDG.E.ENL2.256 R24, R20, desc[UR6][R40.64] ;  /* 0xfe0000062814797e */ /* 0x0005680008121918 */
[----:B------:R2:W5:Y:S01]  /*1cb0*/  LDG.E.ENL2.256 R12, R16, desc[UR6][R40.64+0x20] ;  /* 0xfe0001062810797e */ /* 0x000562000812190c */
[----:B------:R-:W-:Y:S01]  /*1cc0*/  IMAD.MOV.U32 R2, RZ, RZ, 0x1 ;  /* 0x00000001ff027424 */ /* 0x000fe200078e00ff */
        /* <DEDUP_REMOVED lines=18> */
[----:B--2---:R-:W-:Y:S05]  /*1df0*/  @P1 BRA P2, `(.L_x_310) ;  /* 0x0000000000201947 */ /* 0x004fea0001000000 */
[----:B------:R-:W-:Y:S01]  /*1e00*/  IMAD.MOV.U32 R30, RZ, RZ, R44 ;  /* 0x000000ffff1e7224 */ /* 0x000fe200078e002c */
[----:B------:R-:W-:Y:S01]  /*1e10*/  MOV R11, R47 ;  /* 0x0000002f000b7202 */ /* 0x000fe20000000f00 */
[----:B------:R-:W-:Y:S01]  /*1e20*/  IMAD.MOV.U32 R31, RZ, RZ, R45 ;  /* 0x000000ffff1f7224 */ /* 0x000fe200078e002d */
[----:B------:R-:W-:Y:S01]  /*1e30*/  MOV R0, 0x1e60 ;  /* 0x00001e6000007802 */ /* 0x000fe20000000f00 */
[----:B------:R-:W-:-:S07]  /*1e40*/  IMAD.MOV.U32 R10, RZ, RZ, R46 ;  /* 0x000000ffff0a7224 */ /* 0x000fce00078e002e */
[----:B0----5:R-:W-:Y:S05]  /*1e50*/  CALL.REL.NOINC `($__internal_19_$__cuda_sm20_div_rn_f64_full) ;  /* 0x0000001800107944 */ /* 0x021fea0003c00000 */
[----:B------:R-:W-:Y:S02]  /*1e60*/  IMAD.MOV.U32 R4, RZ, RZ, R36 ;  /* 0x000000ffff047224 */ /* 0x000fe400078e0024 */
[----:B------:R-:W-:-:S07]  /*1e70*/  IMAD.MOV.U32 R5, RZ, RZ, R37 ;  /* 0x000000ffff057224 */ /* 0x000fce00078e0025 */
.L_x_310:
        /* <DEDUP_REMOVED lines=14> */
[----:B0----5:R-:W-:Y:S05]  /*1f60*/  CALL.REL.NOINC `($__internal_18_$__cuda_sm20_dblrcp_rn_slowpath_v3) ;  /* 0x0000001400187944 */ /* 0x021fea0003c00000 */
[----:B------:R-:W-:Y:S01]  /*1f70*/  IMAD.MOV.U32 R48, RZ, RZ, R0 ;  /* 0x000000ffff307224 */ /* 0x000fe200078e0000 */
[----:B------:R-:W-:-:S07]  /*1f80*/  MOV R49, R11 ;  /* 0x0000000b00317202 */ /* 0x000fce0000000f00 */
.L_x_312:
[----:B0-----:R-:W-:Y:S05]  /*1f90*/  BSYNC.RECONVERGENT B0 ;  /* 0x0000000000007941 */ /* 0x001fea0003800200 */
.L_x_311:
        /* <DEDUP_REMOVED lines=22> */
.L_x_313:
        /* <DEDUP_REMOVED lines=17> */
[----:B------:R-:W-:Y:S01]  /*2210*/  MOV R42, R0 ;  /* 0x00000000002a7202 */ /* 0x000fe20000000f00 */
[----:B------:R-:W-:-:S07]  /*2220*/  IMAD.MOV.U32 R43, RZ, RZ, R11 ;  /* 0x000000ffff2b7224 */ /* 0x000fce00078e000b */
.L_x_315:
[----:B------:R-:W-:Y:S05]  /*2230*/  BSYNC.RECONVERGENT B0 ;  /* 0x0000000000007941 */ /* 0x000fea0003800200 */
.L_x_314:
        /* <DEDUP_REMOVED lines=27> */
.L_x_319:
[----:B------:R-:W-:Y:S05]  /*23f0*/  BSYNC.RECONVERGENT B1 ;  /* 0x0000000000017941 */ /* 0x000fea0003800200 */
.L_x_318:
        /* <DEDUP_REMOVED lines=23> */
[----:B------:R-:W-:Y:S05]  /*2570*/  CALL.REL.NOINC `($__internal_19_$__cuda_sm20_div_rn_f64_full) ;  /* 0x0000001000487944 */ /* 0x000fea0003c00000 */
[----:B------:R-:W-:Y:S02]  /*2580*/  IMAD.MOV.U32 R6, RZ, RZ, R36 ;  /* 0x000000ffff067224 */ /* 0x000fe400078e0024 */
[----:B------:R-:W-:-:S07]  /*2590*/  IMAD.MOV.U32 R7, RZ, RZ, R37 ;  /* 0x000000ffff077224 */ /* 0x000fce00078e0025 */
.L_x_321:
[----:B------:R-:W-:Y:S05]  /*25a0*/  BSYNC.RECONVERGENT B1 ;  /* 0x0000000000017941 */ /* 0x000fea0003800200 */
.L_x_320:
[----:B------:R-:W-:Y:S01]  /*25b0*/  MOV R22, R6 ;  /* 0x0000000600167202 */ /* 0x000fe20000000f00 */
[----:B------:R-:W-:Y:S01]  /*25c0*/  IMAD.MOV.U32 R23, RZ, RZ, R7 ;  /* 0x000000ffff177224 */ /* 0x000fe200078e0007 */
[----:B------:R-:W-:Y:S06]  /*25d0*/  BRA `(.L_x_322) ;  /* 0x0000000000107947 */ /* 0x000fec0003800000 */
.L_x_317:
[-C--:B-----5:R-:W-:Y:S02]  /*25e0*/  DFMA R4, R20, R2.reuse, R22 ;  /* 0x000000021404722b */ /* 0x0a0fe40000000016 */
[----:B------:R-:W-:-:S06]  /*25f0*/  DFMA R22, R22, R2, -R20 ;  /* 0x000000021616722b */ /* 0x000fcc0000000814 */
[-C--:B------:R-:W-:Y:S02]  /*2600*/  DMUL R20, R4, R42.reuse ;  /* 0x0000002a04147228 */ /* 0x080fe40000000000 */
[----:B------:R-:W-:-:S11]  /*2610*/  DMUL R22, R22, R42 ;  /* 0x0000002a16167228 */ /* 0x000fd60000000000 */
.L_x_322:
[----:B------:R-:W-:-:S14]  /*2620*/  DSETP.GE.AND P0, PT, |R46|, |R44|, PT ;  /* 0x4000002c2e00722a */ /* 0x000fdc0003f06200 */
        /* <DEDUP_REMOVED lines=21> */
[----:B------:R-:W-:Y:S01]  /*2780*/  IMAD.MOV.U32 R4, RZ, RZ, R36 ;  /* 0x000000ffff047224 */ /* 0x000fe200078e0024 */
[----:B------:R-:W-:-:S07]  /*2790*/  MOV R5, R37 ;  /* 0x0000002500057202 */ /* 0x000fce0000000f00 */
.L_x_325:
[----:B------:R-:W-:Y:S05]  /*27a0*/  BSYNC.RECONVERGENT B1 ;  /* 0x0000000000017941 */ /* 0x000fea0003800200 */
.L_x_324:
        /* <DEDUP_REMOVED lines=26> */
.L_x_327:
[----:B------:R-:W-:Y:S05]  /*2950*/  BSYNC.RECONVERGENT B1 ;  /* 0x0000000000017941 */ /* 0x000fea0003800200 */
.L_x_326:
[----:B------:R-:W-:Y:S02]  /*2960*/  IMAD.MOV.U32 R26, RZ, RZ, R6 ;  /* 0x000000ffff1a7224 */ /* 0x000fe400078e0006 */
[----:B------:R-:W-:Y:S01]  /*2970*/  IMAD.MOV.U32 R27, RZ, RZ, R7 ;  /* 0x000000ffff1b7224 */ /* 0x000fe200078e0007 */
[----:B------:R-:W-:Y:S06]  /*2980*/  BRA `(.L_x_328) ;  /* 0x0000000000107947 */ /* 0x000fec0003800000 */
.L_x_323:
[-C--:B------:R-:W-:Y:S02]  /*2990*/  DFMA R4, R24, R2.reuse, R26 ;  /* 0x000000021804722b */ /* 0x080fe4000000001a */
[----:B------:R-:W-:-:S06]  /*29a0*/  DFMA R26, R26, R2, -R24 ;  /* 0x000000021a1a722b */ /* 0x000fcc0000000818 */
[-C--:B------:R-:W-:Y:S02]  /*29b0*/  DMUL R24, R4, R42.reuse ;  /* 0x0000002a04187228 */ /* 0x080fe40000000000 */
[----:B------:R-:W-:-:S11]  /*29c0*/  DMUL R26, R26, R42 ;  /* 0x0000002a1a1a7228 */ /* 0x000fd60000000000 */
.L_x_328:
[----:B------:R-:W-:-:S14]  /*29d0*/  DSETP.GE.AND P0, PT, |R46|, |R44|, PT ;  /* 0x4000002c2e00722a */ /* 0x000fdc0003f06200 */
        /* <DEDUP_REMOVED lines=21> */
[----:B------:R-:W-:Y:S02]  /*2b30*/  IMAD.MOV.U32 R4, RZ, RZ, R36 ;  /* 0x000000ffff047224 */ /* 0x000fe400078e0024 */
[----:B------:R-:W-:-:S07]  /*2b40*/  IMAD.MOV.U32 R5, RZ, RZ, R37 ;  /* 0x000000ffff057224 */ /* 0x000fce00078e0025 */
.L_x_331:
[----:B------:R-:W-:Y:S05]  /*2b50*/  BSYNC.RECONVERGENT B1 ;  /* 0x0000000000017941 */ /* 0x000fea0003800200 */
.L_x_330:
        /* <DEDUP_REMOVED lines=24> */
.L_x_333:
[----:B------:R-:W-:Y:S05]  /*2ce0*/  BSYNC.RECONVERGENT B1 ;  /* 0x0000000000017941 */ /* 0x000fea0003800200 */
.L_x_332:
[----:B------:R-:W-:Y:S05]  /*2cf0*/  BRA `(.L_x_334) ;  /* 0x0000000000107947 */ /* 0x000fea0003800000 */
.L_x_329:
[-C--:B------:R-:W-:Y:S02]  /*2d00*/  DFMA R4, R16, R2.reuse, R18 ;  /* 0x000000021004722b */ /* 0x080fe40000000012 */
[----:B------:R-:W-:-:S06]  /*2d10*/  DFMA R6, R18, R2, -R16 ;  /* 0x000000021206722b */ /* 0x000fcc0000000810 */
[-C--:B------:R-:W-:Y:S02]  /*2d20*/  DMUL R4, R4, R42.reuse ;  /* 0x0000002a04047228 */ /* 0x080fe40000000000 */
[----:B------:R-:W-:-:S11]  /*2d30*/  DMUL R6, R6, R42 ;  /* 0x0000002a06067228 */ /* 0x000fd60000000000 */
.L_x_334:
        /* <DEDUP_REMOVED lines=24> */
.L_x_337:
[----:B------:R-:W-:Y:S05]  /*2ec0*/  BSYNC.RECONVERGENT B1 ;  /* 0x0000000000017941 */ /* 0x000fea0003800200 */
.L_x_336:
        /* <DEDUP_REMOVED lines=26> */
.L_x_339:
[----:B------:R-:W-:Y:S05]  /*3070*/  BSYNC.RECONVERGENT B1 ;  /* 0x0000000000017941 */ /* 0x000fea0003800200 */
.L_x_338:
[----:B------:R-:W-:Y:S02]  /*3080*/  IMAD.MOV.U32 R14, RZ, RZ, R10 ;  /* 0x000000ffff0e7224 */ /* 0x000fe400078e000a */
[----:B------:R-:W-:Y:S01]  /*3090*/  IMAD.MOV.U32 R15, RZ, RZ, R11 ;  /* 0x000000ffff0f7224 */ /* 0x000fe200078e000b */
[----:B------:R-:W-:Y:S06]  /*30a0*/  BRA `(.L_x_340) ;  /* 0x0000000000987947 */ /* 0x000fec0003800000 */
.L_x_335:
[-C--:B------:R-:W-:Y:S02]  /*30b0*/  DFMA R10, R12, R2.reuse, R14 ;  /* 0x000000020c0a722b */ /* 0x080fe4000000000e */
[----:B------:R-:W-:-:S06]  /*30c0*/  DFMA R14, R14, R2, -R12 ;  /* 0x000000020e0e722b */ /* 0x000fcc000000080c */
[-C--:B------:R-:W-:Y:S02]  /*30d0*/  DMUL R12, R10, R42.reuse ;  /* 0x0000002a0a0c7228 */ /* 0x080fe40000000000 */
[----:B------:R-:W-:Y:S01]  /*30e0*/  DMUL R14, R14, R42 ;  /* 0x0000002a0e0e7228 */ /* 0x000fe20000000000 */
[----:B------:R-:W-:Y:S10]  /*30f0*/  BRA `(.L_x_340) ;  /* 0x0000000000847947 */ /* 0x000ff40003800000 */
.L_x_316:
[----:B------:R-:W-:-:S14]  /*3100*/  DSETP.GE.AND P0, PT, |R46|, |R44|, PT ;  /* 0x4000002c2e00722a */ /* 0x000fdc0003f06200 */
[-C--:B-----5:R-:W-:Y:S02]  /*3110*/  @P0 DFMA R6, R22, R4.reuse, R20 ;  /* 0x000000041606022b */ /* 0x0a0fe40000000014 */
[----:B------:R-:W-:Y:S02]  /*3120*/  @P0 DFMA R32, R18, R4, R16 ;  /* 0x000000041220022b */ /* 0x000fe40000000010 */
[C-C-:B------:R-:W-:Y:S02]  /*3130*/  @!P0 DFMA R50, R16.reuse, R2, R18.reuse ;  /* 0x000000021032822b */ /* 0x140fe40000000012 */
[----:B------:R-:W-:Y:S02]  /*3140*/  @P0 DFMA R34, -R16, R4, R18 ;  /* 0x000000041022022b */ /* 0x000fe40000000112 */
[-C--:B------:R-:W-:Y:S02]  /*3150*/  @!P0 DFMA R54, R18, R2.reuse, -R16 ;  /* 0x000000021236822b */ /* 0x080fe40000000810 */
[----:B------:R-:W-:-:S02]  /*3160*/  @!P0 DFMA R36, R20, R2, R22 ;  /* 0x000000021424822b */ /* 0x000fc40000000016 */
[----:B------:R-:W-:Y:S02]  /*3170*/  @P0 DFMA R10, -R20, R4, R22 ;  /* 0x00000004140a022b */ /* 0x000fe40000000116 */
[----:B------:R-:W-:Y:S02]  /*3180*/  @!P0 DFMA R38, R22, R2, -R20 ;  /* 0x000000021626822b */ /* 0x000fe40000000814 */
[----:B------:R-:W-:Y:S02]  /*3190*/  @P0 DFMA R28, R26, R4, R24 ;  /* 0x000000041a1c022b */ /* 0x000fe40000000018 */
[C-C-:B------:R-:W-:Y:S02]  /*31a0*/  @!P0 DFMA R44, R24.reuse, R2, R26.reuse ;  /* 0x00000002182c822b */ /* 0x140fe4000000001a */
[----:B------:R-:W-:Y:S02]  /*31b0*/  @P0 DFMA R30, -R24, R4, R26 ;  /* 0x00000004181e022b */ /* 0x000fe4000000011a */
[----:B------:R-:W-:-:S02]  /*31c0*/  @!P0 DFMA R46, R26, R2, -R24 ;  /* 0x000000021a2e822b */ /* 0x000fc40000000818 */
[-C--:B------:R-:W-:Y:S02]  /*31d0*/  @P0 DFMA R16, R14, R4.reuse, R12 ;  /* 0x000000040e10022b */ /* 0x080fe4000000000c */
        /* <DEDUP_REMOVED lines=19> */
.L_x_340:
[----:B------:R-:W-:Y:S01]  /*3310*/  IADD3 R52, P0, PT, R52, UR4, RZ ;  /* 0x0000000434347c10 */ /* 0x000fe2000ff1e0ff */
[----:B------:R2:W-:Y:S04]  /*3320*/  STG.E.ENL2.256 desc[UR6][R40.64], R20, R24 ;  /* 0xf80000142818797f */ /* 0x0005e8000f121806 */
[C---:B------:R-:W-:Y:S01]  /*3330*/  IMAD.SHL.U32 R3, R52.reuse, 0x4, RZ ;  /* 0x0000000434037824 */ /* 0x040fe200078e00ff */
[----:B------:R2:W-:Y:S01]  /*3340*/  STG.E.ENL2.256 desc[UR6][R40.64+0x20], R4, R12 ;  /* 0xf8000104280c797f */ /* 0x0005e2000f121806 */
[----:B------:R-:W-:Y:S01]  /*3350*/  IMAD.X R53, RZ, RZ, R53, P0 ;  /* 0x000000ffff357224 */ /* 0x000fe200000e0635 */
[----:B------:R-:W-:Y:S02]  /*3360*/  LOP3.LUT P0, RZ, R52, 0xffffc000, RZ, 0xc0, !PT ;  /* 0xffffc00034ff7812 */ /* 0x000fe4000780c0ff */
[----:B------:R-:W-:-:S02]  /*3370*/  ISETP.LT.U32.AND P1, PT, R3, R60, PT ;  /* 0x0000003c0300720c */ /* 0x000fc40003f21070 */
[----:B------:R-:W-:Y:S02]  /*3380*/  SHF.L.U64.HI R0, R52, 0x2, R53 ;  /* 0x0000000234007819 */ /* 0x000fe40000010235 */
[----:B------:R-:W-:Y:S02]  /*3390*/  LOP3.LUT P0, RZ, R53, 0x3fffffff, RZ, 0xc0, P0 ;  /* 0x3fffffff35ff7812 */ /* 0x000fe4000000c0ff */
[----:B------:R-:W-:-:S13]  /*33a0*/  ISETP.LT.AND.EX P1, PT, R0, R61, PT, P1 ;  /* 0x0000003d0000720c */ /* 0x000fda0003f21310 */
[----:B------:R-:W-:Y:S05]  /*33b0*/  @!P0 BRA P1, `(.L_x_341) ;  /* 0xffffffe800288947 */ /* 0x000fea000083ffff */
[----:B------:R-:W-:Y:S05]  /*33c0*/  EXIT ;  /* 0x000000000000794d */ /* 0x000fea0003800000 */
        .weak           $__internal_18_$__cuda_sm20_dblrcp_rn_slowpath_v3
        .type           $__internal_18_$__cuda_sm20_dblrcp_rn_slowpath_v3,@function
        .size           $__internal_18_$__cuda_sm20_dblrcp_rn_slowpath_v3,($__internal_19_$__cuda_sm20_div_rn_f64_full - $__internal_18_$__cuda_sm20_dblrcp_rn_slowpath_v3)
$__internal_18_$__cuda_sm20_dblrcp_rn_slowpath_v3:
[----:B------:R-:W-:Y:S01]  /*33d0*/  MOV R30, R10 ;  /* 0x0000000a001e7202 */ /* 0x000fe20000000f00 */
[----:B------:R-:W-:Y:S01]  /*33e0*/  IMAD.MOV.U32 R31, RZ, RZ, R11 ;  /* 0x000000ffff1f7224 */ /* 0x000fe200078e000b */
[----:B------:R-:W-:Y:S05]  /*33f0*/  BSSY.RECONVERGENT B1, `(.L_x_342) ;  /* 0x0000025000017945 */ /* 0x000fea0003800200 */
[----:B------:R-:W-:-:S14]  /*3400*/  DSETP.GTU.AND P2, PT, |R30|, +INF , PT ;  /* 0x7ff000001e00742a */ /* 0x000fdc0003f4c200 */
[----:B------:R-:W-:Y:S05]  /*3410*/  @P2 BRA `(.L_x_343) ;  /* 0x0000000000802947 */ /* 0x000fea0003800000 */
[----:B------:R-:W-:-:S05]  /*3420*/  LOP3.LUT R10, R11, 0x7fffffff, RZ, 0xc0, !PT ;  /* 0x7fffffff0b0a7812 */ /* 0x000fca00078ec0ff */
[----:B------:R-:W-:-:S05]  /*3430*/  VIADD R0, R10, 0xffffffff ;  /* 0xffffffff0a007836 */ /* 0x000fca0000000000 */
[----:B------:R-:W-:-:S13]  /*3440*/  ISETP.GE.U32.AND P2, PT, R0, 0x7fefffff, PT ;  /* 0x7fefffff0000780c */ /* 0x000fda0003f46070 */
[----:B------:R-:W-:Y:S01]  /*3450*/  @P2 LOP3.LUT R7, R31, 0x7ff00000, RZ, 0x3c, !PT ;  /* 0x7ff000001f072812 */ /* 0x000fe200078e3cff */
[----:B------:R-:W-:Y:S01]  /*3460*/  @P2 IMAD.MOV.U32 R6, RZ, RZ, RZ ;  /* 0x000000ffff062224 */ /* 0x000fe200078e00ff */
[----:B------:R-:W-:Y:S06]  /*3470*/  @P2 BRA `(.L_x_344) ;  /* 0x0000000000702947 */ /* 0x000fec0003800000 */
[----:B------:R-:W-:-:S13]  /*3480*/  ISETP.GE.U32.AND P2, PT, R10, 0x1000001, PT ;  /* 0x010000010a00780c */ /* 0x000fda0003f46070 */
[----:B------:R-:W-:Y:S05]  /*3490*/  @!P2 BRA `(.L_x_345) ;  /* 0x000000000038a947 */ /* 0x000fea0003800000 */
[----:B------:R-:W-:Y:S01]  /*34a0*/  VIADD R7, R31, 0xc0200000 ;  /* 0xc02000001f077836 */ /* 0x000fe20000000000 */
[----:B------:R-:W-:Y:S01]  /*34b0*/  MOV R10, R29 ;  /* 0x0000001d000a7202 */ /* 0x000fe20000000f00 */
        /* <DEDUP_REMOVED lines=12> */
.L_x_345:
[----:B------:R-:W-:Y:S01]  /*3580*/  DMUL R10, R30, 8.11296384146066816958e+31 ;  /* 0x469000001e0a7828 */ /* 0x000fe20000000000 */
[----:B------:R-:W-:-:S05]  /*3590*/  IMAD.MOV.U32 R6, RZ, RZ, R29 ;  /* 0x000000ffff067224 */ /* 0x000fca00078e001d */
        /* <DEDUP_REMOVED lines=8> */
.L_x_343:
[----:B------:R-:W-:Y:S01]  /*3620*/  LOP3.LUT R7, R31, 0x80000, RZ, 0xfc, !PT ;  /* 0x000800001f077812 */ /* 0x000fe200078efcff */
[----:B------:R-:W-:-:S07]  /*3630*/  IMAD.MOV.U32 R6, RZ, RZ, R30 ;  /* 0x000000ffff067224 */ /* 0x000fce00078e001e */
.L_x_344:
[----:B------:R-:W-:Y:S05]  /*3640*/  BSYNC.RECONVERGENT B1 ;  /* 0x0000000000017941 */ /* 0x000fea0003800200 */
.L_x_342:
[----:B------:R-:W-:Y:S02]  /*3650*/  IMAD.MOV.U32 R0, RZ, RZ, R6 ;  /* 0x000000ffff007224 */ /* 0x000fe400078e0006 */
[----:B------:R-:W-:Y:S01]  /*3660*/  IMAD.MOV.U32 R11, RZ, RZ, R7 ;  /* 0x000000ffff0b7224 */ /* 0x000fe200078e0007 */
[----:B------:R-:W-:Y:S01]  /*3670*/  MOV R7, 0x0 ;  /* 0x0000000000077802 */ /* 0x000fe20000000f00 */
[----:B------:R-:W-:-:S04]  /*3680*/  IMAD.MOV.U32 R6, RZ, RZ, R32 ;  /* 0x000000ffff067224 */ /* 0x000fc800078e0020 */
[----:B------:R-:W-:Y:S05]  /*3690*/  RET.REL.NODEC R6 `(_ZN2at6native63_GLOBAL__N__862fb238_30_ForeachBinaryOpScalarTensor_cu_64fe0ca525multi_tensor_apply_kernelINS1_18TensorListMetadataILi1EEENS1_27BinaryOpScalarTensorFunctorIN3c107complexIdEELi1ELi1ELi0EEEJSt7dividesIS8_EPS8_S8_EEEvT_T0_DpT1_) ;  /* 0xffffffc806587950 */ /* 0x000fea0003c3ffff */
        .weak           $__internal_19_$__cuda_sm20_div_rn_f64_full
        .type           $__internal_19_$__cuda_sm20_div_rn_f64_full,@function
        .size           $__internal_19_$__cuda_sm20_div_rn_f64_full,(.L_x_748 - $__internal_19_$__cuda_sm20_div_rn_f64_full)
$__internal_19_$__cuda_sm20_div_rn_f64_full:
[C---:B------:R-:W-:Y:S01]  /*36a0*/  FSETP.GEU.AND P2, PT, |R11|.reuse, 1.469367938527859385e-39, PT ;  /* 0x001000000b00780b */ /* 0x040fe20003f4e200 */
[----:B------:R-:W-:Y:S01]  /*36b0*/  IMAD.MOV.U32 R34, RZ, RZ, 0x1 ;  /* 0x00000001ff227424 */ /* 0x000fe200078e00ff */
[----:B------:R-:W-:Y:S01]  /*36c0*/  LOP3.LUT R28, R11, 0x800fffff, RZ, 0xc0, !PT ;  /* 0x800fffff0b1c7812 */ /* 0x000fe200078ec0ff */
[----:B------:R-:W-:Y:S01]  /*36d0*/  BSSY.RECONVERGENT B0, `(.L_x_346) ;  /* 0x0000054000007945 */ /* 0x000fe20003800200 */
[C---:B------:R-:W-:Y:S02]  /*36e0*/  FSETP.GEU.AND P3, PT, |R31|.reuse, 1.469367938527859385e-39, PT ;  /* 0x001000001f00780b */ /* 0x040fe40003f6e200 */
[----:B------:R-:W-:Y:S01]  /*36f0*/  LOP3.LUT R29, R28, 0x3ff00000, RZ, 0xfc, !PT ;  /* 0x3ff000001c1d7812 */ /* 0x000fe200078efcff */
[----:B------:R-:W-:Y:S01]  /*3700*/  IMAD.MOV.U32 R28, RZ, RZ, R10 ;  /* 0x000000ffff1c7224 */ /* 0x000fe200078e000a */
[----:B------:R-:W-:Y:S02]  /*3710*/  LOP3.LUT R36, R31, 0x7ff00000, RZ, 0xc0, !PT ;  /* 0x7ff000001f247812 */ /* 0x000fe400078ec0ff */
[----:B------:R-:W-:-:S03]  /*3720*/  LOP3.LUT R39, R11, 0x7ff00000, RZ, 0xc0, !PT ;  /* 0x7ff000000b277812 */ /* 0x000fc600078ec0ff */
[----:B------:R-:W-:Y:S01]  /*3730*/  @!P2 DMUL R28, R10, 8.98846567431157953865e+307 ;  /* 0x7fe000000a1ca828 */ /* 0x000fe20000000000 */
[C---:B------:R-:W-:Y:S01]  /*3740*/  ISETP.GE.U32.AND P5, PT, R36.reuse, R39, PT ;  /* 0x000000272400720c */ /* 0x040fe20003fa6070 */
[----:B------:R-:W-:Y:S02]  /*3750*/  IMAD.MOV.U32 R38, RZ, RZ, R36 ;  /* 0x000000ffff267224 */ /* 0x000fe400078e0024 */
[----:B------:R-:W-:Y:S02]  /*3760*/  @!P3 LOP3.LUT R37, R11, 0x7ff00000, RZ, 0xc0, !PT ;  /* 0x7ff000000b25b812 */ /* 0x000fe400078ec0ff */
[----:B------:R-:W0:Y:S02]  /*3770*/  MUFU.RCP64H R35, R29 ;  /* 0x0000001d00237308 */ /* 0x000e240000001800 */
[----:B------:R-:W-:Y:S01]  /*3780*/  @!P3 ISETP.GE.U32.AND P4, PT, R36, R37, PT ;  /* 0x000000252400b20c */ /* 0x000fe20003f86070 */
[----:B------:R-:W-:Y:S01]  /*3790*/  IMAD.MOV.U32 R37, RZ, RZ, 0x1ca00000 ;  /* 0x1ca00000ff257424 */ /* 0x000fe200078e00ff */
[----:B------:R-:W-:-:S04]  /*37a0*/  @!P2 LOP3.LUT R39, R29, 0x7ff00000, RZ, 0xc0, !PT ;  /* 0x7ff000001d27a812 */ /* 0x000fc800078ec0ff */
[----:B------:R-:W-:-:S04]  /*37b0*/  @!P3 SEL R51, R37, 0x63400000, !P4 ;  /* 0x634000002533b807 */ /* 0x000fc80006000000 */
[----:B------:R-:W-:-:S04]  /*37c0*/  @!P3 LOP3.LUT R56, R51, 0x80000000, R31, 0xf8, !PT ;  /* 0x800000003338b812 */ /* 0x000fc800078ef81f */
[----:B------:R-:W-:Y:S01]  /*37d0*/  @!P3 LOP3.LUT R57, R56, 0x100000, RZ, 0xfc, !PT ;  /* 0x001000003839b812 */ /* 0x000fe200078efcff */
[----:B0-----:R-:W-:Y:S01]  /*37e0*/  DFMA R32, R34, -R28, 1 ;  /* 0x3ff000002220742b */ /* 0x001fe2000000081c */
[----:B------:R-:W-:-:S07]  /*37f0*/  @!P3 MOV R56, RZ ;  /* 0x000000ff0038b202 */ /* 0x000fce0000000f00 */
[----:B------:R-:W-:-:S08]  /*3800*/  DFMA R32, R32, R32, R32 ;  /* 0x000000202020722b */ /* 0x000fd00000000020 */
[----:B------:R-:W-:Y:S01]  /*3810*/  DFMA R34, R34, R32, R34 ;  /* 0x000000202222722b */ /* 0x000fe20000000022 */
[----:B------:R-:W-:Y:S01]  /*3820*/  SEL R33, R37, 0x63400000, !P5 ;  /* 0x6340000025217807 */ /* 0x000fe20006800000 */
[----:B------:R-:W-:-:S03]  /*3830*/  IMAD.MOV.U32 R32, RZ, RZ, R30 ;  /* 0x000000ffff207224 */ /* 0x000fc600078e001e */
[----:B------:R-:W-:-:S03]  /*3840*/  LOP3.LUT R33, R33, 0x800fffff, R31, 0xf8, !PT ;  /* 0x800fffff21217812 */ /* 0x000fc600078ef81f */
[----:B------:R-:W-:-:S03]  /*3850*/  DFMA R50, R34, -R28, 1 ;  /* 0x3ff000002232742b */ /* 0x000fc6000000081c */
[----:B------:R-:W-:-:S05]  /*3860*/  @!P3 DFMA R32, R32, 2, -R56 ;  /* 0x400000002020b82b */ /* 0x000fca0000000838 */
[----:B------:R-:W-:-:S05]  /*3870*/  DFMA R34, R34, R50, R34 ;  /* 0x000000322222722b */ /* 0x000fca0000000022 */
[----:B------:R-:W-:-:S03]  /*3880*/  @!P3 LOP3.LUT R38, R33, 0x7ff00000, RZ, 0xc0, !PT ;  /* 0x7ff000002126b812 */ /* 0x000fc600078ec0ff */
        /* <DEDUP_REMOVED lines=10> */
[----:B------:R-:W-:Y:S02]  /*3930*/  ISETP.GE.U32.AND P2, PT, R36, R31, PT ;  /* 0x0000001f2400720c */ /* 0x000fe40003f46070 */
[----:B------:R-:W-:Y:S02]  /*3940*/  VIMNMX R30, PT, PT, R30, 0x46a00000, PT ;  /* 0x46a000001e1e7848 */ /* 0x000fe40003fe0100 */
[----:B------:R-:W-:-:S05]  /*3950*/  SEL R37, R37, 0x63400000, !P2 ;  /* 0x6340000025257807 */ /* 0x000fca0005000000 */
[----:B------:R-:W-:Y:S02]  /*3960*/  IMAD.IADD R38, R30, 0x1, -R37 ;  /* 0x000000011e267824 */ /* 0x000fe400078e0a25 */
[----:B------:R-:W-:-:S03]  /*3970*/  IMAD.MOV.U32 R30, RZ, RZ, RZ ;  /* 0x000000ffff1e7224 */ /* 0x000fc600078e00ff */
[----:B------:R-:W-:-:S06]  /*3980*/  IADD3 R31, PT, PT, R38, 0x7fe00000, RZ ;  /* 0x7fe00000261f7810 */ /* 0x000fcc0007ffe0ff */
        /* <DEDUP_REMOVED lines=10> */
[----:B------:R-:W-:Y:S01]  /*3a30*/  DMUL.RP R30, R34, R30 ;  /* 0x0000001e221e7228 */ /* 0x000fe20000008000 */
[----:B------:R-:W-:-:S06]  /*3a40*/  IMAD.MOV.U32 R10, RZ, RZ, RZ ;  /* 0x000000ffff0a7224 */ /* 0x000fcc00078e00ff */
[----:B------:R-:W-:-:S03]  /*3a50*/  DFMA R10, R36, -R10, R34 ;  /* 0x8000000a240a722b */ /* 0x000fc60000000022 */
[----:B------:R-:W-:-:S03]  /*3a60*/  LOP3.LUT R33, R31, R33, RZ, 0x3c, !PT ;  /* 0x000000211f217212 */ /* 0x000fc600078e3cff */
[----:B------:R-:W-:-:S04]  /*3a70*/  IADD3 R10, PT, PT, -R38, -0x43300000, RZ ;  /* 0xbcd00000260a7810 */ /* 0x000fc80007ffe1ff */
[----:B------:R-:W-:-:S04]  /*3a80*/  FSETP.NEU.AND P2, PT, |R11|, R10, PT ;  /* 0x0000000a0b00720b */ /* 0x000fc80003f4d200 */
[----:B------:R-:W-:Y:S02]  /*3a90*/  FSEL R36, R30, R36, !P2 ;  /* 0x000000241e247208 */ /* 0x000fe40005000000 */
[----:B------:R-:W-:Y:S01]  /*3aa0*/  FSEL R37, R33, R37, !P2 ;  /* 0x0000002521257208 */ /* 0x000fe20005000000 */
[----:B------:R-:W-:Y:S06]  /*3ab0*/  BRA `(.L_x_348) ;  /* 0x0000000000547947 */ /* 0x000fec0003800000 */
.L_x_347:
[----:B------:R-:W-:-:S14]  /*3ac0*/  DSETP.NAN.AND P2, PT, R30, R30, PT ;  /* 0x0000001e1e00722a */ /* 0x000fdc0003f48000 */
[----:B------:R-:W-:Y:S05]  /*3ad0*/  @P2 BRA `(.L_x_349) ;  /* 0x0000000000442947 */ /* 0x000fea0003800000 */
[----:B------:R-:W-:-:S14]  /*3ae0*/  DSETP.NAN.AND P2, PT, R10, R10, PT ;  /* 0x0000000a0a00722a */ /* 0x000fdc0003f48000 */
[----:B------:R-:W-:Y:S05]  /*3af0*/  @P2 BRA `(.L_x_350) ;  /* 0x0000000000302947 */ /* 0x000fea0003800000 */
[----:B------:R-:W-:Y:S01]  /*3b00*/  ISETP.NE.AND P2, PT, R38, R39, PT ;  /* 0x000000272600720c */ /* 0x000fe20003f45270 */
[----:B------:R-:W-:Y:S01]  /*3b10*/  IMAD.MOV.U32 R37, RZ, RZ, -0x80000 ;  /* 0xfff80000ff257424 */ /* 0x000fe200078e00ff */
[----:B------:R-:W-:-:S11]  /*3b20*/  MOV R36, 0x0 ;  /* 0x0000000000247802 */ /* 0x000fd60000000f00 */
[----:B------:R-:W-:Y:S05]  /*3b30*/  @!P2 BRA `(.L_x_348) ;  /* 0x000000000034a947 */ /* 0x000fea0003800000 */
[----:B------:R-:W-:Y:S02]  /*3b40*/  ISETP.NE.AND P2, PT, R38, 0x7ff00000, PT ;  /* 0x7ff000002600780c */ /* 0x000fe40003f45270 */
[----:B------:R-:W-:Y:S02]  /*3b50*/  LOP3.LUT R37, R31, 0x80000000, R11, 0x48, !PT ;  /* 0x800000001f257812 */ /* 0x000fe400078e480b */
[----:B------:R-:W-:-:S13]  /*3b60*/  ISETP.EQ.OR P2, PT, R39, RZ, !P2 ;  /* 0x000000ff2700720c */ /* 0x000fda0005742670 */
[----:B------:R-:W-:Y:S01]  /*3b70*/  @P2 LOP3.LUT R10, R37, 0x7ff00000, RZ, 0xfc, !PT ;  /* 0x7ff00000250a2812 */ /* 0x000fe200078efcff */
[----:B------:R-:W-:Y:S02]  /*3b80*/  @!P2 IMAD.MOV.U32 R36, RZ, RZ, RZ ;  /* 0x000000ffff24a224 */ /* 0x000fe400078e00ff */
[----:B------:R-:W-:Y:S02]  /*3b90*/  @P2 IMAD.MOV.U32 R36, RZ, RZ, RZ ;  /* 0x000000ffff242224 */ /* 0x000fe400078e00ff */
[----:B------:R-:W-:Y:S01]  /*3ba0*/  @P2 IMAD.MOV.U32 R37, RZ, RZ, R10 ;  /* 0x000000ffff252224 */ /* 0x000fe200078e000a */
[----:B------:R-:W-:Y:S06]  /*3bb0*/  BRA `(.L_x_348) ;  /* 0x0000000000147947 */ /* 0x000fec0003800000 */
.L_x_350:
[----:B------:R-:W-:Y:S02]  /*3bc0*/  LOP3.LUT R37, R11, 0x80000, RZ, 0xfc, !PT ;  /* 0x000800000b257812 */ /* 0x000fe400078efcff */
[----:B------:R-:W-:Y:S01]  /*3bd0*/  MOV R36, R10 ;  /* 0x0000000a00247202 */ /* 0x000fe20000000f00 */
[----:B------:R-:W-:Y:S06]  /*3be0*/  BRA `(.L_x_348) ;  /* 0x0000000000087947 */ /* 0x000fec0003800000 */
.L_x_349:
[----:B------:R-:W-:Y:S01]  /*3bf0*/  LOP3.LUT R37, R31, 0x80000, RZ, 0xfc, !PT ;  /* 0x000800001f257812 */ /* 0x000fe200078efcff */
[----:B------:R-:W-:-:S07]  /*3c00*/  IMAD.MOV.U32 R36, RZ, RZ, R30 ;  /* 0x000000ffff247224 */ /* 0x000fce00078e001e */
.L_x_348:
[----:B------:R-:W-:Y:S05]  /*3c10*/  BSYNC.RECONVERGENT B0 ;  /* 0x0000000000007941 */ /* 0x000fea0003800200 */
.L_x_346:
[----:B------:R-:W-:Y:S02]  /*3c20*/  IMAD.MOV.U32 R10, RZ, RZ, R0 ;  /* 0x000000ffff0a7224 */ /* 0x000fe400078e0000 */
[----:B------:R-:W-:-:S04]  /*3c30*/  IMAD.MOV.U32 R11, RZ, RZ, 0x0 ;  /* 0x00000000ff0b7424 */ /* 0x000fc800078e00ff */
[----:B------:R-:W-:Y:S05]  /*3c40*/  RET.REL.NODEC R10 `(_ZN2at6native63_GLOBAL__N__862fb238_30_ForeachBinaryOpScalarTensor_cu_64fe0ca525multi_tensor_apply_kernelINS1_18TensorListMetadataILi1EEENS1_27BinaryOpScalarTensorFunctorIN3c107complexIdEELi1ELi1ELi0EEEJSt7dividesIS8_EPS8_S8_EEEvT_T0_DpT1_) ;  /* 0xffffffc00aec7950 */ /* 0x000fea0003c3ffff */
.L_x_351:
        /* <DEDUP_REMOVED lines=11> */
.L_x_748:


//--------------------- .text._ZN2at6native63_GLOBAL__N__862fb238_30_ForeachBinaryOpScalarTensor_cu_64fe0ca525multi_tensor_apply_kernelINS1_18TensorListMetadataILi1EEENS1_27BinaryOpScalarTensorFunctorIfLi1ELi1ELi0EEEJSt7dividesIfEPffEEEvT_T0_DpT1_ --------------------------
	.section	.text._ZN2at6native63_GLOBAL__N__862fb238_30_ForeachBinaryOpScalarTensor_cu_64fe0ca525multi_tensor_apply_kernelINS1_18TensorListMetadataILi1EEENS1_27BinaryOpScalarTensorFunctorIfLi1ELi1ELi0EEEJSt7dividesIfEPffEEEvT_T0_DpT1_,"ax",@progbits
	.align	128
.text._ZN2at6native63_GLOBAL__N__862fb238_30_ForeachBinaryOpScalarTensor_cu_64fe0ca525multi_tensor_apply_kernelINS1_18TensorListMetadataILi1EEENS1_27BinaryOpScalarTensorFunctorIfLi1ELi1ELi0EEEJSt7dividesIfEPffEEEvT_T0_DpT1_:
        .type           _ZN2at6native63_GLOBAL__N__862fb238_30_ForeachBinaryOpScalarTensor_cu_64fe0ca525multi_tensor_apply_kernelINS1_18TensorListMetadataILi1EEENS1_27BinaryOpScalarTensorFunctorIfLi1ELi1ELi0EEEJSt7dividesIfEPffEEEvT_T0_DpT1_,@function
        .size           _ZN2at6native63_GLOBAL__N__862fb238_30_ForeachBinaryOpScalarTensor_cu_64fe0ca525multi_tensor_apply_kernelINS1_18TensorListMetadataILi1EEENS1_27BinaryOpScalarTensorFunctorIfLi1ELi1ELi0EEEJSt7dividesIfEPffEEEvT_T0_DpT1_,(.L_x_751 - _ZN2at6native63_GLOBAL__N__862fb238_30_ForeachBinaryOpScalarTensor_cu_64fe0ca525multi_tensor_apply_kernelINS1_18TensorListMetadataILi1EEENS1_27BinaryOpScalarTensorFunctorIfLi1ELi1ELi0EEEJSt7dividesIfEPffEEEvT_T0_DpT1_)
        .other          _ZN2at6native63_GLOBAL__N__862fb238_30_ForeachBinaryOpScalarTensor_cu_64fe0ca525multi_tensor_apply_kernelINS1_18TensorListMetadataILi1EEENS1_27BinaryOpScalarTensorFunctorIfLi1ELi1ELi0EEEJSt7dividesIfEPffEEEvT_T0_DpT1_,@"STO_CUDA_ENTRY STV_DEFAULT"
_ZN2at6native63_GLOBAL__N__862fb238_30_ForeachBinaryOpScalarTensor_cu_64fe0ca525multi_tensor_apply_kernelINS1_18TensorListMetadataILi1EEENS1_27BinaryOpScalarTensorFunctorIfLi1ELi1ELi0EEEJSt7dividesIfEPffEEEvT_T0_DpT1_:
        /* <DEDUP_REMOVED lines=35> */
[----:B------:R-:W-:Y:S05]  /*0230*/  CALL.REL.NOINC `($__internal_20_$__cuda_sm20_div_u16) ;  /* 0x0000000c001c7944 */ /* 0x000fea0003c00000 */
        /* <DEDUP_REMOVED lines=14> */
.L_x_354:
[----:B--2---:R-:W2:Y:S01]  /*0320*/  LDC.64 R4, c[0x0][0x10b0] ;  /* 0x00042c00ff047b82 */ /* 0x004ea20000000a00 */
[----:B0-----:R-:W-:Y:S01]  /*0330*/  IADD3 R27, P0, PT, R17, UR6, RZ ;  /* 0x00000006111b7c10 */ /* 0x001fe2000ff1e0ff */
[----:B------:R-:W-:-:S03]  /*0340*/  IMAD.MOV.U32 R12, RZ, RZ, RZ ;  /* 0x000000ffff0c7224 */ /* 0x000fc600078e00ff */
[C---:B------:R-:W-:Y:S01]  /*0350*/  IADD3 R21, P1, PT, R27.reuse, UR11, RZ ;  /* 0x0000000b1b157c10 */ /* 0x040fe2000ff3e0ff */
[----:B------:R-:W-:Y:S01]  /*0360*/  IMAD.X R25, RZ, RZ, UR7, P0 ;  /* 0x00000007ff197e24 */ /* 0x000fe200080e06ff */
[----:B------:R-:W-:Y:S02]  /*0370*/  LEA R14, P0, R27, R2, 0x2 ;  /* 0x000000021b0e7211 */ /* 0x000fe400078010ff */
[----:B------:R-:W-:Y:S01]  /*0380*/  IADD3 R7, P5, PT, R21, UR11, RZ ;  /* 0x0000000b15077c10 */ /* 0x000fe2000ffbe0ff */
[--C-:B------:R-:W-:Y:S01]  /*0390*/  IMAD.X R13, RZ, RZ, R25.reuse, P1 ;  /* 0x000000ffff0d7224 */ /* 0x100fe200008e0619 */
[----:B------:R-:W-:Y:S02]  /*03a0*/  LEA.HI.X R15, R27, R3, R25, 0x2, P0 ;  /* 0x000000031b0f7211 */ /* 0x000fe400000f1419 */
[CC--:B------:R-:W-:Y:S01]  /*03b0*/  ISETP.GE.U32.AND P3, PT, R7.reuse, R0.reuse, PT ;  /* 0x000000000700720c */ /* 0x0c0fe20003f66070 */
[----:B------:R-:W-:Y:S01]  /*03c0*/  IMAD.X R9, RZ, RZ, R13, P5 ;  /* 0x000000ffff097224 */ /* 0x000fe200028e060d */
[----:B------:R-:W-:Y:S01]  /*03d0*/  IADD3 R7, P0, PT, R7, UR11, RZ ;  /* 0x0000000b07077c10 */ /* 0x000fe2000ff1e0ff */
[----:B------:R-:W-:Y:S01]  /*03e0*/  IMAD.U32 R11, RZ, RZ, UR11 ;  /* 0x0000000bff0b7e24 */ /* 0x000fe2000f8e00ff */
[----:B------:R-:W-:-:S02]  /*03f0*/  ISETP.GE.U32.AND P4, PT, R27, R0, PT ;  /* 0x000000001b00720c */ /* 0x000fc40003f86070 */
[----:B------:R-:W-:Y:S01]  /*0400*/  ISETP.GE.U32.AND P1, PT, R7, R0, PT ;  /* 0x000000000700720c */ /* 0x000fe20003f26070 */
[----:B--2---:R-:W1:Y:S01]  /*0410*/  LDG.E R22, desc[UR12][R4.64] ;  /* 0x0000000c04167981 */ /* 0x004e62000c1e1900 */
[-C--:B------:R-:W-:Y:S01]  /*0420*/  ISETP.GE.AND.EX P3, PT, R9, R16.reuse, PT, P3 ;  /* 0x000000100900720c */ /* 0x080fe20003f66330 */
[----:B------:R-:W-:Y:S01]  /*0430*/  IMAD.X R7, RZ, RZ, R9, P0 ;  /* 0x000000ffff077224 */ /* 0x000fe200000e0609 */
[----:B------:R-:W-:Y:S01]  /*0440*/  ISETP.GE.AND.EX P4, PT, R25, R16, PT, P4 ;  /* 0x000000101900720c */ /* 0x000fe20003f86340 */
[----:B------:R-:W-:Y:S01]  /*0450*/  IMAD.U32 R9, RZ, RZ, UR11 ;  /* 0x0000000bff097e24 */ /* 0x000fe2000f8e00ff */
[----:B------:R-:W-:Y:S02]  /*0460*/  ISETP.GE.U32.AND P2, PT, R21, R0, PT ;  /* 0x000000001500720c */ /* 0x000fe40003f46070 */
[----:B------:R-:W-:Y:S02]  /*0470*/  LEA R8, P0, R11, R14, 0x2 ;  /* 0x0000000e0b087211 */ /* 0x000fe400078010ff */
[-C--:B------:R-:W-:Y:S01]  /*0480*/  ISETP.GE.AND.EX P1, PT, R7, R16.reuse, PT, P1 ;  /* 0x000000100700720c */ /* 0x080fe20003f26310 */
[----:B------:R-:W-:Y:S01]  /*0490*/  IMAD.U32 R7, RZ, RZ, UR11 ;  /* 0x0000000bff077e24 */ /* 0x000fe2000f8e00ff */
[----:B------:R-:W-:Y:S01]  /*04a0*/  ISETP.GE.AND.EX P2, PT, R13, R16, PT, P2 ;  /* 0x000000100d00720c */ /* 0x000fe20003f46320 */
[----:B------:R-:W-:Y:S01]  /*04b0*/  IMAD.U32 R19, RZ, RZ, UR11 ;  /* 0x0000000bff137e24 */ /* 0x000fe2000f8e00ff */
[----:B------:R-:W-:-:S02]  /*04c0*/  LEA.HI.X R9, R9, R15, RZ, 0x2, P0 ;  /* 0x0000000f09097211 */ /* 0x000fc400000f14ff */
[----:B------:R-:W-:Y:S01]  /*04d0*/  LEA R10, P0, R11, R8, 0x2 ;  /* 0x000000080b0a7211 */ /* 0x000fe200078010ff */
[----:B------:R-:W-:Y:S01]  /*04e0*/  IMAD.U32 R23, RZ, RZ, UR11 ;  /* 0x0000000bff177e24 */ /* 0x000fe2000f8e00ff */
[----:B------:R-:W2:Y:S02]  /*04f0*/  @!P4 LDG.E R12, desc[UR12][R14.64] ;  /* 0x0000000c0e0cc981 */ /* 0x000ea4000c1e1900 */
[----:B------:R-:W-:Y:S01]  /*0500*/  LEA.HI.X R11, R7, R9, RZ, 0x2, P0 ;  /* 0x00000009070b7211 */ /* 0x000fe200000f14ff */
[----:B------:R-:W-:Y:S01]  /*0510*/  IMAD.MOV.U32 R18, RZ, RZ, RZ ;  /* 0x000000ffff127224 */ /* 0x000fe200078e00ff */
[----:B------:R-:W-:Y:S01]  /*0520*/  LEA R6, P0, R19, R10, 0x2 ;  /* 0x0000000a13067211 */ /* 0x000fe200078010ff */
[----:B------:R-:W-:Y:S02]  /*0530*/  IMAD.MOV.U32 R19, RZ, RZ, RZ ;  /* 0x000000ffff137224 */ /* 0x000fe400078e00ff */
[----:B------:R-:W-:Y:S01]  /*0540*/  IMAD.MOV.U32 R20, RZ, RZ, RZ ;  /* 0x000000ffff147224 */ /* 0x000fe200078e00ff */
[----:B------:R-:W-:Y:S01]  /*0550*/  LEA.HI.X R7, R23, R11, RZ, 0x2, P0 ;  /* 0x0000000b17077211 */ /* 0x000fe200000f14ff */
[----:B------:R-:W3:Y:S04]  /*0560*/  @!P2 LDG.E R18, desc[UR12][R8.64] ;  /* 0x0000000c0812a981 */ /* 0x000ee8000c1e1900 */
[----:B------:R-:W4:Y:S04]  /*0570*/  @!P3 LDG.E R19, desc[UR12][R10.64] ;  /* 0x0000000c0a13b981 */ /* 0x000f28000c1e1900 */
[----:B------:R-:W5:Y:S01]  /*0580*/  @!P1 LDG.E R20, desc[UR12][R6.64] ;  /* 0x0000000c06149981 */ /* 0x000f62000c1e1900 */
[----:B------:R-:W-:Y:S01]  /*0590*/  IADD3 R27, P5, PT, R27, UR10, RZ ;  /* 0x0000000a1b1b7c10 */ /* 0x000fe2000ffbe0ff */
[----:B------:R-:W-:-:S03]  /*05a0*/  IMAD.U32 R29, RZ, RZ, UR10 ;  /* 0x0000000aff1d7e24 */ /* 0x000fc6000f8e00ff */
[----:B------:R-:W-:Y:S01]  /*05b0*/  ISETP.GE.U32.AND P0, PT, R27, R0, PT ;  /* 0x000000001b00720c */ /* 0x000fe20003f06070 */
[----:B------:R-:W-:Y:S01]  /*05c0*/  IMAD.X R25, RZ, RZ, R25, P5 ;  /* 0x000000ffff197224 */ /* 0x000fe200028e0619 */
[----:B------:R-:W-:-:S04]  /*05d0*/  IADD3 R21, P6, PT, R21, UR10, RZ ;  /* 0x0000000a15157c10 */ /* 0x000fc8000ffde0ff */
[----:B------:R-:W-:Y:S01]  /*05e0*/  ISETP.GE.AND.EX P0, PT, R25, R16, PT, P0 ;  /* 0x000000101900720c */ /* 0x000fe20003f06300 */
[----:B-1----:R-:W-:-:S04]  /*05f0*/  FMUL.FTZ R22, R22, UR14 ;  /* 0x0000000e16167c20 */ /* 0x002fc80008410000 */
[----:B------:R-:W2:Y:S02]  /*0600*/  MUFU.RCP R23, R22 ;  /* 0x0000001600177308 */ /* 0x000ea40000001000 */
[----:B--2---:R-:W-:Y:S01]  /*0610*/  FMUL.FTZ R27, R23, R12 ;  /* 0x0000000c171b7220 */ /* 0x004fe20000410000 */
[----:B------:R-:W-:Y:S01]  /*0620*/  LEA R12, P5, R29, R14, 0x2 ;  /* 0x0000000e1d0c7211 */ /* 0x000fe200078a10ff */
[----:B---3--:R-:W-:-:S03]  /*0630*/  FMUL.FTZ R25, R23, R18 ;  /* 0x0000001217197220 */ /* 0x008fc60000410000 */
[----:B------:R0:W-:Y:S01]  /*0640*/  @!P4 STG.E desc[UR12][R14.64], R27 ;  /* 0x0000001b0e00c986 */ /* 0x0001e2000c10190c */
[----:B------:R-:W-:Y:S01]  /*0650*/  IADD3 R29, P4, PT, R21, UR11, RZ ;  /* 0x0000000b151d7c10 */ /* 0x000fe2000ff9e0ff */
[C---:B----4-:R-:W-:Y:S02]  /*0660*/  FMUL.FTZ R19, R23.reuse, R19 ;  /* 0x0000001317137220 */ /* 0x050fe40000410000 */
[----:B------:R-:W-:Y:S01]  /*0670*/  @!P2 STG.E desc[UR12][R8.64], R25 ;  /* 0x000000190800a986 */ /* 0x000fe2000c10190c */
[----:B-----5:R-:W-:-:S03]  /*0680*/  FMUL.FTZ R23, R23, R20 ;  /* 0x0000001417177220 */ /* 0x020fc60000410000 */
[----:B------:R-:W-:Y:S01]  /*0690*/  @!P3 STG.E desc[UR12][R10.64], R19 ;  /* 0x000000130a00b986 */ /* 0x000fe2000c10190c */
[C---:B------:R-:W-:Y:S02]  /*06a0*/  ISETP.GE.U32.AND P2, PT, R29.reuse, R0, PT ;  /* 0x000000001d00720c */ /* 0x040fe40003f46070 */
[----:B------:R-:W-:Y:S01]  /*06b0*/  IADD3 R29, P3, PT, R29, UR11, RZ ;  /* 0x0000000b1d1d7c10 */ /* 0x000fe2000ff7e0ff */
[----:B------:R1:W-:Y:S01]  /*06c0*/  @!P1 STG.E desc[UR12][R6.64], R23 ;  /* 0x0000001706009986 */ /* 0x0003e2000c10190c */
[----:B0-----:R-:W-:-:S03]  /*06d0*/  IMAD.X R27, RZ, RZ, R13, P6 ;  /* 0x000000ffff1b7224 */ /* 0x001fc600030e060d */
[----:B------:R0:W2:Y:S01]  /*06e0*/  LDG.E R18, desc[UR12][R4.64] ;  /* 0x0000000c04127981 */ /* 0x0000a2000c1e1900 */
[-C--:B------:R-:W-:Y:S02]  /*06f0*/  ISETP.GE.U32.AND P6, PT, R21, R0.reuse, PT ;  /* 0x000000001500720c */ /* 0x080fe40003fc6070 */
[----:B------:R-:W-:Y:S01]  /*0700*/  ISETP.GE.U32.AND P1, PT, R29, R0, PT ;  /* 0x000000001d00720c */ /* 0x000fe20003f26070 */
[----:B------:R-:W-:Y:S02]  /*0710*/  IMAD.X R29, RZ, RZ, R27, P4 ;  /* 0x000000ffff1d7224 */ /* 0x000fe400020e061b */
[----:B------:R-:W-:Y:S01]  /*0720*/  IMAD.U32 R13, RZ, RZ, UR10 ;  /* 0x0000000aff0d7e24 */ /* 0x000fe2000f8e00ff */
[----:B------:R-:W-:Y:S01]  /*0730*/  ISETP.GE.AND.EX P4, PT, R27, R16, PT, P6 ;  /* 0x000000101b00720c */ /* 0x000fe20003f86360 */
[----:B-1----:R-:W-:Y:S01]  /*0740*/  IMAD.U32 R7, RZ, RZ, UR11 ;  /* 0x0000000bff077e24 */ /* 0x002fe2000f8e00ff */
[----:B------:R-:W-:Y:S01]  /*0750*/  LEA R8, P6, R21, R2, 0x2 ;  /* 0x0000000215087211 */ /* 0x000fe200078c10ff */
[----:B------:R-:W-:Y:S01]  /*0760*/  IMAD.X R11, RZ, RZ, R29, P3 ;  /* 0x000000ffff0b7224 */ /* 0x000fe200018e061d */
[----:B------:R-:W-:Y:S01]  /*0770*/  LEA.HI.X R13, R13, R15, RZ, 0x2, P5 ;  /* 0x0000000f0d0d7211 */ /* 0x000fe200028f14ff */
[----:B------:R-:W-:Y:S01]  /*0780*/  IMAD.U32 R15, RZ, RZ, UR11 ;  /* 0x0000000bff0f7e24 */ /* 0x000fe2000f8e00ff */
[----:B------:R-:W-:Y:S01]  /*0790*/  LEA.HI.X R9, R21, R3, R27, 0x2, P6 ;  /* 0x0000000315097211 */ /* 0x000fe200030f141b */
[----:B------:R-:W-:Y:S01]  /*07a0*/  IMAD.U32 R19, RZ, RZ, UR11 ;  /* 0x0000000bff137e24 */ /* 0x000fe2000f8e00ff */
[----:B------:R-:W-:-:S02]  /*07b0*/  ISETP.GE.AND.EX P2, PT, R29, R16, PT, P2 ;  /* 0x000000101d00720c */ /* 0x000fc40003f46320 */
[----:B------:R-:W-:Y:S02]  /*07c0*/  LEA R6, P3, R7, R8, 0x2 ;  /* 0x0000000807067211 */ /* 0x000fe400078610ff */
[----:B------:R-:W-:Y:S01]  /*07d0*/  ISETP.GE.AND.EX P1, PT, R11, R16, PT, P1 ;  /* 0x000000100b00720c */ /* 0x000fe20003f26310 */
[----:B0-----:R-:W-:Y:S01]  /*07e0*/  IMAD.U32 R5, RZ, RZ, UR11 ;  /* 0x0000000bff057e24 */ /* 0x001fe2000f8e00ff */
[----:B------:R-:W-:Y:S02]  /*07f0*/  LEA.HI.X R7, R15, R9, RZ, 0x2, P3 ;  /* 0x000000090f077211 */ /* 0x000fe400018f14ff */
[----:B------:R-:W-:Y:S02]  /*0800*/  CS2R R10, SRZ ;  /* 0x00000000000a7805 */ /* 0x000fe4000001ff00 */
[----:B------:R-:W-:Y:S02]  /*0810*/  LEA R4, P3, R19, R6, 0x2 ;  /* 0x0000000613047211 */ /* 0x000fe400078610ff */
[----:B------:R-:W-:-:S02]  /*0820*/  CS2R R14, SRZ ;  /* 0x00000000000e7805 */ /* 0x000fc4000001ff00 */
[----:B------:R-:W-:Y:S01]  /*0830*/  LEA.HI.X R5, R5, R7, RZ, 0x2, P3 ;  /* 0x0000000705057211 */ /* 0x000fe200018f14ff */
[----:B------:R-:W3:Y:S04]  /*0840*/  @!P0 LDG.E R10, desc[UR12][R12.64] ;  /* 0x0000000c0c0a8981 */ /* 0x000ee8000c1e1900 */
[----:B------:R-:W4:Y:S04]  /*0850*/  @!P4 LDG.E R11, desc[UR12][R8.64] ;  /* 0x0000000c080bc981 */ /* 0x000f28000c1e1900 */
[----:B------:R-:W5:Y:S04]  /*0860*/  @!P2 LDG.E R14, desc[UR12][R6.64] ;  /* 0x0000000c060ea981 */ /* 0x000f68000c1e1900 */
[----:B------:R-:W5:Y:S01]  /*0870*/  @!P1 LDG.E R15, desc[UR12][R4.64] ;  /* 0x0000000c040f9981 */ /* 0x000f62000c1e1900 */
[----:B------:R-:W-:-:S04]  /*0880*/  UIADD3 UR4, UP0, UPT, UR4, 0x2, URZ ;  /* 0x0000000204047890 */ /* 0x000fc8000ff1e0ff */
[----:B------:R-:W-:Y:S02]  /*0890*/  UIADD3.X UR5, UPT, UPT, URZ, UR5, URZ, UP0, !UPT ;  /* 0x00000005ff057290 */ /* 0x000fe400087fe4ff */
[----:B------:R-:W-:-:S04]  /*08a0*/  UISETP.NE.U32.AND UP0, UPT, UR4, UR9, UPT ;  /* 0x000000090400728c */ /* 0x000fc8000bf05070 */
[----:B------:R-:W-:Y:S02]  /*08b0*/  UISETP.NE.AND.EX UP0, UPT, UR5, URZ, UPT, UP0 ;  /* 0x000000ff0500728c */ /* 0x000fe4000bf05300 */
[----:B------:R-:W-:-:S04]  /*08c0*/  ULEA UR6, UP1, UR10, UR6, 0x1 ;  /* 0x000000060a067291 */ /* 0x000fc8000f8208ff */
[----:B------:R-:W-:Y:S01]  /*08d0*/  ULEA.HI.X UR7, UR10, UR7, URZ, 0x1, UP1 ;  /* 0x000000070a077291 */ /* 0x000fe200088f0cff */
[----:B--2---:R-:W-:-:S06]  /*08e0*/  FMUL.FTZ R18, R18, UR14 ;  /* 0x0000000e12127c20 */ /* 0x004fcc0008410000 */
[----:B------:R-:W3:Y:S02]  /*08f0*/  MUFU.RCP R18, R18 ;  /* 0x0000001200127308 */ /* 0x000ee40000001000 */
[C---:B---3--:R-:W-:Y:S01]  /*0900*/  FMUL.FTZ R19, R18.reuse, R10 ;  /* 0x0000000a12137220 */ /* 0x048fe20000410000 */
[----:B----4-:R-:W-:-:S04]  /*0910*/  FMUL.FTZ R11, R18, R11 ;  /* 0x0000000b120b7220 */ /* 0x010fc80000410000 */
[----:B------:R2:W-:Y:S01]  /*0920*/  @!P0 STG.E desc[UR12][R12.64], R19 ;  /* 0x000000130c008986 */ /* 0x0005e2000c10190c */
[----:B-----5:R-:W-:-:S03]  /*0930*/  FMUL.FTZ R21, R18, R14 ;  /* 0x0000000e12157220 */ /* 0x020fc60000410000 */
[----:B------:R2:W-:Y:S01]  /*0940*/  @!P4 STG.E desc[UR12][R8.64], R11 ;  /* 0x0000000b0800c986 */ /* 0x0005e2000c10190c */
[----:B------:R-:W-:-:S03]  /*0950*/  FMUL.FTZ R15, R18, R15 ;  /* 0x0000000f120f7220 */ /* 0x000fc60000410000 */
[----:B------:R2:W-:Y:S04]  /*0960*/  @!P2 STG.E desc[UR12][R6.64], R21 ;  /* 0x000000150600a986 */ /* 0x0005e8000c10190c */
[----:B------:R2:W-:Y:S01]  /*0970*/  @!P1 STG.E desc[UR12][R4.64], R15 ;  /* 0x0000000f04009986 */ /* 0x0005e2000c10190c */
[----:B------:R-:W-:Y:S05]  /*0980*/  BRA.U UP0, `(.L_x_354) ;  /* 0xfffffff900647547 */ /* 0x000fea000b83ffff */
.L_x_353:
        /* <DEDUP_REMOVED lines=8> */
[----:B------:R-:W-:-:S04]  /*0a10*/  ISETP.GE.U32.AND P0, PT, R17, R0, PT ;  /* 0x000000001100720c */ /* 0x000fc80003f06070 */
[C-C-:B------:R-:W-:Y:S02]  /*0a20*/  LEA.HI.X R3, R17.reuse, R3, R7.reuse, 0x2, P1 ;  /* 0x0000000311037211 */ /* 0x140fe400008f1407 */
[----:B------:R-:W-:Y:S02]  /*0a30*/  IADD3 R17, P2, PT, R17, UR11, RZ ;  /* 0x0000000b11117c10 */ /* 0x000fe4000ff5e0ff */
[----:B------:R-:W-:Y:S02]  /*0a40*/  ISETP.GE.AND.EX P0, PT, R7, R16, PT, P0 ;  /* 0x000000100700720c */ /* 0x000fe40003f06300 */
[C---:B------:R-:W-:Y:S01]  /*0a50*/  ISETP.GE.U32.AND P1, PT, R17.reuse, R0, PT ;  /* 0x000000001100720c */ /* 0x040fe20003f26070 */
[----:B------:R-:W-:Y:S01]  /*0a60*/  IMAD.X R7, RZ, RZ, R7, P2 ;  /* 0x000000ffff077224 */ /* 0x000fe200010e0607 */
[----:B------:R-:W-:Y:S01]  /*0a70*/  IADD3 R17, P3, PT, R17, UR11, RZ ;  /* 0x0000000b11117c10 */ /* 0x000fe2000ff7e0ff */
[----:B-1----:R0:W2:Y:S03]  /*0a80*/  LDG.E R13, desc[UR12][R4.64] ;  /* 0x0000000c040d7981 */ /* 0x0020a6000c1e1900 */
[----:B------:R-:W-:Y:S01]  /*0a90*/  ISETP.GE.AND.EX P1, PT, R7, R16, PT, P1 ;  /* 0x000000100700720c */ /* 0x000fe20003f26310 */
[----:B------:R-:W-:Y:S01]  /*0aa0*/  IMAD.U32 R9, RZ, RZ, UR11 ;  /* 0x0000000bff097e24 */ /* 0x000fe2000f8e00ff */
[----:B------:R-:W-:Y:S01]  /*0ab0*/  ISETP.GE.U32.AND P2, PT, R17, R0, PT ;  /* 0x000000001100720c */ /* 0x000fe20003f46070 */
[----:B------:R-:W-:Y:S01]  /*0ac0*/  IMAD.X R7, RZ, RZ, R7, P3 ;  /* 0x000000ffff077224 */ /* 0x000fe200018e0607 */
[----:B------:R-:W-:-:S02]  /*0ad0*/  USHF.L.U32 UR4, UR11, 0x2, URZ ;  /* 0x000000020b047899 */ /* 0x000fc400080006ff */
[----:B------:R-:W-:Y:S01]  /*0ae0*/  IADD3 R17, P4, PT, R17, UR11, RZ ;  /* 0x0000000b11117c10 */ /* 0x000fe2000ff9e0ff */
[----:B------:R-:W-:Y:S01]  /*0af0*/  USHF.R.U32.HI UR5, URZ, 0x1e, UR11 ;  /* 0x0000001eff057899 */ /* 0x000fe2000801160b */
[----:B------:R-:W-:Y:S02]  /*0b00*/  CS2R R10, SRZ ;  /* 0x00000000000a7805 */ /* 0x000fe4000001ff00 */
[----:B------:R-:W-:Y:S01]  /*0b10*/  ISETP.GE.AND.EX P2, PT, R7, R16, PT, P2 ;  /* 0x000000100700720c */ /* 0x000fe20003f46320 */
[----:B0-----:R-:W-:Y:S01]  /*0b20*/  IMAD.WIDE.U32 R4, R9, 0x4, R2 ;  /* 0x0000000409047825 */ /* 0x001fe200078e0002 */
[----:B------:R-:W-:-:S03]  /*0b30*/  ISETP.GE.U32.AND P3, PT, R17, R0, PT ;  /* 0x000000001100720c */ /* 0x000fc60003f66070 */
[----:B------:R-:W-:Y:S01]  /*0b40*/  IMAD.X R9, RZ, RZ, R7, P4 ;  /* 0x000000ffff097224 */ /* 0x000fe200020e0607 */
[----:B------:R-:W-:Y:S01]  /*0b50*/  IADD3 R6, P4, PT, R4, UR4, RZ ;  /* 0x0000000404067c10 */ /* 0x000fe2000ff9e0ff */
[----:B------:R-:W-:Y:S01]  /*0b60*/  IMAD.MOV.U32 R0, RZ, RZ, RZ ;  /* 0x000000ffff007224 */ /* 0x000fe200078e00ff */
[----:B------:R-:W3:Y:S01]  /*0b70*/  @!P1 LDG.E R10, desc[UR12][R4.64] ;  /* 0x0000000c040a9981 */ /* 0x000ee2000c1e1900 */
[----:B------:R-:W-:Y:S01]  /*0b80*/  IMAD.MOV.U32 R12, RZ, RZ, RZ ;  /* 0x000000ffff0c7224 */ /* 0x000fe200078e00ff */
[----:B------:R-:W-:Y:S02]  /*0b90*/  ISETP.GE.AND.EX P3, PT, R9, R16, PT, P3 ;  /* 0x000000100900720c */ /* 0x000fe40003f66330 */
[----:B------:R-:W-:Y:S01]  /*0ba0*/  IADD3.X R7, PT, PT, R5, UR5, RZ, P4, !PT ;  /* 0x0000000505077c10 */ /* 0x000fe2000a7fe4ff */
[----:B------:R-:W4:Y:S01]  /*0bb0*/  @!P0 LDG.E R0, desc[UR12][R2.64] ;  /* 0x0000000c02008981 */ /* 0x000f22000c1e1900 */
[----:B------:R-:W-:Y:S01]  /*0bc0*/  IADD3 R8, P4, PT, R6, UR4, RZ ;  /* 0x0000000406087c10 */ /* 0x000fe2000ff9e0ff */
[----:B------:R-:W2:Y:S02]  /*0bd0*/  LDCU UR4, c[0x0][0x10b8] ;  /* 0x00021700ff0477ac */ /* 0x000ea40008000800 */
[----:B------:R-:W5:Y:S01]  /*0be0*/  @!P2 LDG.E R11, desc[UR12][R6.64] ;  /* 0x0000000c060ba981 */ /* 0x000f62000c1e1900 */
[----:B------:R-:W-:-:S05]  /*0bf0*/  IADD3.X R9, PT, PT, R7, UR5, RZ, P4, !PT ;  /* 0x0000000507097c10 */ /* 0x000fca000a7fe4ff */
[----:B------:R-:W5:Y:S01]  /*0c00*/  @!P3 LDG.E R12, desc[UR12][R8.64] ;  /* 0x0000000c080cb981 */ /* 0x000f62000c1e1900 */
[----:B--2---:R-:W-:-:S06]  /*0c10*/  FMUL.FTZ R13, R13, UR4 ;  /* 0x000000040d0d7c20 */ /* 0x004fcc0008410000 */
[----:B------:R-:W4:Y:S02]  /*0c20*/  MUFU.RCP R13, R13 ;  /* 0x0000000d000d7308 */ /* 0x000f240000001000 */
[C---:B----4-:R-:W-:Y:S01]  /*0c30*/  FMUL.FTZ R15, R13.reuse, R0 ;  /* 0x000000000d0f7220 */ /* 0x050fe20000410000 */
[C---:B---3--:R-:W-:Y:S01]  /*0c40*/  FMUL.FTZ R17, R13.reuse, R10 ;  /* 0x0000000a0d117220 */ /* 0x048fe20000410000 */
[----:B-----5:R-:W-:-:S03]  /*0c50*/  FMUL.FTZ R11, R13, R11 ;  /* 0x0000000b0d0b7220 */ /* 0x020fc60000410000 */
[----:B------:R0:W-:Y:S04]  /*0c60*/  @!P0 STG.E desc[UR12][R2.64], R15 ;  /* 0x0000000f02008986 */ /* 0x0001e8000c10190c */
[----:B------:R0:W-:Y:S01]  /*0c70*/  @!P1 STG.E desc[UR12][R4.64], R17 ;  /* 0x0000001104009986 */ /* 0x0001e2000c10190c */
[----:B------:R-:W-:-:S03]  /*0c80*/  FMUL.FTZ R19, R13, R12 ;  /* 0x0000000c0d137220 */ /* 0x000fc60000410000 */
[----:B------:R0:W-:Y:S01]  /*0c90*/  @!P2 STG.E desc[UR12][R6.64], R11 ;  /* 0x0000000b0600a986 */ /* 0x0001e2000c10190c */
[----:B------:R-:W-:Y:S05]  /*0ca0*/  @P3 EXIT ;  /* 0x000000000000394d */ /* 0x000fea0003800000 */
[----:B------:R-:W-:Y:S01]  /*0cb0*/  STG.E desc[UR12][R8.64], R19 ;  /* 0x0000001308007986 */ /* 0x000fe2000c10190c */
[----:B------:R-:W-:Y:S05]  /*0cc0*/  EXIT ;  /* 0x000000000000794d */ /* 0x000fea0003800000 */
.L_x_352:
        /* <DEDUP_REMOVED lines=9> */
.L_x_355:
[----:B0-----:R-:W2:Y:S01]  /*0d60*/  LDG.E R12, desc[UR12][R8.64] ;  /* 0x0000000c080c7981 */ /* 0x001ea2000c1e1900 */
[----:B---3--:R-:W-:-:S04]  /*0d70*/  LEA R10, P0, R15, R2, 0x4 ;  /* 0x000000020f0a7211 */ /* 0x008fc800078020ff */
[----:B------:R-:W-:-:S05]  /*0d80*/  LEA.HI.X R11, R15, R3, R14, 0x4, P0 ;  /* 0x000000030f0b7211 */ /* 0x000fca00000f240e */
[----:B------:R-:W3:Y:S01]  /*0d90*/  LDG.E.128 R4, desc[UR12][R10.64] ;  /* 0x0000000c0a047981 */ /* 0x000ee2000c1e1d00 */
[----:B-1----:R-:W-:-:S05]  /*0da0*/  IADD3 R15, P0, PT, R15, UR4, RZ ;  /* 0x000000040f0f7c10 */ /* 0x002fca000ff1e0ff */
[C---:B------:R-:W-:Y:S02]  /*0db0*/  IMAD.SHL.U32 R13, R15.reuse, 0x4, RZ ;  /* 0x000000040f0d7824 */ /* 0x040fe400078e00ff */
        /* <DEDUP_REMOVED lines=15> */
        .weak           $__internal_20_$__cuda_sm20_div_u16
        .type           $__internal_20_$__cuda_sm20_div_u16,@function
        .size           $__internal_20_$__cuda_sm20_div_u16,(.L_x_751 - $__internal_20_$__cuda_sm20_div_u16)
$__internal_20_$__cuda_sm20_div_u16:
        /* <DEDUP_REMOVED lines=19> */
[----:B------:R-:W-:Y:S05]  /*0fe0*/  RET.REL.NODEC R4 `(_ZN2at6native63_GLOBAL__N__862fb238_30_ForeachBinaryOpScalarTensor_cu_64fe0ca525multi_tensor_apply_kernelINS1_18TensorListMetadataILi1EEENS1_27BinaryOpScalarTensorFunctorIfLi1ELi1ELi0EEEJSt7dividesIfEPffEEEvT_T0_DpT1_) ;  /* 0xfffffff004047950 */ /* 0x000fea0003c3ffff */
.L_x_356:
        /* <DEDUP_REMOVED lines=9> */
.L_x_751:


//--------------------- .text._ZN2at6native63_GLOBAL__N__862fb238_30_ForeachBinaryOpScalarTensor_cu_64fe0ca525multi_tensor_apply_kernelINS1_18TensorListMetadataILi1EEENS1_27BinaryOpScalarTensorFunctorIdLi1ELi1ELi0EEEJSt7dividesIdEPddEEEvT_T0_DpT1_ --------------------------
	.section	.text._ZN2at6native63_GLOBAL__N__862fb238_30_ForeachBinaryOpScalarTensor_cu_64fe0ca525multi_tensor_apply_kernelINS1_18TensorListMetadataILi1EEENS1_27BinaryOpScalarTensorFunctorIdLi1ELi1ELi0EEEJSt7dividesIdEPddEEEvT_T0_DpT1_,"ax",@progbits
	.align	128
.text._ZN2at6native63_GLOBAL__N__862fb238_30_ForeachBinaryOpScalarTensor_cu_64fe0ca525multi_tensor_apply_kernelINS1_18TensorListMetadataILi1EEENS1_27BinaryOpScalarTensorFunctorIdLi1ELi1ELi0EEEJSt7dividesIdEPddEEEvT_T0_DpT1_:
        .type           _ZN2at6native63_GLOBAL__N__862fb238_30_ForeachBinaryOpScalarTensor_cu_64fe0ca525multi_tensor_apply_kernelINS1_18TensorListMetadataILi1EEENS1_27BinaryOpScalarTensorFunctorIdLi1ELi1ELi0EEEJSt7dividesIdEPddEEEvT_T0_DpT1_,@function
        .size           _ZN2at6native63_GLOBAL__N__862fb238_30_ForeachBinaryOpScalarTensor_cu_64fe0ca525multi_tensor_apply_kernelINS1_18TensorListMetadataILi1EEENS1_27BinaryOpScalarTensorFunctorIdLi1ELi1ELi0EEEJSt7dividesIdEPddEEEvT_T0_DpT1_,(.L_x_753 - _ZN2at6native63_GLOBAL__N__862fb238_30_ForeachBinaryOpScalarTensor_cu_64fe0ca525multi_tensor_apply_kernelINS1_18TensorListMetadataILi1EEENS1_27BinaryOpScalarTensorFunctorIdLi1ELi1ELi0EEEJSt7dividesIdEPddEEEvT_T0_DpT1_)
        .other          _ZN2at6native63_GLOBAL__N__862fb238_30_ForeachBinaryOpScalarTensor_cu_64fe0ca525multi_tensor_apply_kernelINS1_18TensorListMetadataILi1EEENS1_27BinaryOpScalarTensorFunctorIdLi1ELi1ELi0EEEJSt7dividesIdEPddEEEvT_T0_DpT1_,@"STO_CUDA_ENTRY STV_DEFAULT"
_ZN2at6native63_GLOBAL__N__862fb238_30_ForeachBinaryOpScalarTensor_cu_64fe0ca525multi_tensor_apply_kernelINS1_18TensorListMetadataILi1EEENS1_27BinaryOpScalarTensorFunctorIdLi1ELi1ELi0EEEJSt7dividesIdEPddEEEvT_T0_DpT1_:
        /* <DEDUP_REMOVED lines=9> */
[----:B--2---:R-:W-:Y:S02]  /*0090*/  UIMAD.WIDE UR8, UR10, 0x10000, URZ ;  /* 0x000100000a0878a5 */ /* 0x004fe4000f8e02ff */
[----:B0-----:R-:W-:Y:S02]  /*00a0*/  UIMAD.WIDE UR6, UR10, 0x80000, UR6 ;  /* 0x000800000a0678a5 */ /* 0x001fe4000f8e0206 */
[----:B---3--:R-:W-:Y:S02]  /*00b0*/  ULOP3.LUT UR10, UR4, 0x3, URZ, 0xc0, !UPT ;  /* 0x00000003040a7892 */ /* 0x008fe4000f8ec0ff */
[----:B------:R-:W-:Y:S02]  /*00c0*/  UIADD3 UR16, UP1, UPT, UR4, -UR8, URZ ;  /* 0x8000000804107290 */ /* 0x000fe4000ff3e0ff */
[----:B------:R-:W-:-:S02]  /*00d0*/  ULOP3.LUT UP0, URZ, UR10, 0x1f, UR6, 0xf8, !UPT ;  /* 0x0000001f0aff7892 */ /* 0x000fc4000f80f806 */
[----:B------:R-:W-:Y:S02]  /*00e0*/  UIADD3.X UR4, UPT, UPT, UR5, ~UR9, URZ, UP1, !UPT ;  /* 0x8000000905047290 */ /* 0x000fe40008ffe4ff */
[----:B------:R-:W-:-:S09]  /*00f0*/  ULOP3.LUT UP0, URZ, URZ, URZ, URZ, 0xfc, UP0 ;  /* 0x000000ffffff7292 */ /* 0x000fd2000800fcff */
[----:B-1----:R-:W-:Y:S05]  /*0100*/  BRA.U !UP0, `(.L_x_357) ;  /* 0x0000001d08887547 */ /* 0x002fea000b800000 */
[----:B------:R-:W-:-:S04]  /*0110*/  UISETP.GE.U32.AND UP0, UPT, UR16, 0x1, UPT ;  /* 0x000000011000788c */ /* 0x000fc8000bf06070 */
[----:B------:R-:W-:-:S06]  /*0120*/  UISETP.GE.AND.EX UP0, UPT, UR4, URZ, UPT, UP0 ;  /* 0x000000ff0400728c */ /* 0x000fcc000bf06300 */
[----:B------:R-:W-:-:S13]  /*0130*/  PLOP3.LUT P0, PT, PT, PT, UP0, 0x80, 0x8 ;  /* 0x000000000008781c */ /* 0x000fda0003f0f008 */
[----:B------:R-:W-:Y:S05]  /*0140*/  @!P0 EXIT ;  /* 0x000000000000894d */ /* 0x000fea0003800000 */
[----:B------:R-:W0:Y:S01]  /*0150*/  LDC R15, c[0x0][0x360] ;  /* 0x0000d800ff0f7b82 */ /* 0x000e220000000800 */
[----:B------:R-:W-:Y:S01]  /*0160*/  UISETP.LT.U32.AND UP0, UPT, UR16, 0x10000, UPT ;  /* 0x000100001000788c */ /* 0x000fe2000bf01070 */
[----:B------:R-:W-:-:S03]  /*0170*/  MOV R5, 0x260 ;  /* 0x0000026000057802 */ /* 0x000fc60000000f00 */
[----:B------:R-:W-:-:S04]  /*0180*/  UISETP.LT.U32.AND.EX UP0, UPT, UR4, URZ, UPT, UP0 ;  /* 0x000000ff0400728c */ /* 0x000fc8000bf01100 */
[----:B------:R-:W-:Y:S02]  /*0190*/  USEL UR14, UR16, 0x10000, UP0 ;  /* 0x00010000100e7887 */ /* 0x000fe40008000000 */
[----:B------:R-:W-:Y:S01]  /*01a0*/  USEL UR15, UR4, URZ, UP0 ;  /* 0x000000ff040f7287 */ /* 0x000fe20008000000 */
[----:B0-----:R-:W-:-:S05]  /*01b0*/  IMAD.SHL.U32 R0, R15, 0x4, RZ ;  /* 0x000000040f007824 */ /* 0x001fca00078e00ff */
[----:B------:R-:W-:-:S13]  /*01c0*/  R2UR UR10, R0 ;  /* 0x00000000000a72ca */ /* 0x000fda00000e0000 */
        /* <DEDUP_REMOVED lines=8> */
[----:B------:R-:W-:Y:S05]  /*0250*/  CALL.REL.NOINC `($__internal_22_$__cuda_sm20_div_u16) ;  /* 0x00000028007c7944 */ /* 0x000fea0003c00000 */
[----:B------:R-:W0:Y:S01]  /*0260*/  S2R R16, SR_TID.X ;  /* 0x0000000000107919 */ /* 0x000e220000002100 */
[----:B------:R-:W-:Y:S01]  /*0270*/  UISETP.GE.U32.AND UP0, UPT, UR5, UR10, UPT ;  /* 0x0000000a0500728c */ /* 0x000fe2000bf06070 */
[----:B------:R-:W-:-:S03]  /*0280*/  CS2R R8, SRZ ;  /* 0x0000000000087805 */ /* 0x000fc6000001ff00 */
[----:B------:R-:W-:-:S09]  /*0290*/  UISETP.GE.U32.AND.EX UP0, UPT, UR9, URZ, UPT, UP0 ;  /* 0x000000ff0900728c */ /* 0x000fd2000bf06100 */
[----:B------:R-:W-:Y:S05]  /*02a0*/  BRA.U !UP0, `(.L_x_358) ;  /* 0x0000001108dc7547 */ /* 0x000fea000b800000 */
[----:B------:R-:W-:Y:S01]  /*02b0*/  CS2R R8, SRZ ;  /* 0x0000000000087805 */ /* 0x000fe2000001ff00 */
[----:B------:R-:W1:Y:S01]  /*02c0*/  LDCU.64 UR16, c[0x0][0x10b8] ;  /* 0x00021700ff1077ac */ /* 0x000e620008000a00 */
[----:B------:R-:W-:Y:S01]  /*02d0*/  UMOV UR4, URZ ;  /* 0x000000ff00047c82 */ /* 0x000fe20008000000 */
[----:B------:R-:W-:-:S05]  /*02e0*/  UMOV UR5, URZ ;  /* 0x000000ff00057c82 */ /* 0x000fca0008000000 */
.L_x_375:
[----:B--2---:R-:W2:Y:S02]  /*02f0*/  LDC.64 R2, c[0x0][0x10b0] ;  /* 0x00042c00ff027b82 */ /* 0x004ea40000000a00 */
[----:B--2---:R2:W1:Y:S01]  /*0300*/  LDG.E.64 R22, desc[UR12][R2.64] ;  /* 0x0000000c02167981 */ /* 0x004462000c1e1b00 */
[----:B0-----:R-:W-:Y:S02]  /*0310*/  IADD3 R32, P0, PT, R16, R9, RZ ;  /* 0x0000000910207210 */ /* 0x001fe40007f1e0ff */
[----:B------:R-:W-:Y:S02]  /*0320*/  CS2R R28, SRZ ;  /* 0x00000000001c7805 */ /* 0x000fe4000001ff00 */
[C---:B------:R-:W-:Y:S01]  /*0330*/  ISETP.GE.U32.AND P6, PT, R32.reuse, UR14, PT ;  /* 0x0000000e20007c0c */ /* 0x040fe2000bfc6070 */
[----:B------:R-:W-:Y:S01]  /*0340*/  IMAD.X R17, RZ, RZ, R8, P0 ;  /* 0x000000ffff117224 */ /* 0x000fe200000e0608 */
[----:B------:R-:W-:-:S04]  /*0350*/  LEA R18, P0, R32, UR6, 0x3 ;  /* 0x0000000620127c11 */ /* 0x000fc8000f8018ff */
[----:B------:R-:W-:Y:S02]  /*0360*/  ISETP.GE.AND.EX P6, PT, R17, UR15, PT, P6 ;  /* 0x0000000f11007c0c */ /* 0x000fe4000bfc6360 */
[----:B------:R-:W-:-:S11]  /*0370*/  LEA.HI.X R19, R32, UR7, R17, 0x3, P0 ;  /* 0x0000000720137c11 */ /* 0x000fd600080f1c11 */
[----:B------:R-:W3:Y:S01]  /*0380*/  @!P6 LDG.E.64 R28, desc[UR12][R18.64] ;  /* 0x0000000c121ce981 */ /* 0x000ee2000c1e1b00 */
[C---:B------:R-:W-:Y:S01]  /*0390*/  IADD3 R34, P0, PT, R15.reuse, R32, RZ ;  /* 0x000000200f227210 */ /* 0x040fe20007f1e0ff */
[C---:B------:R-:W-:Y:S01]  /*03a0*/  IMAD.WIDE.U32 R20, R15.reuse, 0x8, R18 ;  /* 0x000000080f147825 */ /* 0x040fe200078e0012 */
[----:B------:R-:W-:Y:S02]  /*03b0*/  CS2R R6, SRZ ;  /* 0x0000000000067805 */ /* 0x000fe4000001ff00 */
[----:B------:R-:W-:Y:S02]  /*03c0*/  CS2R R38, SRZ ;  /* 0x0000000000267805 */ /* 0x000fe4000001ff00 */
[C---:B------:R-:W-:Y:S01]  /*03d0*/  IADD3 R0, P1, PT, R15.reuse, R34, RZ ;  /* 0x000000220f007210 */ /* 0x040fe20007f3e0ff */
[----:B------:R-:W-:Y:S01]  /*03e0*/  IMAD.X R40, RZ, RZ, R17, P0 ;  /* 0x000000ffff287224 */ /* 0x000fe200000e0611 */
[----:B------:R-:W-:Y:S02]  /*03f0*/  LEA R12, P3, R15, R20, 0x3 ;  /* 0x000000140f0c7211 */ /* 0x000fe400078618ff */
[----:B------:R-:W-:-:S02]  /*0400*/  CS2R R36, SRZ ;  /* 0x0000000000247805 */ /* 0x000fc4000001ff00 */
[C---:B------:R-:W-:Y:S01]  /*0410*/  IADD3 R33, P0, PT, R15.reuse, R0, RZ ;  /* 0x000000000f217210 */ /* 0x040fe20007f1e0ff */
[----:B--2---:R-:W-:Y:S01]  /*0420*/  IMAD.X R2, RZ, RZ, R40, P1 ;  /* 0x000000ffff027224 */ /* 0x004fe200008e0628 */
[----:B------:R-:W-:Y:S02]  /*0430*/  ISETP.GE.U32.AND P1, PT, R34, UR14, PT ;  /* 0x0000000e22007c0c */ /* 0x000fe4000bf26070 */
[----:B------:R-:W-:Y:S01]  /*0440*/  LEA.HI.X R13, R15, R21, RZ, 0x3, P3 ;  /* 0x000000150f0d7211 */ /* 0x000fe200018f1cff */
[----:B------:R-:W-:Y:S01]  /*0450*/  IMAD.X R35, RZ, RZ, R2, P0 ;  /* 0x000000ffff237224 */ /* 0x000fe200000e0602 */
[----:B------:R-:W-:Y:S02]  /*0460*/  ISETP.GE.U32.AND P0, PT, R0, UR14, PT ;  /* 0x0000000e00007c0c */ /* 0x000fe4000bf06070 */
[----:B------:R-:W-:Y:S02]  /*0470*/  ISETP.GE.AND.EX P1, PT, R40, UR15, PT, P1 ;  /* 0x0000000f28007c0c */ /* 0x000fe4000bf26310 */
[----:B------:R-:W-:Y:S01]  /*0480*/  ISETP.GE.AND.EX P0, PT, R2, UR15, PT, P0 ;  /* 0x0000000f02007c0c */ /* 0x000fe2000bf06300 */
[----:B------:R-:W-:Y:S01]  /*0490*/  IMAD.MOV.U32 R4, RZ, RZ, 0x1 ;  /* 0x00000001ff047424 */ /* 0x000fe200078e00ff */
[----:B------:R-:W-:-:S04]  /*04a0*/  ISETP.GE.U32.AND P2, PT, R33, UR14, PT ;  /* 0x0000000e21007c0c */ /* 0x000fc8000bf46070 */
[----:B------:R-:W-:-:S05]  /*04b0*/  ISETP.GE.AND.EX P2, PT, R35, UR15, PT, P2 ;  /* 0x0000000f23007c0c */ /* 0x000fca000bf46320 */
[----:B------:R-:W5:Y:S04]  /*04c0*/  @!P1 LDG.E.64 R6, desc[UR12][R20.64] ;  /* 0x0000000c14069981 */ /* 0x000f68000c1e1b00 */
[----:B------:R-:W5:Y:S04]  /*04d0*/  @!P0 LDG.E.64 R38, desc[UR12][R12.64] ;  /* 0x0000000c0c268981 */ /* 0x000f68000c1e1b00 */
[----:B------:R-:W-:-:S04]  /*04e0*/  @!P2 IMAD.WIDE.U32 R2, R15, 0x8, R20 ;  /* 0x000000080f02a825 */ /* 0x000fc800078e0014 */
[----:B------:R-:W-:-:S05]  /*04f0*/  @!P2 IMAD.WIDE.U32 R2, R15, 0x8, R2 ;  /* 0x000000080f02a825 */ /* 0x000fca00078e0002 */
[----:B------:R0:W5:Y:S01]  /*0500*/  @!P2 LDG.E.64 R36, desc[UR12][R2.64] ;  /* 0x0000000c0224a981 */ /* 0x000162000c1e1b00 */
[----:B------:R-:W-:Y:S01]  /*0510*/  BSSY.RECONVERGENT B1, `(.L_x_359) ;  /* 0x0000015000017945 */ /* 0x000fe20003800200 */
[----:B-1----:R-:W-:-:S06]  /*0520*/  DMUL R22, R22, UR16 ;  /* 0x0000001016167c28 */ /* 0x002fcc0008000000 */
[----:B------:R-:W1:Y:S02]  /*0530*/  MUFU.RCP64H R5, R23 ;  /* 0x0000001700057308 */ /* 0x000e640000001800 */
[----:B-1----:R-:W-:-:S08]  /*0540*/  DFMA R10, -R22, R4, 1 ;  /* 0x3ff00000160a742b */ /* 0x002fd00000000104 */
[----:B------:R-:W-:-:S08]  /*0550*/  DFMA R10, R10, R10, R10 ;  /* 0x0000000a0a0a722b */ /* 0x000fd0000000000a */
[----:B------:R-:W-:-:S08]  /*0560*/  DFMA R10, R4, R10, R4 ;  /* 0x0000000a040a722b */ /* 0x000fd00000000004 */
[----:B------:R-:W-:-:S08]  /*0570*/  DFMA R4, -R22, R10, 1 ;  /* 0x3ff000001604742b */ /* 0x000fd0000000010a */
[----:B------:R-:W-:-:S08]  /*0580*/  DFMA R4, R10, R4, R10 ;  /* 0x000000040a04722b */ /* 0x000fd0000000000a */
[----:B---3--:R-:W-:-:S08]  /*0590*/  DMUL R10, R4, R28 ;  /* 0x0000001c040a7228 */ /* 0x008fd00000000000 */
[----:B0-----:R-:W-:-:S08]  /*05a0*/  DFMA R2, -R22, R10, R28 ;  /* 0x0000000a1602722b */ /* 0x001fd0000000011c */
[----:B------:R-:W-:Y:S01]  /*05b0*/  DFMA R2, R4, R2, R10 ;  /* 0x000000020402722b */ /* 0x000fe2000000000a */
[----:B------:R-:W-:-:S09]  /*05c0*/  FSETP.GEU.AND P3, PT, |R29|, 6.5827683646048100446e-37, PT ;  /* 0x036000001d00780b */ /* 0x000fd20003f6e200 */
[----:B------:R-:W-:-:S05]  /*05d0*/  FFMA R0, RZ, R23, R3 ;  /* 0x00000017ff007223 */ /* 0x000fca0000000003 */
[----:B------:R-:W-:-:S13]  /*05e0*/  FSETP.GT.AND P2, PT, |R0|, 1.469367938527859385e-39, PT ;  /* 0x001000000000780b */ /* 0x000fda0003f44200 */
[----:B------:R-:W-:Y:S05]  /*05f0*/  @P2 BRA P3, `(.L_x_360) ;  /* 0x0000000000182947 */ /* 0x000fea0001800000 */
[----:B------:R-:W-:Y:S01]  /*0600*/  IMAD.MOV.U32 R20, RZ, RZ, R22 ;  /* 0x000000ffff147224 */ /* 0x000fe200078e0016 */
[----:B------:R-:W-:Y:S01]  /*0610*/  MOV R0, 0x640 ;  /* 0x0000064000007802 */ /* 0x000fe20000000f00 */
[----:B------:R-:W-:-:S07]  /*0620*/  IMAD.MOV.U32 R21, RZ, RZ, R23 ;  /* 0x000000ffff157224 */ /* 0x000fce00078e0017 */
[----:B-----5:R-:W-:Y:S05]  /*0630*/  CALL.REL.NOINC `($__internal_21_$__cuda_sm20_div_rn_f64_full) ;  /* 0x0000002000187944 */ /* 0x020fea0003c00000 */
[----:B------:R-:W-:Y:S02]  /*0640*/  IMAD.MOV.U32 R2, RZ, RZ, R10 ;  /* 0x000000ffff027224 */ /* 0x000fe400078e000a */
[----:B------:R-:W-:-:S07]  /*0650*/  IMAD.MOV.U32 R3, RZ, RZ, R11 ;  /* 0x000000ffff037224 */ /* 0x000fce00078e000b */
.L_x_360:
[----:B------:R-:W-:Y:S05]  /*0660*/  BSYNC.RECONVERGENT B1 ;  /* 0x0000000000017941 */ /* 0x000fea0003800200 */
.L_x_359:
        /* <DEDUP_REMOVED lines=20> */
[----:B------:R-:W-:Y:S05]  /*07b0*/  CALL.REL.NOINC `($__internal_21_$__cuda_sm20_div_rn_f64_full) ;  /* 0x0000001c00b87944 */ /* 0x000fea0003c00000 */
[----:B------:R-:W-:Y:S02]  /*07c0*/  IMAD.MOV.U32 R4, RZ, RZ, R10 ;  /* 0x000000ffff047224 */ /* 0x000fe400078e000a */
[----:B------:R-:W-:-:S07]  /*07d0*/  IMAD.MOV.U32 R5, RZ, RZ, R11 ;  /* 0x000000ffff057224 */ /* 0x000fce00078e000b */
.L_x_362:
[----:B------:R-:W-:Y:S05]  /*07e0*/  BSYNC.RECONVERGENT B1 ;  /* 0x0000000000017941 */ /* 0x000fea0003800200 */
.L_x_361:
        /* <DEDUP_REMOVED lines=23> */
.L_x_364:
[----:B------:R-:W-:Y:S05]  /*0960*/  BSYNC.RECONVERGENT B1 ;  /* 0x0000000000017941 */ /* 0x000fea0003800200 */
.L_x_363:
        /* <DEDUP_REMOVED lines=21> */
.L_x_366:
[----:B------:R-:W-:Y:S05]  /*0ac0*/  BSYNC.RECONVERGENT B1 ;  /* 0x0000000000017941 */ /* 0x000fea0003800200 */
.L_x_365:
[----:B------:R-:W-:Y:S01]  /*0ad0*/  ISETP.GE.U32.AND P2, PT, R33, UR14, PT ;  /* 0x0000000e21007c0c */ /* 0x000fe2000bf46070 */
[----:B------:R-:W-:Y:S01]  /*0ae0*/  @!P0 IMAD.SHL.U32 R21, R15, 0x8, RZ ;  /* 0x000000080f158824 */ /* 0x000fe200078e00ff */
[----:B------:R-:W0:Y:S01]  /*0af0*/  LDC.64 R36, c[0x0][0x10b0] ;  /* 0x00042c00ff247b82 */ /* 0x000e220000000a00 */
[----:B------:R-:W-:Y:S01]  /*0b00*/  @!P0 SHF.R.U32.HI R13, RZ, 0x1d, R15 ;  /* 0x0000001dff0d8819 */ /* 0x000fe2000001160f */
[----:B------:R1:W-:Y:S01]  /*0b10*/  @!P6 STG.E.64 desc[UR12][R18.64], R2 ;  /* 0x000000021200e986 */ /* 0x0003e2000c101b0c */
[----:B------:R-:W-:Y:S02]  /*0b20*/  ISETP.GE.AND.EX P2, PT, R35, UR15, PT, P2 ;  /* 0x0000000f23007c0c */ /* 0x000fe4000bf46320 */
[-C--:B------:R-:W-:Y:S02]  /*0b30*/  @!P0 IADD3 R20, P4, P5, R21, R18.reuse, R21 ;  /* 0x0000001215148210 */ /* 0x080fe40007d9e015 */
[----:B------:R-:W-:Y:S02]  /*0b40*/  @!P1 LEA R12, P3, R15, R18, 0x3 ;  /* 0x000000120f0c9211 */ /* 0x000fe400078618ff */
[----:B------:R-:W-:-:S02]  /*0b50*/  @!P0 IADD3.X R21, PT, PT, R13, R19, R13, P4, P5 ;  /* 0x000000130d158210 */ /* 0x000fc400027ea40d */
[----:B------:R-:W-:-:S05]  /*0b60*/  @!P1 LEA.HI.X R13, R15, R19, RZ, 0x3, P3 ;  /* 0x000000130f0d9211 */ /* 0x000fca00018f1cff */
[----:B------:R-:W-:Y:S01]  /*0b70*/  @!P2 IMAD.SHL.U32 R23, R15, 0x8, RZ ;  /* 0x000000080f17a824 */ /* 0x000fe200078e00ff */
[----:B------:R-:W-:Y:S01]  /*0b80*/  @!P2 SHF.R.U32.HI R25, RZ, 0x1d, R15 ;  /* 0x0000001dff19a819 */ /* 0x000fe2000001160f */
[----:B------:R-:W-:Y:S03]  /*0b90*/  @!P1 STG.E.64 desc[UR12][R12.64], R4 ;  /* 0x000000040c009986 */ /* 0x000fe6000c101b0c */
[C---:B------:R-:W-:Y:S01]  /*0ba0*/  @!P2 IADD3 R22, P4, P5, R23.reuse, R18, R23 ;  /* 0x000000121716a210 */ /* 0x040fe20007d9e017 */
[----:B------:R-:W-:Y:S03]  /*0bb0*/  @!P0 STG.E.64 desc[UR12][R20.64], R6 ;  /* 0x0000000614008986 */ /* 0x000fe6000c101b0c */
[----:B------:R-:W-:Y:S02]  /*0bc0*/  @!P2 IADD3 R22, P3, PT, R23, R22, RZ ;  /* 0x000000161716a210 */ /* 0x000fe40007f7e0ff */
[----:B------:R-:W-:-:S05]  /*0bd0*/  @!P2 IADD3.X R0, PT, PT, R25, R19, R25, P4, P5 ;  /* 0x000000131900a210 */ /* 0x000fca00027ea419 */
[----:B------:R-:W-:-:S05]  /*0be0*/  @!P2 IMAD.X R23, R25, 0x1, R0, P3 ;  /* 0x000000011917a824 */ /* 0x000fca00018e0600 */
[----:B------:R2:W-:Y:S04]  /*0bf0*/  @!P2 STG.E.64 desc[UR12][R22.64], R10 ;  /* 0x0000000a1600a986 */ /* 0x0005e8000c101b0c */
[----:B0-----:R-:W3:Y:S01]  /*0c00*/  LDG.E.64 R36, desc[UR12][R36.64] ;  /* 0x0000000c24247981 */ /* 0x001ee2000c1e1b00 */
[----:B------:R-:W-:Y:S01]  /*0c10*/  IADD3 R32, P1, PT, R32, UR10, RZ ;  /* 0x0000000a20207c10 */ /* 0x000fe2000ff3e0ff */
[----:B------:R-:W-:Y:S01]  /*0c20*/  IMAD.U32 R25, RZ, RZ, UR10 ;  /* 0x0000000aff197e24 */ /* 0x000fe2000f8e00ff */
[----:B------:R-:W-:Y:S01]  /*0c30*/  CS2R R28, SRZ ;  /* 0x00000000001c7805 */ /* 0x000fe2000001ff00 */
[----:B-1----:R-:W-:Y:S01]  /*0c40*/  IMAD.U32 R3, RZ, RZ, UR10 ;  /* 0x0000000aff037e24 */ /* 0x002fe2000f8e00ff */
[----:B------:R-:W-:Y:S01]  /*0c50*/  ISETP.GE.U32.AND P0, PT, R32, UR14, PT ;  /* 0x0000000e20007c0c */ /* 0x000fe2000bf06070 */
[----:B------:R-:W-:Y:S01]  /*0c60*/  IMAD.X R17, RZ, RZ, R17, P1 ;  /* 0x000000ffff117224 */ /* 0x000fe200008e0611 */
[----:B------:R-:W-:-:S04]  /*0c70*/  LEA R2, P1, R25, R18, 0x3 ;  /* 0x0000001219027211 */ /* 0x000fc800078218ff */
[----:B------:R-:W-:Y:S02]  /*0c80*/  ISETP.GE.AND.EX P0, PT, R17, UR15, PT, P0 ;  /* 0x0000000f11007c0c */ /* 0x000fe4000bf06300 */
[----:B------:R-:W-:-:S11]  /*0c90*/  LEA.HI.X R3, R3, R19, RZ, 0x3, P1 ;  /* 0x0000001303037211 */ /* 0x000fd600008f1cff */
[----:B------:R0:W4:Y:S01]  /*0ca0*/  @!P0 LDG.E.64 R28, desc[UR12][R2.64] ;  /* 0x0000000c021c8981 */ /* 0x000122000c1e1b00 */
[----:B------:R-:W-:Y:S02]  /*0cb0*/  IADD3 R41, P1, PT, R34, UR10, RZ ;  /* 0x0000000a22297c10 */ /* 0x000fe4000ff3e0ff */
[----:B--2---:R-:W-:Y:S02]  /*0cc0*/  CS2R R22, SRZ ;  /* 0x0000000000167805 */ /* 0x004fe4000001ff00 */
[----:B------:R-:W-:Y:S02]  /*0cd0*/  CS2R R6, SRZ ;  /* 0x0000000000067805 */ /* 0x000fe4000001ff00 */
[----:B------:R-:W-:Y:S02]  /*0ce0*/  CS2R R32, SRZ ;  /* 0x0000000000207805 */ /* 0x000fe4000001ff00 */
[----:B------:R-:W-:Y:S01]  /*0cf0*/  IADD3 R42, P2, PT, R15, R41, RZ ;  /* 0x000000290f2a7210 */ /* 0x000fe20007f5e0ff */
[----:B------:R-:W-:Y:S01]  /*0d00*/  IMAD.X R40, RZ, RZ, R40, P1 ;  /* 0x000000ffff287224 */ /* 0x000fe200008e0628 */
[----:B------:R-:W-:-:S02]  /*0d10*/  LEA R10, P4, R41, UR6, 0x3 ;  /* 0x00000006290a7c11 */ /* 0x000fc4000f8818ff */
[----:B------:R-:W-:Y:S01]  /*0d20*/  ISETP.GE.U32.AND P3, PT, R42, UR14, PT ;  /* 0x0000000e2a007c0c */ /* 0x000fe2000bf66070 */
[--C-:B------:R-:W-:Y:S01]  /*0d30*/  IMAD.X R38, RZ, RZ, R40.reuse, P2 ;  /* 0x000000ffff267224 */ /* 0x100fe200010e0628 */
[----:B------:R-:W-:Y:S02]  /*0d40*/  LEA.HI.X R11, R41, UR7, R40, 0x3, P4 ;  /* 0x00000007290b7c11 */ /* 0x000fe4000a0f1c28 */
[C---:B------:R-:W-:Y:S02]  /*0d50*/  LEA R18, P4, R15.reuse, R10, 0x3 ;  /* 0x0000000a0f127211 */ /* 0x040fe400078818ff */
[----:B------:R-:W-:Y:S02]  /*0d60*/  ISETP.GE.AND.EX P3, PT, R38, UR15, PT, P3 ;  /* 0x0000000f26007c0c */ /* 0x000fe4000bf66330 */
[----:B------:R-:W-:Y:S01]  /*0d70*/  LEA.HI.X R19, R15, R11, RZ, 0x3, P4 ;  /* 0x0000000b0f137211 */ /* 0x000fe200020f1cff */
[----:B0-----:R-:W-:Y:S01]  /*0d80*/  IMAD.MOV.U32 R2, RZ, RZ, 0x1 ;  /* 0x00000001ff027424 */ /* 0x001fe200078e00ff */
[----:B------:R-:W-:-:S02]  /*0d90*/  ISETP.GE.U32.AND P1, PT, R41, UR14, PT ;  /* 0x0000000e29007c0c */ /* 0x000fc4000bf26070 */
[C---:B------:R-:W-:Y:S01]  /*0da0*/  IADD3 R39, P5, PT, R15.reuse, R42, RZ ;  /* 0x0000002a0f277210 */ /* 0x040fe20007fbe0ff */
[----:B------:R-:W-:Y:S01]  /*0db0*/  IMAD.WIDE.U32 R34, R15, 0x8, R18 ;  /* 0x000000080f227825 */ /* 0x000fe200078e0012 */
[----:B------:R-:W-:Y:S02]  /*0dc0*/  ISETP.GE.AND.EX P1, PT, R40, UR15, PT, P1 ;  /* 0x0000000f28007c0c */ /* 0x000fe4000bf26310 */
[----:B------:R-:W-:Y:S01]  /*0dd0*/  ISETP.GE.U32.AND P2, PT, R39, UR14, PT ;  /* 0x0000000e27007c0c */ /* 0x000fe2000bf46070 */
[----:B------:R-:W-:Y:S02]  /*0de0*/  IMAD.X R17, RZ, RZ, R38, P5 ;  /* 0x000000ffff117224 */ /* 0x000fe400028e0626 */
[----:B------:R-:W5:Y:S03]  /*0df0*/  @!P3 LDG.E.64 R22, desc[UR12][R18.64] ;  /* 0x0000000c1216b981 */ /* 0x000f66000c1e1b00 */
[----:B------:R-:W-:-:S05]  /*0e00*/  ISETP.GE.AND.EX P2, PT, R17, UR15, PT, P2 ;  /* 0x0000000f11007c0c */ /* 0x000fca000bf46320 */
[----:B------:R0:W5:Y:S08]  /*0e10*/  @!P1 LDG.E.64 R6, desc[UR12][R10.64] ;  /* 0x0000000c0a069981 */ /* 0x000170000c1e1b00 */
        /* <DEDUP_REMOVED lines=10> */
[----:B0-----:R-:W-:-:S08]  /*0ec0*/  DFMA R10, -R36, R4, R28 ;  /* 0x00000004240a722b */ /* 0x001fd0000000011c */
[----:B------:R-:W-:Y:S01]  /*0ed0*/  DFMA R2, R2, R10, R4 ;  /* 0x0000000a0202722b */ /* 0x000fe20000000004 */
[----:B------:R-:W-:-:S09]  /*0ee0*/  FSETP.GEU.AND P2, PT, |R29|, 6.5827683646048100446e-37, PT ;  /* 0x036000001d00780b */ /* 0x000fd20003f4e200 */
[----:B------:R-:W-:-:S05]  /*0ef0*/  FFMA R0, RZ, R37, R3 ;  /* 0x00000025ff007223 */ /* 0x000fca0000000003 */
[----:B------:R-:W-:-:S13]  /*0f00*/  FSETP.GT.AND P1, PT, |R0|, 1.469367938527859385e-39, PT ;  /* 0x001000000000780b */ /* 0x000fda0003f24200 */
[----:B-1----:R-:W-:Y:S05]  /*0f10*/  @P1 BRA P2, `(.L_x_368) ;  /* 0x0000000000181947 */ /* 0x002fea0001000000 */
[----:B------:R-:W-:Y:S01]  /*0f20*/  IMAD.MOV.U32 R20, RZ, RZ, R36 ;  /* 0x000000ffff147224 */ /* 0x000fe200078e0024 */
[----:B------:R-:W-:Y:S01]  /*0f30*/  MOV R0, 0xf60 ;  /* 0x00000f6000007802 */ /* 0x000fe20000000f00 */
[----:B------:R-:W-:-:S07]  /*0f40*/  IMAD.MOV.U32 R21, RZ, RZ, R37 ;  /* 0x000000ffff157224 */ /* 0x000fce00078e0025 */
[----:B-----5:R-:W-:Y:S05]  /*0f50*/  CALL.REL.NOINC `($__internal_21_$__cuda_sm20_div_rn_f64_full) ;  /* 0x0000001400d07944 */ /* 0x020fea0003c00000 */
[----:B------:R-:W-:Y:S02]  /*0f60*/  IMAD.MOV.U32 R2, RZ, RZ, R10 ;  /* 0x000000ffff027224 */ /* 0x000fe400078e000a */
[----:B------:R-:W-:-:S07]  /*0f70*/  IMAD.MOV.U32 R3, RZ, RZ, R11 ;  /* 0x000000ffff037224 */ /* 0x000fce00078e000b */
.L_x_368:
[----:B------:R-:W-:Y:S05]  /*0f80*/  BSYNC.RECONVERGENT B1 ;  /* 0x0000000000017941 */ /* 0x000fea0003800200 */
.L_x_367:
        /* <DEDUP_REMOVED lines=23> */
.L_x_370:
[----:B------:R-:W-:Y:S05]  /*1100*/  BSYNC.RECONVERGENT B1 ;  /* 0x0000000000017941 */ /* 0x000fea0003800200 */
.L_x_369:
        /* <DEDUP_REMOVED lines=23> */
.L_x_372:
[----:B------:R-:W-:Y:S05]  /*1280*/  BSYNC.RECONVERGENT B1 ;  /* 0x0000000000017941 */ /* 0x000fea0003800200 */
.L_x_371:
        /* <DEDUP_REMOVED lines=21> */
.L_x_374:
[----:B------:R-:W-:Y:S05]  /*13e0*/  BSYNC.RECONVERGENT B1 ;  /* 0x0000000000017941 */ /* 0x000fea0003800200 */
.L_x_373:
[----:B------:R-:W-:Y:S01]  /*13f0*/  ISETP.GE.U32.AND P1, PT, R41, UR14, PT ;  /* 0x0000000e29007c0c */ /* 0x000fe2000bf26070 */
[----:B------:R-:W-:Y:S01]  /*1400*/  IMAD.U32 R21, RZ, RZ, UR10 ;  /* 0x0000000aff157e24 */ /* 0x000fe2000f8e00ff */
[----:B------:R-:W-:Y:S01]  /*1410*/  @!P0 IADD3 R14, P4, PT, R16, R9, RZ ;  /* 0x00000009100e8210 */ /* 0x000fe20007f9e0ff */
[----:B------:R-:W-:Y:S01]  /*1420*/  ULOP3.LUT UR9, UR8, 0xffff, URZ, 0xc0, !UPT ;  /* 0x0000ffff08097892 */ /* 0x000fe2000f8ec0ff */
[----:B------:R-:W-:Y:S01]  /*1430*/  ISETP.GE.AND.EX P1, PT, R40, UR15, PT, P1 ;  /* 0x0000000f28007c0c */ /* 0x000fe2000bf26310 */
[----:B------:R-:W-:Y:S01]  /*1440*/  UIADD3 UR4, UP0, UPT, UR4, 0x2, URZ ;  /* 0x0000000204047890 */ /* 0x000fe2000ff1e0ff */
[----:B------:R-:W-:Y:S01]  /*1450*/  ISETP.GE.U32.AND P3, PT, R42, UR14, PT ;  /* 0x0000000e2a007c0c */ /* 0x000fe2000bf66070 */
[----:B------:R-:W-:Y:S01]  /*1460*/  @!P0 IMAD.X R13, RZ, RZ, R8, P4 ;  /* 0x000000ffff0d8224 */ /* 0x000fe200020e0608 */
[C---:B------:R-:W-:Y:S01]  /*1470*/  @!P0 LEA R12, P4, R14.reuse, UR6, 0x3 ;  /* 0x000000060e0c8c11 */ /* 0x040fe2000f8818ff */
[----:B------:R-:W-:Y:S01]  /*1480*/  UIADD3 UR9, UPT, UPT, UR9, 0x1, URZ ;  /* 0x0000000109097890 */ /* 0x000fe2000fffe0ff */
[----:B------:R-:W-:Y:S01]  /*1490*/  ISETP.GE.U32.AND P2, PT, R39, UR14, PT ;  /* 0x0000000e27007c0c */ /* 0x000fe2000bf46070 */
[----:B------:R-:W-:Y:S01]  /*14a0*/  UIADD3.X UR5, UPT, UPT, URZ, UR5, URZ, UP0, !UPT ;  /* 0x00000005ff057290 */ /* 0x000fe200087fe4ff */
[----:B------:R-:W-:Y:S01]  /*14b0*/  @!P0 LEA.HI.X R14, R14, UR7, R13, 0x3, P4 ;  /* 0x000000070e0e8c11 */ /* 0x000fe2000a0f1c0d */
[----:B------:R-:W-:Y:S01]  /*14c0*/  ULOP3.LUT UR9, UR9, 0x1fffe, URZ, 0xc0, !UPT ;  /* 0x0001fffe09097892 */ /* 0x000fe2000f8ec0ff */
[----:B------:R-:W-:-:S02]  /*14d0*/  ISETP.GE.AND.EX P3, PT, R38, UR15, PT, P3 ;  /* 0x0000000f26007c0c */ /* 0x000fc4000bf66330 */
[----:B------:R-:W-:Y:S01]  /*14e0*/  ISETP.GE.AND.EX P2, PT, R17, UR15, PT, P2 ;  /* 0x0000000f11007c0c */ /* 0x000fe2000bf46320 */
[----:B------:R-:W-:Y:S01]  /*14f0*/  UISETP.NE.U32.AND UP0, UPT, UR4, UR9, UPT ;  /* 0x000000090400728c */ /* 0x000fe2000bf05070 */
[----:B------:R-:W-:-:S03]  /*1500*/  @!P1 IADD3 R0, P5, P6, R15, R9, R16 ;  /* 0x000000090f009210 */ /* 0x000fc60007ebe010 */
[----:B------:R-:W-:Y:S01]  /*1510*/  UISETP.NE.AND.EX UP0, UPT, UR5, URZ, UPT, UP0 ;  /* 0x000000ff0500728c */ /* 0x000fe2000bf05300 */
[----:B------:R-:W-:Y:S02]  /*1520*/  @!P1 IADD3 R0, P4, PT, R0, UR10, RZ ;  /* 0x0000000a00009c10 */ /* 0x000fe4000ff9e0ff */
[----:B------:R-:W-:Y:S02]  /*1530*/  @!P1 IADD3.X R13, PT, PT, RZ, R8, RZ, P5, P6 ;  /* 0x00000008ff0d9210 */ /* 0x000fe40002fec4ff */
[----:B------:R-:W-:-:S03]  /*1540*/  @!P0 LEA R12, P5, R21, R12, 0x3 ;  /* 0x0000000c150c8211 */ /* 0x000fc600078a18ff */
[----:B------:R-:W-:Y:S01]  /*1550*/  @!P1 IMAD.X R17, RZ, RZ, R13, P4 ;  /* 0x000000ffff119224 */ /* 0x000fe200020e060d */
[C---:B------:R-:W-:Y:S02]  /*1560*/  @!P1 LEA R20, P4, R0.reuse, UR6, 0x3 ;  /* 0x0000000600149c11 */ /* 0x040fe4000f8818ff */
[----:B------:R-:W-:Y:S02]  /*1570*/  @!P0 LEA.HI.X R13, R21, R14, RZ, 0x3, P5 ;  /* 0x0000000e150d8211 */ /* 0x000fe400028f1cff */
[----:B------:R-:W-:Y:S01]  /*1580*/  @!P1 LEA.HI.X R21, R0, UR7, R17, 0x3, P4 ;  /* 0x0000000700159c11 */ /* 0x000fe2000a0f1c11 */
[----:B------:R-:W-:Y:S02]  /*1590*/  IMAD.U32 R0, RZ, RZ, UR10 ;  /* 0x0000000aff007e24 */ /* 0x000fe4000f8e00ff */
[----:B------:R0:W-:Y:S03]  /*15a0*/  @!P0 STG.E.64 desc[UR12][R12.64], R2 ;  /* 0x000000020c008986 */ /* 0x0001e6000c101b0c */
[----:B------:R-:W-:Y:S01]  /*15b0*/  LEA R9, P0, R0, R9, 0x1 ;  /* 0x0000000900097211 */ /* 0x000fe200078008ff */
[----:B------:R2:W-:Y:S04]  /*15c0*/  @!P1 STG.E.64 desc[UR12][R20.64], R4 ;  /* 0x0000000414009986 */ /* 0x0005e8000c101b0c */
[----:B------:R2:W-:Y:S04]  /*15d0*/  @!P3 STG.E.64 desc[UR12][R18.64], R6 ;  /* 0x000000061200b986 */ /* 0x0005e8000c101b0c */
[----:B------:R2:W-:Y:S01]  /*15e0*/  @!P2 STG.E.64 desc[UR12][R34.64], R10 ;  /* 0x0000000a2200a986 */ /* 0x0005e2000c101b0c */
[----:B0-----:R-:W-:-:S05]  /*15f0*/  IMAD.U32 R3, RZ, RZ, UR10 ;  /* 0x0000000aff037e24 */ /* 0x001fca000f8e00ff */
[----:B------:R-:W-:Y:S01]  /*1600*/  LEA.HI.X R8, R3, R8, RZ, 0x1, P0 ;  /* 0x0000000803087211 */ /* 0x000fe200000f0cff */
[----:B------:R-:W-:Y:S06]  /*1610*/  BRA.U UP0, `(.L_x_375) ;  /* 0xffffffed00347547 */ /* 0x000fec000b83ffff */
.L_x_358:
[----:B------:R-:W-:-:S04]  /*1620*/  ULOP3.LUT UR9, UR8, 0x1, URZ, 0xc0, !UPT ;  /* 0x0000000108097892 */ /* 0x000fc8000f8ec0ff */
[----:B------:R-:W-:-:S06]  /*1630*/  UISETP.NE.U32.AND UP0, UPT, UR9, 0x1, UPT ;  /* 0x000000010900788c */ /* 0x000fcc000bf05070 */
[----:B------:R-:W-:-:S13]  /*1640*/  PLOP3.LUT P0, PT, PT, PT, UP0, 0x80, 0x8 ;  /* 0x000000000008781c */ /* 0x000fda0003f0f008 */
[----:B------:R-:W-:Y:S05]  /*1650*/  @!P0 EXIT ;  /* 0x000000000000894d */ /* 0x000fea0003800000 */
[----:B------:R-:W1:Y:S01]  /*1660*/  LDC.64 R38, c[0x0][0x10b0] ;  /* 0x00042c00ff267b82 */ /* 0x000e620000000a00 */
[----:B0-----:R-:W-:Y:S02]  /*1670*/  IADD3 R2, P0, PT, R16, R9, RZ ;  /* 0x0000000910027210 */ /* 0x001fe40007f1e0ff */
[----:B------:R-:W-:Y:S01]  /*1680*/  CS2R R28, SRZ ;  /* 0x00000000001c7805 */ /* 0x000fe2000001ff00 */
[----:B------:R-:W-:Y:S01]  /*1690*/  IMAD.SHL.U32 R23, R15, 0x8, RZ ;  /* 0x000000080f177824 */ /* 0x000fe200078e00ff */
[----:B------:R-:W-:Y:S01]  /*16a0*/  CS2R R40, SRZ ;  /* 0x0000000000287805 */ /* 0x000fe2000001ff00 */
[----:B------:R-:W0:Y:S01]  /*16b0*/  LDCU.64 UR4, c[0x0][0x10b8] ;  /* 0x00021700ff0477ac */ /* 0x000e220008000a00 */
[----:B-1----:R-:W0:Y:S01]  /*16c0*/  LDG.E.64 R38, desc[UR12][R38.64] ;  /* 0x0000000c26267981 */ /* 0x002e22000c1e1b00 */
[----:B------:R-:W-:Y:S01]  /*16d0*/  IMAD.X R3, RZ, RZ, R8, P0 ;  /* 0x000000ffff037224 */ /* 0x000fe200000e0608 */
[C---:B------:R-:W-:Y:S02]  /*16e0*/  ISETP.GE.U32.AND P0, PT, R2.reuse, UR14, PT ;  /* 0x0000000e02007c0c */ /* 0x040fe4000bf06070 */
[----:B------:R-:W-:-:S02]  /*16f0*/  LEA R16, P1, R2, UR6, 0x3 ;  /* 0x0000000602107c11 */ /* 0x000fc4000f8218ff */
[----:B------:R-:W-:Y:S02]  /*1700*/  ISETP.GE.AND.EX P0, PT, R3, UR15, PT, P0 ;  /* 0x0000000f03007c0c */ /* 0x000fe4000bf06300 */
[----:B------:R-:W-:-:S11]  /*1710*/  LEA.HI.X R17, R2, UR7, R3, 0x3, P1 ;  /* 0x0000000702117c11 */ /* 0x000fd600088f1c03 */
[----:B------:R-:W3:Y:S01]  /*1720*/  @!P0 LDG.E.64 R28, desc[UR12][R16.64] ;  /* 0x0000000c101c8981 */ /* 0x000ee2000c1e1b00 */
[C---:B------:R-:W-:Y:S01]  /*1730*/  IADD3 R2, P1, PT, R15.reuse, R2, RZ ;  /* 0x000000020f027210 */ /* 0x040fe20007f3e0ff */
[C---:B------:R-:W-:Y:S01]  /*1740*/  IMAD.WIDE.U32 R8, R15.reuse, 0x8, R16 ;  /* 0x000000080f087825 */ /* 0x040fe200078e0010 */
[----:B------:R-:W-:Y:S02]  /*1750*/  CS2R R42, SRZ ;  /* 0x00000000002a7805 */ /* 0x000fe4000001ff00 */
[----:B------:R-:W-:Y:S02]  /*1760*/  CS2R R32, SRZ ;  /* 0x0000000000207805 */ /* 0x000fe4000001ff00 */
[----:B--2---:R-:W-:Y:S01]  /*1770*/  IADD3 R4, P2, PT, R15, R2, RZ ;  /* 0x000000020f047210 */ /* 0x004fe20007f5e0ff */
[----:B------:R-:W-:-:S03]  /*1780*/  IMAD.X R3, RZ, RZ, R3, P1 ;  /* 0x000000ffff037224 */ /* 0x000fc600008e0603 */
[----:B------:R-:W-:Y:S01]  /*1790*/  IADD3 R6, P4, PT, R15, R4, RZ ;  /* 0x000000040f067210 */ /* 0x000fe20007f9e0ff */
[----:B------:R-:W-:Y:S01]  /*17a0*/  IMAD.X R5, RZ, RZ, R3, P2 ;  /* 0x000000ffff057224 */ /* 0x000fe200010e0603 */
[----:B------:R-:W-:Y:S02]  /*17b0*/  SHF.R.U32.HI R15, RZ, 0x1d, R15 ;  /* 0x0000001dff0f7819 */ /* 0x000fe4000001160f */
[----:B------:R-:W-:Y:S01]  /*17c0*/  ISETP.GE.U32.AND P3, PT, R6, UR14, PT ;  /* 0x0000000e06007c0c */ /* 0x000fe2000bf66070 */
[----:B------:R-:W-:Y:S01]  /*17d0*/  IMAD.X R7, RZ, RZ, R5, P4 ;  /* 0x000000ffff077224 */ /* 0x000fe200020e0605 */
[----:B------:R-:W-:Y:S01]  /*17e0*/  IADD3 R18, P4, PT, R8, R23, RZ ;  /* 0x0000001708127210 */ /* 0x000fe20007f9e0ff */
[----:B------:R-:W-:Y:S01]  /*17f0*/  IMAD.MOV.U32 R10, RZ, RZ, 0x1 ;  /* 0x00000001ff0a7424 */ /* 0x000fe200078e00ff */
[----:B------:R-:W-:Y:S02]  /*1800*/  ISETP.GE.U32.AND P1, PT, R4, UR14, PT ;  /* 0x0000000e04007c0c */ /* 0x000fe4000bf26070 */
[----:B------:R-:W-:Y:S01]  /*1810*/  ISETP.GE.AND.EX P3, PT, R7, UR15, PT, P3 ;  /* 0x0000000f07007c0c */ /* 0x000fe2000bf66330 */
[----:B------:R-:W-:Y:S01]  /*1820*/  IMAD.X R19, R9, 0x1, R15, P4 ;  /* 0x0000000109137824 */ /* 0x000fe200020e060f */
[----:B------:R-:W-:-:S02]  /*1830*/  IADD3 R22, P5, PT, R23, R18, RZ ;  /* 0x0000001217167210 */ /* 0x000fc40007fbe0ff */
[----:B------:R-:W-:Y:S02]  /*1840*/  ISETP.GE.U32.AND P2, PT, R2, UR14, PT ;  /* 0x0000000e02007c0c */ /* 0x000fe4000bf46070 */
[----:B------:R-:W-:Y:S01]  /*1850*/  ISETP.GE.AND.EX P1, PT, R5, UR15, PT, P1 ;  /* 0x0000000f05007c0c */ /* 0x000fe2000bf26310 */
[----:B------:R-:W-:Y:S01]  /*1860*/  IMAD.X R23, R15, 0x1, R19, P5 ;  /* 0x000000010f177824 */ /* 0x000fe200028e0613 */
[----:B------:R-:W-:-:S05]  /*1870*/  ISETP.GE.AND.EX P2, PT, R3, UR15, PT, P2 ;  /* 0x0000000f03007c0c */ /* 0x000fca000bf46320 */
[----:B------:R1:W5:Y:S06]  /*1880*/  @!P3 LDG.E.64 R40, desc[UR12][R22.64] ;  /* 0x0000000c1628b981 */ /* 0x00036c000c1e1b00 */
        /* <DEDUP_REMOVED lines=23> */
.L_x_377:
[----:B------:R-:W-:Y:S05]  /*1a00*/  BSYNC.RECONVERGENT B1 ;  /* 0x0000000000017941 */ /* 0x000fea0003800200 */
.L_x_376:
        /* <DEDUP_REMOVED lines=23> */
.L_x_379:
[----:B------:R-:W-:Y:S05]  /*1b80*/  BSYNC.RECONVERGENT B1 ;  /* 0x0000000000017941 */ /* 0x000fea0003800200 */
.L_x_378:
        /* <DEDUP_REMOVED lines=23> */
.L_x_381:
[----:B------:R-:W-:Y:S05]  /*1d00*/  BSYNC.RECONVERGENT B1 ;  /* 0x0000000000017941 */ /* 0x000fea0003800200 */
.L_x_380:
        /* <DEDUP_REMOVED lines=21> */
.L_x_383:
[----:B------:R-:W-:Y:S05]  /*1e60*/  BSYNC.RECONVERGENT B1 ;  /* 0x0000000000017941 */ /* 0x000fea0003800200 */
.L_x_382:
[----:B------:R-:W-:Y:S01]  /*1e70*/  ISETP.GE.U32.AND P1, PT, R2, UR14, PT ;  /* 0x0000000e02007c0c */ /* 0x000fe2000bf26070 */
[----:B------:R0:W-:Y:S01]  /*1e80*/  @!P0 STG.E.64 desc[UR12][R16.64], R36 ;  /* 0x0000002410008986 */ /* 0x0001e2000c101b0c */
[----:B------:R-:W-:Y:S02]  /*1e90*/  ISETP.GE.U32.AND P2, PT, R4, UR14, PT ;  /* 0x0000000e04007c0c */ /* 0x000fe4000bf46070 */
[----:B------:R-:W-:Y:S02]  /*1ea0*/  ISETP.GE.U32.AND P3, PT, R6, UR14, PT ;  /* 0x0000000e06007c0c */ /* 0x000fe4000bf66070 */
[----:B------:R-:W-:Y:S02]  /*1eb0*/  ISETP.GE.AND.EX P1, PT, R3, UR15, PT, P1 ;  /* 0x0000000f03007c0c */ /* 0x000fe4000bf26310 */
[----:B------:R-:W-:Y:S02]  /*1ec0*/  ISETP.GE.AND.EX P2, PT, R5, UR15, PT, P2 ;  /* 0x0000000f05007c0c */ /* 0x000fe4000bf46320 */
[----:B------:R-:W-:-:S09]  /*1ed0*/  ISETP.GE.AND.EX P3, PT, R7, UR15, PT, P3 ;  /* 0x0000000f07007c0c */ /* 0x000fd2000bf66330 */
[----:B------:R0:W-:Y:S04]  /*1ee0*/  @!P1 STG.E.64 desc[UR12][R8.64], R34 ;  /* 0x0000002208009986 */ /* 0x0001e8000c101b0c */
[----:B------:R0:W-:Y:S01]  /*1ef0*/  @!P2 STG.E.64 desc[UR12][R18.64], R32 ;  /* 0x000000201200a986 */ /* 0x0001e2000c101b0c */
[----:B------:R-:W-:Y:S05]  /*1f00*/  @P3 EXIT ;  /* 0x000000000000394d */ /* 0x000fea0003800000 */
[----:B------:R-:W-:Y:S01]  /*1f10*/  STG.E.64 desc[UR12][R22.64], R10 ;  /* 0x0000000a16007986 */ /* 0x000fe2000c101b0c */
[----:B------:R-:W-:Y:S05]  /*1f20*/  EXIT ;  /* 0x000000000000794d */ /* 0x000fea0003800000 */
.L_x_357:
        /* <DEDUP_REMOVED lines=8> */
.L_x_392:
[----:B------:R-:W2:Y:S02]  /*1fb0*/  LDC.64 R8, c[0x0][0x10b0] ;  /* 0x00042c00ff087b82 */ /* 0x000ea40000000a00 */
[----:B--2---:R-:W1:Y:S01]  /*1fc0*/  LDG.E.64 R34, desc[UR12][R8.64] ;  /* 0x0000000c08227981 */ /* 0x004e62000c1e1b00 */
[----:B------:R-:W-:-:S04]  /*1fd0*/  LEA R32, P0, R2, UR6, 0x5 ;  /* 0x0000000602207c11 */ /* 0x000fc8000f8028ff */
[----:B------:R-:W-:-:S05]  /*1fe0*/  LEA.HI.X R33, R2, UR7, R3, 0x5, P0 ;  /* 0x0000000702217c11 */ /* 0x000fca00080f2c03 */
        /* <DEDUP_REMOVED lines=22> */
[----:B0-----:R-:W-:Y:S05]  /*2150*/  CALL.REL.NOINC `($__internal_21_$__cuda_sm20_div_rn_f64_full) ;  /* 0x0000000400507944 */ /* 0x001fea0003c00000 */
[----:B------:R-:W-:Y:S02]  /*2160*/  IMAD.MOV.U32 R4, RZ, RZ, R10 ;  /* 0x000000ffff047224 */ /* 0x000fe400078e000a */
[----:B------:R-:W-:-:S07]  /*2170*/  IMAD.MOV.U32 R5, RZ, RZ, R11 ;  /* 0x000000ffff057224 */ /* 0x000fce00078e000b */
.L_x_385:
[----:B0-----:R-:W-:Y:S05]  /*2180*/  BSYNC.RECONVERGENT B1 ;  /* 0x0000000000017941 */ /* 0x001fea0003800200 */
.L_x_384:
        /* <DEDUP_REMOVED lines=23> */
.L_x_387:
[----:B------:R-:W-:Y:S05]  /*2300*/  BSYNC.RECONVERGENT B1 ;  /* 0x0000000000017941 */ /* 0x000fea0003800200 */
.L_x_386:
        /* <DEDUP_REMOVED lines=23> */
.L_x_389:
[----:B------:R-:W-:Y:S05]  /*2480*/  BSYNC.RECONVERGENT B1 ;  /* 0x0000000000017941 */ /* 0x000fea0003800200 */
.L_x_388:
        /* <DEDUP_REMOVED lines=21> */
.L_x_391:
[----:B------:R-:W-:Y:S05]  /*25e0*/  BSYNC.RECONVERGENT B1 ;  /* 0x0000000000017941 */ /* 0x000fea0003800200 */
.L_x_390:
[----:B------:R-:W-:Y:S01]  /*25f0*/  IADD3 R2, P0, PT, R2, UR5, RZ ;  /* 0x0000000502027c10 */ /* 0x000fe2000ff1e0ff */
[----:B------:R2:W-:Y:S04]  /*2600*/  STG.E.ENL2.256 desc[UR12][R32.64], R4, R8 ;  /* 0xf80000042008797f */ /* 0x0005e8000f12180c */
[C---:B------:R-:W-:Y:S02]  /*2610*/  IMAD.SHL.U32 R0, R2.reuse, 0x4, RZ ;  /* 0x0000000402007824 */ /* 0x040fe400078e00ff */
[----:B------:R-:W-:Y:S01]  /*2620*/  IMAD.X R3, RZ, RZ, R3, P0 ;  /* 0x000000ffff037224 */ /* 0x000fe200000e0603 */
[----:B------:R-:W-:Y:S02]  /*2630*/  LOP3.LUT P0, RZ, R2, 0xffffc000, RZ, 0xc0, !PT ;  /* 0xffffc00002ff7812 */ /* 0x000fe4000780c0ff */
[----:B------:R-:W-:-:S02]  /*2640*/  ISETP.LT.U32.AND P1, PT, R0, UR16, PT ;  /* 0x0000001000007c0c */ /* 0x000fc4000bf21070 */
[----:B------:R-:W-:Y:S02]  /*2650*/  SHF.L.U64.HI R0, R2, 0x2, R3 ;  /* 0x0000000202007819 */ /* 0x000fe40000010203 */
[----:B------:R-:W-:Y:S02]  /*2660*/  LOP3.LUT P0, RZ, R3, 0x3fffffff, RZ, 0xc0, P0 ;  /* 0x3fffffff03ff7812 */ /* 0x000fe4000000c0ff */
[----:B------:R-:W-:-:S13]  /*2670*/  ISETP.LT.AND.EX P1, PT, R0, UR4, PT, P1 ;  /* 0x0000000400007c0c */ /* 0x000fda000bf21310 */
[----:B--2---:R-:W-:Y:S05]  /*2680*/  @!P0 BRA P1, `(.L_x_392) ;  /* 0xfffffff800488947 */ /* 0x004fea000083ffff */
[----:B------:R-:W-:Y:S05]  /*2690*/  EXIT ;  /* 0x000000000000794d */ /* 0x000fea0003800000 */
        .weak           $__internal_21_$__cuda_sm20_div_rn_f64_full
        .type           $__internal_21_$__cuda_sm20_div_rn_f64_full,@function
        .size           $__internal_21_$__cuda_sm20_div_rn_f64_full,($__internal_22_$__cuda_sm20_div_u16 - $__internal_21_$__cuda_sm20_div_rn_f64_full)
$__internal_21_$__cuda_sm20_div_rn_f64_full:
[C---:B------:R-:W-:Y:S01]  /*26a0*/  FSETP.GEU.AND P2, PT, |R21|.reuse, 1.469367938527859385e-39, PT ;  /* 0x001000001500780b */ /* 0x040fe20003f4e200 */
[----:B------:R-:W-:Y:S01]  /*26b0*/  IMAD.MOV.U32 R30, RZ, RZ, 0x1 ;  /* 0x00000001ff1e7424 */ /* 0x000fe200078e00ff */
[----:B------:R-:W-:Y:S01]  /*26c0*/  LOP3.LUT R24, R21, 0x800fffff, RZ, 0xc0, !PT ;  /* 0x800fffff15187812 */ /* 0x000fe200078ec0ff */
[----:B------:R-:W-:Y:S01]  /*26d0*/  IMAD.MOV.U32 R26, RZ, RZ, R28 ;  /* 0x000000ffff1a7224 */ /* 0x000fe200078e001c */
[C---:B------:R-:W-:Y:S01]  /*26e0*/  FSETP.GEU.AND P3, PT, |R29|.reuse, 1.469367938527859385e-39, PT ;  /* 0x001000001d00780b */ /* 0x040fe20003f6e200 */
[----:B------:R-:W-:Y:S01]  /*26f0*/  BSSY.RECONVERGENT B0, `(.L_x_393) ;  /* 0x0000052000007945 */ /* 0x000fe20003800200 */
[----:B------:R-:W-:Y:S01]  /*2700*/  LOP3.LUT R25, R24, 0x3ff00000, RZ, 0xfc, !PT ;  /* 0x3ff0000018197812 */ /* 0x000fe200078efcff */
[----:B------:R-:W-:Y:S01]  /*2710*/  IMAD.MOV.U32 R24, RZ, RZ, R20 ;  /* 0x000000ffff187224 */ /* 0x000fe200078e0014 */
[----:B------:R-:W-:Y:S02]  /*2720*/  LOP3.LUT R10, R29, 0x7ff00000, RZ, 0xc0, !PT ;  /* 0x7ff000001d0a7812 */ /* 0x000fe400078ec0ff */
[----:B------:R-:W-:-:S03]  /*2730*/  LOP3.LUT R13, R21, 0x7ff00000, RZ, 0xc0, !PT ;  /* 0x7ff00000150d7812 */ /* 0x000fc600078ec0ff */
[----:B------:R-:W-:Y:S01]  /*2740*/  @!P2 DMUL R24, R20, 8.98846567431157953865e+307 ;  /* 0x7fe000001418a828 */ /* 0x000fe20000000000 */
[----:B------:R-:W-:-:S03]  /*2750*/  ISETP.GE.U32.AND P5, PT, R10, R13, PT ;  /* 0x0000000d0a00720c */ /* 0x000fc60003fa6070 */
[----:B------:R-:W-:Y:S01]  /*2760*/  @!P3 LOP3.LUT R11, R21, 0x7ff00000, RZ, 0xc0, !PT ;  /* 0x7ff00000150bb812 */ /* 0x000fe200078ec0ff */
[----:B------:R-:W-:Y:S01]  /*2770*/  @!P3 IMAD.MOV.U32 R46, RZ, RZ, RZ ;  /* 0x000000ffff2eb224 */ /* 0x000fe200078e00ff */
[----:B------:R-:W0:Y:S02]  /*2780*/  MUFU.RCP64H R31, R25 ;  /* 0x00000019001f7308 */ /* 0x000e240000001800 */
[----:B------:R-:W-:Y:S01]  /*2790*/  @!P3 ISETP.GE.U32.AND P4, PT, R10, R11, PT ;  /* 0x0000000b0a00b20c */ /* 0x000fe20003f86070 */
[----:B------:R-:W-:Y:S01]  /*27a0*/  IMAD.MOV.U32 R11, RZ, RZ, 0x1ca00000 ;  /* 0x1ca00000ff0b7424 */ /* 0x000fe200078e00ff */
[----:B------:R-:W-:-:S04]  /*27b0*/  @!P2 LOP3.LUT R13, R25, 0x7ff00000, RZ, 0xc0, !PT ;  /* 0x7ff00000190da812 */ /* 0x000fc800078ec0ff */
[C---:B------:R-:W-:Y:S02]  /*27c0*/  @!P3 SEL R27, R11.reuse, 0x63400000, !P4 ;  /* 0x634000000b1bb807 */ /* 0x040fe40006000000 */
[----:B------:R-:W-:Y:S02]  /*27d0*/  SEL R14, R11, 0x63400000, !P5 ;  /* 0x634000000b0e7807 */ /* 0x000fe40006800000 */
[--C-:B------:R-:W-:Y:S02]  /*27e0*/  @!P3 LOP3.LUT R12, R27, 0x80000000, R29.reuse, 0xf8, !PT ;  /* 0x800000001b0cb812 */ /* 0x100fe400078ef81d */
[----:B------:R-:W-:Y:S02]  /*27f0*/  LOP3.LUT R27, R14, 0x800fffff, R29, 0xf8, !PT ;  /* 0x800fffff0e1b7812 */ /* 0x000fe400078ef81d */
[----:B------:R-:W-:Y:S01]  /*2800*/  @!P3 LOP3.LUT R47, R12, 0x100000, RZ, 0xfc, !PT ;  /* 0x001000000c2fb812 */ /* 0x000fe200078efcff */
[----:B0-----:R-:W-:Y:S01]  /*2810*/  DFMA R44, R30, -R24, 1 ;  /* 0x3ff000001e2c742b */ /* 0x001fe20000000818 */
[----:B------:R-:W-:-:S04]  /*2820*/  IMAD.MOV.U32 R12, RZ, RZ, R10 ;  /* 0x000000ffff0c7224 */ /* 0x000fc800078e000a */
[----:B------:R-:W-:-:S03]  /*2830*/  @!P3 DFMA R26, R26, 2, -R46 ;  /* 0x400000001a1ab82b */ /* 0x000fc6000000082e */
[----:B------:R-:W-:-:S07]  /*2840*/  DFMA R44, R44, R44, R44 ;  /* 0x0000002c2c2c722b */ /* 0x000fce000000002c */
[----:B------:R-:W-:Y:S01]  /*2850*/  @!P3 LOP3.LUT R12, R27, 0x7ff00000, RZ, 0xc0, !PT ;  /* 0x7ff000001b0cb812 */ /* 0x000fe200078ec0ff */
[----:B------:R-:W-:-:S04]  /*2860*/  DFMA R30, R30, R44, R30 ;  /* 0x0000002c1e1e722b */ /* 0x000fc8000000001e */
[----:B------:R-:W-:-:S04]  /*2870*/  VIADD R14, R12, 0xffffffff ;  /* 0xffffffff0c0e7836 */ /* 0x000fc80000000000 */
[----:B------:R-:W-:Y:S01]  /*2880*/  DFMA R44, R30, -R24, 1 ;  /* 0x3ff000001e2c742b */ /* 0x000fe20000000818 */
[----:B------:R-:W-:Y:S01]  /*2890*/  ISETP.GT.U32.AND P2, PT, R14, 0x7feffffe, PT ;  /* 0x7feffffe0e00780c */ /* 0x000fe20003f44070 */
[----:B------:R-:W-:-:S05]  /*28a0*/  VIADD R14, R13, 0xffffffff ;  /* 0xffffffff0d0e7836 */ /* 0x000fca0000000000 */
[----:B------:R-:W-:Y:S01]  /*28b0*/  ISETP.GT.U32.OR P2, PT, R14, 0x7feffffe, P2 ;  /* 0x7feffffe0e00780c */ /* 0x000fe20001744470 */
[----:B------:R-:W-:-:S08]  /*28c0*/  DFMA R44, R30, R44, R30 ;  /* 0x0000002c1e2c722b */ /* 0x000fd0000000001e */
[----:B------:R-:W-:-:S08]  /*28d0*/  DMUL R30, R44, R26 ;  /* 0x0000001a2c1e7228 */ /* 0x000fd00000000000 */
[----:B------:R-:W-:-:S08]  /*28e0*/  DFMA R46, R30, -R24, R26 ;  /* 0x800000181e2e722b */ /* 0x000fd0000000001a */
[----:B------:R-:W-:Y:S01]  /*28f0*/  DFMA R30, R44, R46, R30 ;  /* 0x0000002e2c1e722b */ /* 0x000fe2000000001e */
[----:B------:R-:W-:Y:S10]  /*2900*/  @P2 BRA `(.L_x_394) ;  /* 0x00000000006c2947 */ /* 0x000ff40003800000 */
[----:B------:R-:W-:Y:S01]  /*2910*/  LOP3.LUT R13, R21, 0x7ff00000, RZ, 0xc0, !PT ;  /* 0x7ff00000150d7812 */ /* 0x000fe200078ec0ff */
[----:B------:R-:W-:-:S03]  /*2920*/  IMAD.MOV.U32 R28, RZ, RZ, RZ ;  /* 0x000000ffff1c7224 */ /* 0x000fc600078e00ff */
[CC--:B------:R-:W-:Y:S02]  /*2930*/  VIADDMNMX R12, R10.reuse, -R13.reuse, 0xb9600000, !PT ;  /* 0xb96000000a0c7446 */ /* 0x0c0fe4000780090d */
[----:B------:R-:W-:Y:S02]  /*2940*/  ISETP.GE.U32.AND P2, PT, R10, R13, PT ;  /* 0x0000000d0a00720c */ /* 0x000fe40003f46070 */
        /* <DEDUP_REMOVED lines=21> */
[----:B------:R-:W-:Y:S01]  /*2aa0*/  FSEL R11, R13, R11, !P2 ;  /* 0x0000000b0d0b7208 */ /* 0x000fe20005000000 */
[----:B------:R-:W-:Y:S06]  /*2ab0*/  BRA `(.L_x_395) ;  /* 0x0000000000547947 */ /* 0x000fec0003800000 */
.L_x_394:
        /* <DEDUP_REMOVED lines=16> */
.L_x_397:
[----:B------:R-:W-:Y:S01]  /*2bc0*/  LOP3.LUT R11, R21, 0x80000, RZ, 0xfc, !PT ;  /* 0x00080000150b7812 */ /* 0x000fe200078efcff */
[----:B------:R-:W-:Y:S01]  /*2bd0*/  IMAD.MOV.U32 R10, RZ, RZ, R20 ;  /* 0x000000ffff0a7224 */ /* 0x000fe200078e0014 */
[----:B------:R-:W-:Y:S06]  /*2be0*/  BRA `(.L_x_395) ;  /* 0x0000000000087947 */ /* 0x000fec0003800000 */
.L_x_396:
[----:B------:R-:W-:Y:S01]  /*2bf0*/  LOP3.LUT R11, R29, 0x80000, RZ, 0xfc, !PT ;  /* 0x000800001d0b7812 */ /* 0x000fe200078efcff */
[----:B------:R-:W-:-:S07]  /*2c00*/  IMAD.MOV.U32 R10, RZ, RZ, R28 ;  /* 0x000000ffff0a7224 */ /* 0x000fce00078e001c */
.L_x_395:
[----:B------:R-:W-:Y:S05]  /*2c10*/  BSYNC.RECONVERGENT B0 ;  /* 0x0000000000007941 */ /* 0x000fea0003800200 */
.L_x_393:
[----:B------:R-:W-:Y:S02]  /*2c20*/  IMAD.MOV.U32 R12, RZ, RZ, R0 ;  /* 0x000000ffff0c7224 */ /* 0x000fe400078e0000 */
[----:B------:R-:W-:-:S04]  /*2c30*/  IMAD.MOV.U32 R13, RZ, RZ, 0x0 ;  /* 0x00000000ff0d7424 */ /* 0x000fc800078e00ff */
[----:B------:R-:W-:Y:S05]  /*2c40*/  RET.REL.NODEC R12 `(_ZN2at6native63_GLOBAL__N__862fb238_30_ForeachBinaryOpScalarTensor_cu_64fe0ca525multi_tensor_apply_kernelINS1_18TensorListMetadataILi1EEENS1_27BinaryOpScalarTensorFunctorIdLi1ELi1ELi0EEEJSt7dividesIdEPddEEEvT_T0_DpT1_) ;  /* 0xffffffd00cec7950 */ /* 0x000fea0003c3ffff */
        .weak           $__internal_22_$__cuda_sm20_div_u16
        .type           $__internal_22_$__cuda_sm20_div_u16,@function
        .size           $__internal_22_$__cuda_sm20_div_u16,(.L_x_753 - $__internal_22_$__cuda_sm20_div_u16)
$__internal_22_$__cuda_sm20_div_u16:
        /* <DEDUP_REMOVED lines=19> */
[----:B------:R-:W-:Y:S05]  /*2d80*/  RET.REL.NODEC R2 `(_ZN2at6native63_GLOBAL__N__862fb238_30_ForeachBinaryOpScalarTensor_cu_64fe0ca525multi_tensor_apply_kernelINS1_18TensorListMetadataILi1EEENS1_27BinaryOpScalarTensorFunctorIdLi1ELi1ELi0EEEJSt7dividesIdEPddEEEvT_T0_DpT1_) ;  /* 0xffffffd0029c7950 */ /* 0x000fea0003c3ffff */
.L_x_398:
        /* <DEDUP_REMOVED lines=15> */
.L_x_753:


//--------------------- .text._ZN2at6native63_GLOBAL__N__862fb238_30_ForeachBinaryOpScalarTensor_cu_64fe0ca525multi_tensor_apply_kernelINS1_18TensorListMetadataILi1EEENS1_27BinaryOpScalarTensorFunctorIsLi1ELi1ELi0EEEJSt7dividesIsEPssEEEvT_T0_DpT1_ --------------------------
	.section	.text._ZN2at6native63_GLOBAL__N__862fb238_30_ForeachBinaryOpScalarTensor_cu_64fe0ca525multi_tensor_apply_kernelINS1_18TensorListMetadataILi1EEENS1_27BinaryOpScalarTensorFunctorIsLi1ELi1ELi0EEEJSt7dividesIsEPssEEEvT_T0_DpT1_,"ax",@progbits
	.align	128
.text._ZN2at6native63_GLOBAL__N__862fb238_30_ForeachBinaryOpScalarTensor_cu_64fe0ca525multi_tensor_apply_kernelINS1_18TensorListMetadataILi1EEENS1_27BinaryOpScalarTensorFunctorIsLi1ELi1ELi0EEEJSt7dividesIsEPssEEEvT_T0_DpT1_:
        .type           _ZN2at6native63_GLOBAL__N__862fb238_30_ForeachBinaryOpScalarTensor_cu_64fe0ca525multi_tensor_apply_kernelINS1_18TensorListMetadataILi1EEENS1_27BinaryOpScalarTensorFunctorIsLi1ELi1ELi0EEEJSt7dividesIsEPssEEEvT_T0_DpT1_,@function
        .size           _ZN2at6native63_GLOBAL__N__862fb238_30_ForeachBinaryOpScalarTensor_cu_64fe0ca525multi_tensor_apply_kernelINS1_18TensorListMetadataILi1EEENS1_27BinaryOpScalarTensorFunctorIsLi1ELi1ELi0EEEJSt7dividesIsEPssEEEvT_T0_DpT1_,(.L_x_756 - _ZN2at6native63_GLOBAL__N__862fb238_30_ForeachBinaryOpScalarTensor_cu_64fe0ca525multi_tensor_apply_kernelINS1_18TensorListMetadataILi1EEENS1_27BinaryOpScalarTensorFunctorIsLi1ELi1ELi0EEEJSt7dividesIsEPssEEEvT_T0_DpT1_)
        .other          _ZN2at6native63_GLOBAL__N__862fb238_30_ForeachBinaryOpScalarTensor_cu_64fe0ca525multi_tensor_apply_kernelINS1_18TensorListMetadataILi1EEENS1_27BinaryOpScalarTensorFunctorIsLi1ELi1ELi0EEEJSt7dividesIsEPssEEEvT_T0_DpT1_,@"STO_CUDA_ENTRY STV_DEFAULT"
_ZN2at6native63_GLOBAL__N__862fb238_30_ForeachBinaryOpScalarTensor_cu_64fe0ca525multi_tensor_apply_kernelINS1_18TensorListMetadataILi1EEENS1_27BinaryOpScalarTensorFunctorIsLi1ELi1ELi0EEEJSt7dividesIsEPssEEEvT_T0_DpT1_:
        /* <DEDUP_REMOVED lines=36> */
[----:B------:R-:W-:Y:S05]  /*0240*/  CALL.REL.NOINC `($__internal_23_$__cuda_sm20_div_u16) ;  /* 0x0000001800f47944 */ /* 0x000fea0003c00000 */
[----:B------:R-:W0:Y:S01]  /*0250*/  S2R R0, SR_TID.X ;  /* 0x0000000000007919 */ /* 0x000e220000002100 */
[----:B------:R-:W-:Y:S01]  /*0260*/  UISETP.GE.U32.AND UP0, UPT, UR5, UR13, UPT ;  /* 0x0000000d0500728c */ /* 0x000fe2000bf06070 */
[----:B------:R-:W-:-:S03]  /*0270*/  UMOV UR7, URZ ;  /* 0x000000ff00077c82 */ /* 0x000fc60008000000 */
[----:B------:R-:W-:-:S03]  /*0280*/  UISETP.GE.U32.AND.EX UP0, UPT, UR6, URZ, UPT, UP0 ;  /* 0x000000ff0600728c */ /* 0x000fc6000bf06100 */
[----:B------:R-:W-:-:S06]  /*0290*/  UMOV UR6, URZ ;  /* 0x000000ff00067c82 */ /* 0x000fcc0008000000 */
[----:B------:R-:W-:Y:S05]  /*02a0*/  BRA.U !UP0, `(.L_x_400) ;  /* 0x0000000d08a07547 */ /* 0x000fea000b800000 */
[----:B------:R-:W-:Y:S01]  /*02b0*/  ULOP3.LUT UR4, UR11, 0xffff, URZ, 0xc0, !UPT ;  /* 0x0000ffff0b047892 */ /* 0x000fe2000f8ec0ff */
[----:B------:R-:W1:Y:S03]  /*02c0*/  LDCU.U16 UR19, c[0x0][0x10b8] ;  /* 0x00021700ff1377ac */ /* 0x000e660008000400 */
[----:B------:R-:W-:Y:S01]  /*02d0*/  UIADD3 UR4, UPT, UPT, UR4, 0x1, URZ ;  /* 0x0000000104047890 */ /* 0x000fe2000fffe0ff */
[----:B------:R-:W-:Y:S01]  /*02e0*/  UMOV UR6, URZ ;  /* 0x000000ff00067c82 */ /* 0x000fe20008000000 */
[----:B------:R-:W-:Y:S02]  /*02f0*/  UMOV UR7, URZ ;  /* 0x000000ff00077c82 */ /* 0x000fe40008000000 */
[----:B------:R-:W-:Y:S01]  /*0300*/  ULOP3.LUT UR12, UR4, 0x1fffe, URZ, 0xc0, !UPT ;  /* 0x0001fffe040c7892 */ /* 0x000fe2000f8ec0ff */
[----:B------:R-:W-:Y:S02]  /*0310*/  UMOV UR5, URZ ;  /* 0x000000ff00057c82 */ /* 0x000fe40008000000 */
[----:B------:R-:W-:-:S09]  /*0320*/  UMOV UR4, URZ ;  /* 0x000000ff00047c82 */ /* 0x000fd20008000000 */
.L_x_401:
[----:B--2---:R-:W2:Y:S02]  /*0330*/  LDC.64 R2, c[0x0][0x10b0] ;  /* 0x00042c00ff027b82 */ /* 0x004ea40000000a00 */
[----:B--2---:R-:W2:Y:S01]  /*0340*/  LDG.E.U16 R12, desc[UR14][R2.64] ;  /* 0x0000000e020c7981 */ /* 0x004ea2000c1e1500 */
[----:B0-----:R-:W-:Y:S01]  /*0350*/  IADD3 R16, P1, PT, R0, UR6, RZ ;  /* 0x0000000600107c10 */ /* 0x001fe2000ff3e0ff */
[----:B------:R-:W-:-:S03]  /*0360*/  IMAD.MOV.U32 R24, RZ, RZ, RZ ;  /* 0x000000ffff187224 */ /* 0x000fc600078e00ff */
[C---:B------:R-:W-:Y:S01]  /*0370*/  ISETP.GE.U32.AND P0, PT, R16.reuse, UR17, PT ;  /* 0x0000001110007c0c */ /* 0x040fe2000bf06070 */
[----:B------:R-:W-:Y:S01]  /*0380*/  IMAD.X R17, RZ, RZ, UR7, P1 ;  /* 0x00000007ff117e24 */ /* 0x000fe200088e06ff */
[----:B------:R-:W-:-:S04]  /*0390*/  LEA R10, P1, R16, UR8, 0x1 ;  /* 0x00000008100a7c11 */ /* 0x000fc8000f8208ff */
[----:B------:R-:W-:Y:S02]  /*03a0*/  ISETP.GE.AND.EX P0, PT, R17, UR18, PT, P0 ;  /* 0x0000001211007c0c */ /* 0x000fe4000bf06300 */
[----:B------:R-:W-:-:S11]  /*03b0*/  LEA.HI.X R11, R16, UR9, R17, 0x1, P1 ;  /* 0x00000009100b7c11 */ /* 0x000fd600088f0c11 */
[----:B------:R-:W3:Y:S01]  /*03c0*/  @!P0 LDG.E.S16 R24, desc[UR14][R10.64] ;  /* 0x0000000e0a188981 */ /* 0x000ee2000c1e1700 */
[----:B------:R-:W-:Y:S01]  /*03d0*/  IADD3 R15, P2, PT, R16, UR16, RZ ;  /* 0x00000010100f7c10 */ /* 0x000fe2000ff5e0ff */
[----:B------:R-:W-:Y:S01]  /*03e0*/  IMAD.U32 R5, RZ, RZ, UR16 ;  /* 0x00000010ff057e24 */ /* 0x000fe2000f8e00ff */
[----:B------:R-:W-:Y:S01]  /*03f0*/  CS2R R18, SRZ ;  /* 0x0000000000127805 */ /* 0x000fe2000001ff00 */
[----:B------:R-:W-:Y:S01]  /*0400*/  IMAD.U32 R7, RZ, RZ, UR16 ;  /* 0x00000010ff077e24 */ /* 0x000fe2000f8e00ff */
[----:B------:R-:W-:Y:S01]  /*0410*/  ISETP.GE.U32.AND P1, PT, R15, UR17, PT ;  /* 0x000000110f007c0c */ /* 0x000fe2000bf26070 */
[----:B------:R-:W-:Y:S01]  /*0420*/  IMAD.X R14, RZ, RZ, R17, P2 ;  /* 0x000000ffff0e7224 */ /* 0x000fe200010e0611 */
[----:B------:R-:W-:-:S04]  /*0430*/  LEA R4, P2, R5, R10, 0x1 ;  /* 0x0000000a05047211 */ /* 0x000fc800078408ff */
[----:B------:R-:W-:Y:S02]  /*0440*/  ISETP.GE.AND.EX P1, PT, R14, UR18, PT, P1 ;  /* 0x000000120e007c0c */ /* 0x000fe4000bf26310 */
[----:B------:R-:W-:Y:S02]  /*0450*/  LEA.HI.X R5, R7, R11, RZ, 0x1, P2 ;  /* 0x0000000b07057211 */ /* 0x000fe400010f0cff */
[----:B------:R-:W-:-:S09]  /*0460*/  IADD3 R6, P3, PT, R15, UR16, RZ ;  /* 0x000000100f067c10 */ /* 0x000fd2000ff7e0ff */
[----:B------:R-:W4:Y:S01]  /*0470*/  @!P1 LDG.E.S16 R18, desc[UR14][R4.64] ;  /* 0x0000000e04129981 */ /* 0x000f22000c1e1700 */
[----:B------:R-:W-:Y:S01]  /*0480*/  IMAD.X R7, RZ, RZ, R14, P3 ;  /* 0x000000ffff077224 */ /* 0x000fe200018e060e */
[----:B------:R-:W-:Y:S01]  /*0490*/  ISETP.GE.U32.AND P2, PT, R6, UR17, PT ;  /* 0x0000001106007c0c */ /* 0x000fe2000bf46070 */
[----:B------:R-:W-:Y:S02]  /*04a0*/  IMAD.U32 R9, RZ, RZ, UR16 ;  /* 0x00000010ff097e24 */ /* 0x000fe4000f8e00ff */
[----:B------:R-:W-:Y:S01]  /*04b0*/  IMAD.U32 R13, RZ, RZ, UR16 ;  /* 0x00000010ff0d7e24 */ /* 0x000fe2000f8e00ff */
[----:B------:R-:W-:Y:S02]  /*04c0*/  ISETP.GE.AND.EX P2, PT, R7, UR18, PT, P2 ;  /* 0x0000001207007c0c */ /* 0x000fe4000bf46320 */
[----:B------:R-:W-:-:S04]  /*04d0*/  LEA R8, P3, R9, R4, 0x1 ;  /* 0x0000000409087211 */ /* 0x000fc800078608ff */
[----:B------:R-:W-:Y:S02]  /*04e0*/  LEA.HI.X R9, R13, R5, RZ, 0x1, P3 ;  /* 0x000000050d097211 */ /* 0x000fe400018f0cff */
[----:B------:R-:W-:-:S05]  /*04f0*/  IADD3 R6, P4, PT, R6, UR16, RZ ;  /* 0x0000001006067c10 */ /* 0x000fca000ff9e0ff */
[----:B------:R-:W5:Y:S01]  /*0500*/  @!P2 LDG.E.S16 R19, desc[UR14][R8.64] ;  /* 0x0000000e0813a981 */ /* 0x000f62000c1e1700 */
[----:B------:R-:W-:Y:S01]  /*0510*/  ISETP.GE.U32.AND P3, PT, R6, UR17, PT ;  /* 0x0000001106007c0c */ /* 0x000fe2000bf66070 */
[----:B------:R-:W-:Y:S02]  /*0520*/  IMAD.X R6, RZ, RZ, R7, P4 ;  /* 0x000000ffff067224 */ /* 0x000fe400020e0607 */
[----:B------:R-:W-:Y:S02]  /*0530*/  IMAD.U32 R7, RZ, RZ, UR16 ;  /* 0x00000010ff077e24 */ /* 0x000fe4000f8e00ff */
[----:B------:R-:W-:Y:S01]  /*0540*/  IMAD.MOV.U32 R20, RZ, RZ, RZ ;  /* 0x000000ffff147224 */ /* 0x000fe200078e00ff */
[----:B------:R-:W-:Y:S02]  /*0550*/  ISETP.GE.AND.EX P3, PT, R6, UR18, PT, P3 ;  /* 0x0000001206007c0c */ /* 0x000fe4000bf66330 */
[----:B------:R-:W-:-:S04]  /*0560*/  LEA R6, P4, R7, R8, 0x1 ;  /* 0x0000000807067211 */ /* 0x000fc800078808ff */
[----:B------:R-:W-:-:S07]  /*0570*/  LEA.HI.X R7, R13, R9, RZ, 0x1, P4 ;  /* 0x000000090d077211 */ /* 0x000fce00020f0cff */
[----:B------:R-:W5:Y:S01]  /*0580*/  @!P3 LDG.E.S16 R20, desc[UR14][R6.64] ;  /* 0x0000000e0614b981 */ /* 0x000f62000c1e1700 */
[----:B-1----:R-:W-:Y:S01]  /*0590*/  UPRMT UR10, UR19, 0x9910, URZ ;  /* 0x00009910130a7896 */ /* 0x002fe200080000ff */
[----:B--2---:R-:W-:-:S05]  /*05a0*/  PRMT R12, R12, 0x9910, RZ ;  /* 0x000099100c0c7816 */ /* 0x004fca00000000ff */
[----:B------:R-:W-:-:S05]  /*05b0*/  IMAD R12, R12, UR10, RZ ;  /* 0x0000000a0c0c7c24 */ /* 0x000fca000f8e02ff */
[----:B------:R-:W-:Y:S01]  /*05c0*/  PRMT R21, R12, 0x9910, RZ ;  /* 0x000099100c157816 */ /* 0x000fe200000000ff */
[----:B------:R-:W-:-:S03]  /*05d0*/  IMAD.MOV.U32 R12, RZ, RZ, RZ ;  /* 0x000000ffff0c7224 */ /* 0x000fc600078e00ff */
[----:B------:R-:W-:-:S04]  /*05e0*/  IABS R22, R21 ;  /* 0x0000001500167213 */ /* 0x000fc80000000000 */
[----:B------:R-:W0:Y:S01]  /*05f0*/  I2F.RP R23, R22 ;  /* 0x0000001600177306 */ /* 0x000e220000209400 */
[----:B---3--:R-:W-:Y:S02]  /*0600*/  IABS R26, R24 ;  /* 0x00000018001a7213 */ /* 0x008fe40000000000 */
[----:B------:R-:W-:-:S04]  /*0610*/  LOP3.LUT R24, R24, R21, RZ, 0x3c, !PT ;  /* 0x0000001518187212 */ /* 0x000fc800078e3cff */
[----:B------:R-:W-:Y:S01]  /*0620*/  ISETP.GE.AND P5, PT, R24, RZ, PT ;  /* 0x000000ff1800720c */ /* 0x000fe20003fa6270 */
[----:B0-----:R-:W0:Y:S02]  /*0630*/  MUFU.RCP R23, R23 ;  /* 0x0000001700177308 */ /* 0x001e240000001000 */
[----:B0-----:R-:W-:-:S06]  /*0640*/  VIADD R25, R23, 0xffffffe ;  /* 0x0ffffffe17197836 */ /* 0x001fcc0000000000 */
[----:B------:R-:W0:Y:S02]  /*0650*/  F2I.FTZ.U32.TRUNC.NTZ R13, R25 ;  /* 0x00000019000d7305 */ /* 0x000e24000021f000 */
[----:B0-----:R-:W-:-:S04]  /*0660*/  IMAD.MOV R27, RZ, RZ, -R13 ;  /* 0x000000ffff1b7224 */ /* 0x001fc800078e0a0d */
[----:B------:R-:W-:-:S04]  /*0670*/  IMAD R27, R27, R22, RZ ;  /* 0x000000161b1b7224 */ /* 0x000fc800078e02ff */
[----:B------:R-:W-:Y:S01]  /*0680*/  IMAD.HI.U32 R13, R13, R27, R12 ;  /* 0x0000001b0d0d7227 */ /* 0x000fe200078e000c */
[----:B------:R-:W-:-:S05]  /*0690*/  IABS R12, R21 ;  /* 0x00000015000c7213 */ /* 0x000fca0000000000 */
[----:B------:R-:W-:Y:S02]  /*06a0*/  IMAD.MOV R12, RZ, RZ, -R12 ;  /* 0x000000ffff0c7224 */ /* 0x000fe400078e0a0c */
[----:B------:R-:W-:-:S04]  /*06b0*/  IMAD.HI.U32 R23, R13, R26, RZ ;  /* 0x0000001a0d177227 */ /* 0x000fc800078e00ff */
[----:B------:R-:W-:-:S05]  /*06c0*/  IMAD R25, R23, R12, R26 ;  /* 0x0000000c17197224 */ /* 0x000fca00078e021a */
[----:B------:R-:W-:-:S13]  /*06d0*/  ISETP.GT.U32.AND P6, PT, R22, R25, PT ;  /* 0x000000191600720c */ /* 0x000fda0003fc4070 */
[----:B------:R-:W-:Y:S02]  /*06e0*/  @!P6 IMAD.IADD R25, R25, 0x1, -R22 ;  /* 0x000000011919e824 */ /* 0x000fe400078e0a16 */
[----:B------:R-:W-:-:S03]  /*06f0*/  @!P6 VIADD R23, R23, 0x1 ;  /* 0x000000011717e836 */ /* 0x000fc60000000000 */
[----:B------:R-:W-:-:S13]  /*0700*/  ISETP.GE.U32.AND P4, PT, R25, R22, PT ;  /* 0x000000161900720c */ /* 0x000fda0003f86070 */
[----:B------:R-:W-:Y:S01]  /*0710*/  @P4 VIADD R23, R23, 0x1 ;  /* 0x0000000117174836 */ /* 0x000fe20000000000 */
[----:B------:R-:W-:-:S03]  /*0720*/  ISETP.NE.AND P4, PT, R21, RZ, PT ;  /* 0x000000ff1500720c */ /* 0x000fc60003f85270 */
[----:B------:R-:W-:Y:S01]  /*0730*/  IMAD.MOV.U32 R24, RZ, RZ, R23 ;  /* 0x000000ffff187224 */ /* 0x000fe200078e0017 */
[----:B------:R-:W-:-:S03]  /*0740*/  LOP3.LUT R23, RZ, R21, RZ, 0x33, !PT ;  /* 0x00000015ff177212 */ /* 0x000fc600078e33ff */
[----:B------:R-:W-:-:S05]  /*0750*/  @!P5 IMAD.MOV R24, RZ, RZ, -R24 ;  /* 0x000000ffff18d224 */ /* 0x000fca00078e0a18 */
[----:B------:R-:W-:Y:S02]  /*0760*/  SEL R29, R23, R24, !P4 ;  /* 0x00000018171d7207 */ /* 0x000fe40006000000 */
[----:B----4-:R-:W-:Y:S02]  /*0770*/  IABS R24, R18 ;  /* 0x0000001200187213 */ /* 0x010fe40000000000 */
[----:B------:R-:W-:Y:S01]  /*0780*/  LOP3.LUT R18, R18, R21, RZ, 0x3c, !PT ;  /* 0x0000001512127212 */ /* 0x000fe200078e3cff */
[----:B------:R0:W-:Y:S02]  /*0790*/  @!P0 STG.E.U16 desc[UR14][R10.64], R29 ;  /* 0x0000001d0a008986 */ /* 0x0001e4000c10150e */
[----:B------:R-:W-:-:S04]  /*07a0*/  IMAD.HI.U32 R27, R13, R24, RZ ;  /* 0x000000180d1b7227 */ /* 0x000fc800078e00ff */
[----:B------:R-:W-:Y:S01]  /*07b0*/  IMAD R25, R27, R12, R24 ;  /* 0x0000000c1b197224 */ /* 0x000fe200078e0218 */
[----:B-----5:R-:W-:Y:S02]  /*07c0*/  IABS R24, R19 ;  /* 0x0000001300187213 */ /* 0x020fe40000000000 */
[----:B------:R-:W-:Y:S02]  /*07d0*/  LOP3.LUT R19, R19, R21, RZ, 0x3c, !PT ;  /* 0x0000001513137212 */ /* 0x000fe400078e3cff */
[----:B------:R-:W-:-:S13]  /*07e0*/  ISETP.GT.U32.AND P0, PT, R22, R25, PT ;  /* 0x000000191600720c */ /* 0x000fda0003f04070 */
[----:B------:R-:W-:Y:S02]  /*07f0*/  @!P0 IMAD.IADD R25, R25, 0x1, -R22 ;  /* 0x0000000119198824 */ /* 0x000fe400078e0a16 */
[----:B------:R-:W-:-:S03]  /*0800*/  @!P0 VIADD R27, R27, 0x1 ;  /* 0x000000011b1b8836 */ /* 0x000fc60000000000 */
[----:B------:R-:W-:Y:S01]  /*0810*/  ISETP.GE.U32.AND P5, PT, R25, R22, PT ;  /* 0x000000161900720c */ /* 0x000fe20003fa6070 */
[----:B------:R-:W-:-:S04]  /*0820*/  IMAD.HI.U32 R25, R13, R24, RZ ;  /* 0x000000180d197227 */ /* 0x000fc800078e00ff */
[----:B0-----:R-:W-:Y:S01]  /*0830*/  IMAD R29, R25, R12, R24 ;  /* 0x0000000c191d7224 */ /* 0x001fe200078e0218 */
[----:B------:R-:W-:Y:S02]  /*0840*/  IABS R24, R20 ;  /* 0x0000001400187213 */ /* 0x000fe40000000000 */
[----:B------:R-:W-:Y:S02]  /*0850*/  LOP3.LUT R20, R20, R21, RZ, 0x3c, !PT ;  /* 0x0000001514147212 */ /* 0x000fe400078e3cff */
[----:B------:R-:W-:Y:S01]  /*0860*/  ISETP.GT.U32.AND P6, PT, R22, R29, PT ;  /* 0x0000001d1600720c */ /* 0x000fe20003fc4070 */
[----:B------:R-:W-:-:S04]  /*0870*/  IMAD.HI.U32 R13, R13, R24, RZ ;  /* 0x000000180d0d7227 */ /* 0x000fc800078e00ff */
[----:B------:R-:W-:-:S08]  /*0880*/  @P5 VIADD R27, R27, 0x1 ;  /* 0x000000011b1b5836 */ /* 0x000fd00000000000 */
[----:B------:R-:W-:Y:S02]  /*0890*/  @!P6 IMAD.IADD R29, R29, 0x1, -R22 ;  /* 0x000000011d1de824 */ /* 0x000fe400078e0a16 */
[----:B------:R-:W-:-:S03]  /*08a0*/  @!P6 VIADD R25, R25, 0x1 ;  /* 0x000000011919e836 */ /* 0x000fc60000000000 */
[----:B------:R-:W-:Y:S01]  /*08b0*/  ISETP.GE.U32.AND P0, PT, R29, R22, PT ;  /* 0x000000161d00720c */ /* 0x000fe20003f06070 */
[----:B------:R-:W-:-:S05]  /*08c0*/  IMAD R29, R13, R12, R24 ;  /* 0x0000000c0d1d7224 */ /* 0x000fca00078e0218 */
[----:B------:R-:W-:-:S07]  /*08d0*/  ISETP.GT.U32.AND P5, PT, R22, R29, PT ;  /* 0x0000001d1600720c */ /* 0x000fce0003fa4070 */
[----:B------:R-:W-:Y:S01]  /*08e0*/  @P0 VIADD R25, R25, 0x1 ;  /* 0x0000000119190836 */ /* 0x000fe20000000000 */
[----:B------:R-:W-:Y:S01]  /*08f0*/  ISETP.GE.AND P0, PT, R19, RZ, PT ;  /* 0x000000ff1300720c */ /* 0x000fe20003f06270 */
[----:B------:R-:W-:-:S04]  /*0900*/  @!P1 IMAD.MOV.U32 R19, RZ, RZ, R5 ;  /* 0x000000ffff139224 */ /* 0x000fc800078e0005 */
[----:B------:R-:W-:Y:S02]  /*0910*/  @!P5 IMAD.IADD R29, R29, 0x1, -R22 ;  /* 0x000000011d1dd824 */ /* 0x000fe400078e0a16 */
[----:B------:R-:W-:Y:S01]  /*0920*/  @!P5 VIADD R13, R13, 0x1 ;  /* 0x000000010d0dd836 */ /* 0x000fe20000000000 */
[----:B------:R-:W-:Y:S01]  /*0930*/  ISETP.GE.AND P5, PT, R18, RZ, PT ;  /* 0x000000ff1200720c */ /* 0x000fe20003fa6270 */
[----:B------:R-:W-:Y:S01]  /*0940*/  @!P1 IMAD.MOV.U32 R18, RZ, RZ, R4 ;  /* 0x000000ffff129224 */ /* 0x000fe200078e0004 */
[----:B------:R-:W-:-:S03]  /*0950*/  ISETP.GE.U32.AND P6, PT, R29, R22, PT ;  /* 0x000000161d00720c */ /* 0x000fc60003fc6070 */
[----:B------:R-:W-:-:S05]  /*0960*/  @!P0 IMAD.MOV R25, RZ, RZ, -R25 ;  /* 0x000000ffff198224 */ /* 0x000fca00078e0a19 */
[----:B------:R-:W-:-:S03]  /*0970*/  SEL R25, R23, R25, !P4 ;  /* 0x0000001917197207 */ /* 0x000fc60006000000 */
[----:B------:R-:W-:Y:S02]  /*0980*/  @!P5 IMAD.MOV R27, RZ, RZ, -R27 ;  /* 0x000000ffff1bd224 */ /* 0x000fe400078e0a1b */
[----:B------:R-:W-:Y:S01]  /*0990*/  @P6 VIADD R13, R13, 0x1 ;  /* 0x000000010d0d6836 */ /* 0x000fe20000000000 */
[----:B------:R-:W-:Y:S02]  /*09a0*/  ISETP.GE.AND P6, PT, R20, RZ, PT ;  /* 0x000000ff1400720c */ /* 0x000fe40003fc6270 */
[----:B------:R-:W-:-:S05]  /*09b0*/  SEL R27, R23, R27, !P4 ;  /* 0x0000001b171b7207 */ /* 0x000fca0006000000 */
[----:B------:R-:W-:Y:S04]  /*09c0*/  @!P1 STG.E.U16 desc[UR14][R18.64], R27 ;  /* 0x0000001b12009986 */ /* 0x000fe8000c10150e */
[----:B------:R-:W-:Y:S02]  /*09d0*/  @!P2 STG.E.U16 desc[UR14][R8.64], R25 ;  /* 0x000000190800a986 */ /* 0x000fe4000c10150e */
[----:B------:R-:W-:-:S05]  /*09e0*/  @!P6 IMAD.MOV R13, RZ, RZ, -R13 ;  /* 0x000000ffff0de224 */ /* 0x000fca00078e0a0d */
[----:B------:R-:W-:-:S05]  /*09f0*/  SEL R23, R23, R13, !P4 ;  /* 0x0000000d17177207 */ /* 0x000fca0006000000 */
[----:B------:R0:W-:Y:S04]  /*0a00*/  @!P3 STG.E.U16 desc[UR14][R6.64], R23 ;  /* 0x000000170600b986 */ /* 0x0001e8000c10150e */
[----:B------:R1:W2:Y:S01]  /*0a10*/  LDG.E.U16 R13, desc[UR14][R2.64] ;  /* 0x0000000e020d7981 */ /* 0x0002a2000c1e1500 */
[----:B------:R-:W-:Y:S01]  /*0a20*/  IADD3 R16, P1, PT, R16, UR13, RZ ;  /* 0x0000000d10107c10 */ /* 0x000fe2000ff3e0ff */
[----:B------:R-:W-:Y:S01]  /*0a30*/  IMAD.U32 R5, RZ, RZ, UR13 ;  /* 0x0000000dff057e24 */ /* 0x000fe2000f8e00ff */
[----:B------:R-:W-:Y:S02]  /*0a40*/  IADD3 R15, P2, PT, R15, UR13, RZ ;  /* 0x0000000d0f0f7c10 */ /* 0x000fe4000ff5e0ff */
[----:B------:R-:W-:Y:S01]  /*0a50*/  ISETP.GE.U32.AND P0, PT, R16, UR17, PT ;  /* 0x0000001110007c0c */ /* 0x000fe2000bf06070 */
[----:B------:R-:W-:Y:S01]  /*0a60*/  IMAD.X R17, RZ, RZ, R17, P1 ;  /* 0x000000ffff117224 */ /* 0x000fe200008e0611 */
[----:B------:R-:W-:Y:S01]  /*0a70*/  LEA R4, P1, R5, R10, 0x1 ;  /* 0x0000000a05047211 */ /* 0x000fe200078208ff */
[----:B------:R-:W-:-:S02]  /*0a80*/  IMAD.MOV.U32 R16, RZ, RZ, RZ ;  /* 0x000000ffff107224 */ /* 0x000fc400078e00ff */
[----:B------:R-:W-:Y:S01]  /*0a90*/  IMAD.X R14, RZ, RZ, R14, P2 ;  /* 0x000000ffff0e7224 */ /* 0x000fe200010e060e */
[----:B------:R-:W-:Y:S02]  /*0aa0*/  ISETP.GE.AND.EX P0, PT, R17, UR18, PT, P0 ;  /* 0x0000001211007c0c */ /* 0x000fe4000bf06300 */
[----:B------:R-:W-:Y:S02]  /*0ab0*/  LEA.HI.X R5, R5, R11, RZ, 0x1, P1 ;  /* 0x0000000b05057211 */ /* 0x000fe400008f0cff */
[----:B------:R-:W-:-:S04]  /*0ac0*/  ISETP.GE.U32.AND P1, PT, R15, UR17, PT ;  /* 0x000000110f007c0c */ /* 0x000fc8000bf26070 */
[----:B------:R-:W-:Y:S02]  /*0ad0*/  ISETP.GE.AND.EX P1, PT, R14, UR18, PT, P1 ;  /* 0x000000120e007c0c */ /* 0x000fe4000bf26310 */
[----:B-1----:R-:W-:-:S03]  /*0ae0*/  LEA R2, P2, R15, UR8, 0x1 ;  /* 0x000000080f027c11 */ /* 0x002fc6000f8408ff */
[----:B------:R-:W3:Y:S01]  /*0af0*/  @!P0 LDG.E.S16 R16, desc[UR14][R4.64] ;  /* 0x0000000e04108981 */ /* 0x000ee2000c1e1700 */
[----:B------:R-:W-:Y:S01]  /*0b00*/  IMAD.MOV.U32 R10, RZ, RZ, RZ ;  /* 0x000000ffff0a7224 */ /* 0x000fe200078e00ff */
[----:B------:R-:W-:-:S06]  /*0b10*/  LEA.HI.X R3, R15, UR9, R14, 0x1, P2 ;  /* 0x000000090f037c11 */ /* 0x000fcc00090f0c0e */
[----:B------:R-:W4:Y:S01]  /*0b20*/  @!P1 LDG.E.S16 R10, desc[UR14][R2.64] ;  /* 0x0000000e020a9981 */ /* 0x000f22000c1e1700 */
[----:B------:R-:W-:Y:S01]  /*0b30*/  IADD3 R15, P2, PT, R15, UR16, RZ ;  /* 0x000000100f0f7c10 */ /* 0x000fe2000ff5e0ff */
[----:B0-----:R-:W-:Y:S02]  /*0b40*/  IMAD.U32 R7, RZ, RZ, UR16 ;  /* 0x00000010ff077e24 */ /* 0x001fe4000f8e00ff */
[----:B------:R-:W-:Y:S02]  /*0b50*/  IMAD.U32 R9, RZ, RZ, UR16 ;  /* 0x00000010ff097e24 */ /* 0x000fe4000f8e00ff */
[----:B------:R-:W-:Y:S01]  /*0b60*/  IMAD.X R14, RZ, RZ, R14, P2 ;  /* 0x000000ffff0e7224 */ /* 0x000fe200010e060e */
[C---:B------:R-:W-:Y:S01]  /*0b70*/  ISETP.GE.U32.AND P2, PT, R15.reuse, UR17, PT ;  /* 0x000000110f007c0c */ /* 0x040fe2000bf46070 */
[----:B------:R-:W-:Y:S01]  /*0b80*/  IMAD.MOV.U32 R12, RZ, RZ, RZ ;  /* 0x000000ffff0c7224 */ /* 0x000fe200078e00ff */
[----:B------:R-:W-:Y:S01]  /*0b90*/  IADD3 R15, P5, PT, R15, UR16, RZ ;  /* 0x000000100f0f7c10 */ /* 0x000fe2000ffbe0ff */
[----:B------:R-:W-:Y:S01]  /*0ba0*/  IMAD.U32 R11, RZ, RZ, UR16 ;  /* 0x00000010ff0b7e24 */ /* 0x000fe2000f8e00ff */
[----:B------:R-:W-:-:S02]  /*0bb0*/  ISETP.GE.AND.EX P2, PT, R14, UR18, PT, P2 ;  /* 0x000000120e007c0c */ /* 0x000fc4000bf46320 */
[----:B------:R-:W-:Y:S01]  /*0bc0*/  LEA R6, P4, R7, R2, 0x1 ;  /* 0x0000000207067211 */ /* 0x000fe200078808ff */
[----:B------:R-:W-:Y:S01]  /*0bd0*/  IMAD.X R14, RZ, RZ, R14, P5 ;  /* 0x000000ffff0e7224 */ /* 0x000fe200028e060e */
[----:B------:R-:W-:Y:S02]  /*0be0*/  ISETP.GE.U32.AND P3, PT, R15, UR17, PT ;  /* 0x000000110f007c0c */ /* 0x000fe4000bf66070 */
[----:B------:R-:W-:Y:S02]  /*0bf0*/  LEA.HI.X R7, R9, R3, RZ, 0x1, P4 ;  /* 0x0000000309077211 */ /* 0x000fe400020f0cff */
[----:B------:R-:W-:Y:S02]  /*0c00*/  ISETP.GE.AND.EX P3, PT, R14, UR18, PT, P3 ;  /* 0x000000120e007c0c */ /* 0x000fe4000bf66330 */
[----:B------:R-:W-:-:S03]  /*0c10*/  LEA R8, P4, R11, R6, 0x1 ;  /* 0x000000060b087211 */ /* 0x000fc600078808ff */
[----:B------:R-:W5:Y:S01]  /*0c20*/  @!P2 LDG.E.S16 R12, desc[UR14][R6.64] ;  /* 0x0000000e060ca981 */ /* 0x000f62000c1e1700 */
[----:B------:R-:W-:Y:S01]  /*0c30*/  IMAD.MOV.U32 R11, RZ, RZ, RZ ;  /* 0x000000ffff0b7224 */ /* 0x000fe200078e00ff */
[----:B------:R-:W-:-:S06]  /*0c40*/  LEA.HI.X R9, R9, R7, RZ, 0x1, P4 ;  /* 0x0000000709097211 */ /* 0x000fcc00020f0cff */
[----:B------:R-:W5:Y:S01]  /*0c50*/  @!P3 LDG.E.S16 R11, desc[UR14][R8.64] ;  /* 0x0000000e080bb981 */ /* 0x000f62000c1e1700 */
[----:B------:R-:W-:Y:S01]  /*0c60*/  IMAD.MOV.U32 R18, RZ, RZ, RZ ;  /* 0x000000ffff127224 */ /* 0x000fe200078e00ff */
[----:B------:R-:W-:Y:S02]  /*0c70*/  UIADD3 UR4, UP0, UPT, UR4, 0x2, URZ ;  /* 0x0000000204047890 */ /* 0x000fe4000ff1e0ff */
[----:B------:R-:W-:Y:S02]  /*0c80*/  ULEA UR6, UP1, UR13, UR6, 0x1 ;  /* 0x000000060d067291 */ /* 0x000fe4000f8208ff */
[----:B------:R-:W-:Y:S02]  /*0c90*/  UIADD3.X UR5, UPT, UPT, URZ, UR5, URZ, UP0, !UPT ;  /* 0x00000005ff057290 */ /* 0x000fe400087fe4ff */
[----:B------:R-:W-:Y:S02]  /*0ca0*/  UISETP.NE.U32.AND UP0, UPT, UR4, UR12, UPT ;  /* 0x0000000c0400728c */ /* 0x000fe4000bf05070 */
[----:B------:R-:W-:-:S02]  /*0cb0*/  ULEA.HI.X UR7, UR13, UR7, URZ, 0x1, UP1 ;  /* 0x000000070d077291 */ /* 0x000fc400088f0cff */
[----:B------:R-:W-:Y:S01]  /*0cc0*/  UISETP.NE.AND.EX UP0, UPT, UR5, URZ, UPT, UP0 ;  /* 0x000000ff0500728c */ /* 0x000fe2000bf05300 */
[----:B--2---:R-:W-:-:S05]  /*0cd0*/  PRMT R13, R13, 0x9910, RZ ;  /* 0x000099100d0d7816 */ /* 0x004fca00000000ff */
[----:B------:R-:W-:-:S05]  /*0ce0*/  IMAD R13, R13, UR10, RZ ;  /* 0x0000000a0d0d7c24 */ /* 0x000fca000f8e02ff */
[----:B------:R-:W-:-:S04]  /*0cf0*/  PRMT R13, R13, 0x9910, RZ ;  /* 0x000099100d0d7816 */ /* 0x000fc800000000ff */
[-C--:B------:R-:W-:Y:S02]  /*0d00*/  IABS R14, R13.reuse ;  /* 0x0000000d000e7213 */ /* 0x080fe40000000000 */
[-C--:B------:R-:W-:Y:S02]  /*0d10*/  IABS R21, R13.reuse ;  /* 0x0000000d00157213 */ /* 0x080fe40000000000 */
[----:B------:R-:W0:Y:S01]  /*0d20*/  I2F.RP R15, R14 ;  /* 0x0000000e000f7306 */ /* 0x000e220000209400 */
[----:B---3--:R-:W-:Y:S02]  /*0d30*/  IABS R20, R16 ;  /* 0x0000001000147213 */ /* 0x008fe40000000000 */
[----:B------:R-:W-:-:S05]  /*0d40*/  LOP3.LUT R16, R16, R13, RZ, 0x3c, !PT ;  /* 0x0000000d10107212 */ /* 0x000fca00078e3cff */
[----:B0-----:R-:W0:Y:S02]  /*0d50*/  MUFU.RCP R15, R15 ;  /* 0x0000000f000f7308 */ /* 0x001e240000001000 */
[----:B0-----:R-:W-:Y:S01]  /*0d60*/  VIADD R19, R15, 0xffffffe ;  /* 0x0ffffffe0f137836 */ /* 0x001fe20000000000 */
[----:B----4-:R-:W-:Y:S02]  /*0d70*/  IABS R15, R10 ;  /* 0x0000000a000f7213 */ /* 0x010fe40000000000 */
[----:B------:R-:W-:-:S03]  /*0d80*/  LOP3.LUT R10, R10, R13, RZ, 0x3c, !PT ;  /* 0x0000000d0a0a7212 */ /* 0x000fc600078e3cff */
[----:B------:R-:W0:Y:S01]  /*0d90*/  F2I.FTZ.U32.TRUNC.NTZ R19, R19 ;  /* 0x0000001300137305 */ /* 0x000e22000021f000 */
[----:B-----5:R-:W-:Y:S02]  /*0da0*/  IABS R22, R11 ;  /* 0x0000000b00167213 */ /* 0x020fe40000000000 */
[----:B------:R-:W-:Y:S01]  /*0db0*/  LOP3.LUT R11, R11, R13, RZ, 0x3c, !PT ;  /* 0x0000000d0b0b7212 */ /* 0x000fe200078e3cff */
[----:B0-----:R-:W-:-:S04]  /*0dc0*/  IMAD.MOV R17, RZ, RZ, -R19 ;  /* 0x000000ffff117224 */ /* 0x001fc800078e0a13 */
[----:B------:R-:W-:-:S04]  /*0dd0*/  IMAD R17, R17, R14, RZ ;  /* 0x0000000e11117224 */ /* 0x000fc800078e02ff */
[----:B------:R-:W-:-:S04]  /*0de0*/  IMAD.HI.U32 R17, R19, R17, R18 ;  /* 0x0000001113117227 */ /* 0x000fc800078e0012 */
[----:B------:R-:W-:Y:S02]  /*0df0*/  IMAD.MOV R18, RZ, RZ, -R21 ;  /* 0x000000ffff127224 */ /* 0x000fe400078e0a15 */
[----:B------:R-:W-:-:S04]  /*0e00*/  IMAD.HI.U32 R21, R17, R20, RZ ;  /* 0x0000001411157227 */ /* 0x000fc800078e00ff */
[----:B------:R-:W-:Y:S02]  /*0e10*/  IMAD R19, R21, R18, R20 ;  /* 0x0000001215137224 */ /* 0x000fe400078e0214 */
[----:B------:R-:W-:-:S03]  /*0e20*/  IMAD.MOV.U32 R20, RZ, RZ, R15 ;  /* 0x000000ffff147224 */ /* 0x000fc600078e000f */
[----:B------:R-:W-:Y:S01]  /*0e30*/  ISETP.GT.U32.AND P5, PT, R14, R19, PT ;  /* 0x000000130e00720c */ /* 0x000fe20003fa4070 */
[----:B------:R-:W-:-:S04]  /*0e40*/  IMAD.HI.U32 R15, R17, R20, RZ ;  /* 0x00000014110f7227 */ /* 0x000fc800078e00ff */
[----:B------:R-:W-:Y:S01]  /*0e50*/  IMAD R23, R15, R18, R20 ;  /* 0x000000120f177224 */ /* 0x000fe200078e0214 */
[----:B------:R-:W-:Y:S02]  /*0e60*/  IABS R20, R12 ;  /* 0x0000000c00147213 */ /* 0x000fe40000000000 */
[----:B------:R-:W-:Y:S02]  /*0e70*/  LOP3.LUT R12, R12, R13, RZ, 0x3c, !PT ;  /* 0x0000000d0c0c7212 */ /* 0x000fe400078e3cff */
[----:B------:R-:W-:-:S03]  /*0e80*/  ISETP.GT.U32.AND P6, PT, R14, R23, PT ;  /* 0x000000170e00720c */ /* 0x000fc60003fc4070 */
[----:B------:R-:W-:Y:S02]  /*0e90*/  @!P5 IMAD.IADD R19, R19, 0x1, -R14 ;  /* 0x000000011313d824 */ /* 0x000fe400078e0a0e */
[----:B------:R-:W-:Y:S01]  /*0ea0*/  @!P5 VIADD R21, R21, 0x1 ;  /* 0x000000011515d836 */ /* 0x000fe20000000000 */
[----:B------:R-:W-:Y:S02]  /*0eb0*/  ISETP.GE.AND P5, PT, R16, RZ, PT ;  /* 0x000000ff1000720c */ /* 0x000fe40003fa6270 */
[----:B------:R-:W-:Y:S01]  /*0ec0*/  ISETP.GE.U32.AND P4, PT, R19, R14, PT ;  /* 0x0000000e1300720c */ /* 0x000fe20003f86070 */
[----:B------:R-:W-:-:S04]  /*0ed0*/  IMAD.HI.U32 R19, R17, R20, RZ ;  /* 0x0000001411137227 */ /* 0x000fc800078e00ff */
[----:B------:R-:W-:Y:S02]  /*0ee0*/  @!P6 IMAD.IADD R23, R23, 0x1, -R14 ;  /* 0x000000011717e824 */ /* 0x000fe400078e0a0e */
[----:B------:R-:W-:-:S04]  /*0ef0*/  IMAD.HI.U32 R17, R17, R22, RZ ;  /* 0x0000001611117227 */ /* 0x000fc800078e00ff */
[----:B------:R-:W-:Y:S01]  /*0f00*/  @!P6 VIADD R15, R15, 0x1 ;  /* 0x000000010f0fe836 */ /* 0x000fe20000000000 */
[----:B------:R-:W-:Y:S01]  /*0f10*/  ISETP.GE.AND P6, PT, R10, RZ, PT ;  /* 0x000000ff0a00720c */ /* 0x000fe20003fc6270 */
[----:B------:R-:W-:Y:S01]  /*0f20*/  @P4 VIADD R21, R21, 0x1 ;  /* 0x0000000115154836 */ /* 0x000fe20000000000 */
[----:B------:R-:W-:Y:S01]  /*0f30*/  ISETP.GE.U32.AND P4, PT, R23, R14, PT ;  /* 0x0000000e1700720c */ /* 0x000fe20003f86070 */
[-C--:B------:R-:W-:Y:S02]  /*0f40*/  IMAD R23, R19, R18.reuse, R20 ;  /* 0x0000001213177224 */ /* 0x080fe400078e0214 */
[----:B------:R-:W-:Y:S02]  /*0f50*/  IMAD.MOV.U32 R16, RZ, RZ, R21 ;  /* 0x000000ffff107224 */ /* 0x000fe400078e0015 */
[----:B------:R-:W-:Y:S02]  /*0f60*/  IMAD R21, R17, R18, R22 ;  /* 0x0000001211157224 */ /* 0x000fe400078e0216 */
[----:B------:R-:W-:Y:S01]  /*0f70*/  @!P5 IMAD.MOV R16, RZ, RZ, -R16 ;  /* 0x000000ffff10d224 */ /* 0x000fe200078e0a10 */
[----:B------:R-:W-:-:S05]  /*0f80*/  ISETP.GT.U32.AND P5, PT, R14, R23, PT ;  /* 0x000000170e00720c */ /* 0x000fca0003fa4070 */
[----:B------:R-:W-:Y:S01]  /*0f90*/  @P4 VIADD R15, R15, 0x1 ;  /* 0x000000010f0f4836 */ /* 0x000fe20000000000 */
[----:B------:R-:W-:-:S03]  /*0fa0*/  ISETP.GT.U32.AND P4, PT, R14, R21, PT ;  /* 0x000000150e00720c */ /* 0x000fc60003f84070 */
[----:B------:R-:W-:-:S04]  /*0fb0*/  @!P6 IMAD.MOV R15, RZ, RZ, -R15 ;  /* 0x000000ffff0fe224 */ /* 0x000fc800078e0a0f */
[----:B------:R-:W-:Y:S02]  /*0fc0*/  @!P5 IMAD.IADD R23, R23, 0x1, -R14 ;  /* 0x000000011717d824 */ /* 0x000fe400078e0a0e */
[----:B------:R-:W-:-:S03]  /*0fd0*/  @!P5 VIADD R19, R19, 0x1 ;  /* 0x000000011313d836 */ /* 0x000fc60000000000 */
[-C--:B------:R-:W-:Y:S01]  /*0fe0*/  ISETP.GE.U32.AND P6, PT, R23, R14.reuse, PT ;  /* 0x0000000e1700720c */ /* 0x080fe20003fc6070 */
[----:B------:R-:W-:Y:S02]  /*0ff0*/  @!P4 IMAD.IADD R21, R21, 0x1, -R14 ;  /* 0x000000011515c824 */ /* 0x000fe400078e0a0e */
[----:B------:R-:W-:Y:S01]  /*1000*/  @!P4 VIADD R17, R17, 0x1 ;  /* 0x000000011111c836 */ /* 0x000fe20000000000 */
[----:B------:R-:W-:Y:S02]  /*1010*/  ISETP.GE.AND P4, PT, R11, RZ, PT ;  /* 0x000000ff0b00720c */ /* 0x000fe40003f86270 */
[----:B------:R-:W-:-:S07]  /*1020*/  ISETP.GE.U32.AND P5, PT, R21, R14, PT ;  /* 0x0000000e1500720c */ /* 0x000fce0003fa6070 */
[----:B------:R-:W-:Y:S01]  /*1030*/  @P6 VIADD R19, R19, 0x1 ;  /* 0x0000000113136836 */ /* 0x000fe20000000000 */
[----:B------:R-:W-:-:S05]  /*1040*/  ISETP.GE.AND P6, PT, R12, RZ, PT ;  /* 0x000000ff0c00720c */ /* 0x000fca0003fc6270 */
[----:B------:R-:W-:Y:S01]  /*1050*/  @P5 VIADD R17, R17, 0x1 ;  /* 0x0000000111115836 */ /* 0x000fe20000000000 */
[----:B------:R-:W-:Y:S02]  /*1060*/  ISETP.NE.AND P5, PT, R13, RZ, PT ;  /* 0x000000ff0d00720c */ /* 0x000fe40003fa5270 */
[----:B------:R-:W-:Y:S01]  /*1070*/  LOP3.LUT R13, RZ, R13, RZ, 0x33, !PT ;  /* 0x0000000dff0d7212 */ /* 0x000fe200078e33ff */
[----:B------:R-:W-:-:S03]  /*1080*/  @!P4 IMAD.MOV R17, RZ, RZ, -R17 ;  /* 0x000000ffff11c224 */ /* 0x000fc600078e0a11 */
[C---:B------:R-:W-:Y:S01]  /*1090*/  SEL R11, R13.reuse, R16, !P5 ;  /* 0x000000100d0b7207 */ /* 0x040fe20006800000 */
[----:B------:R-:W-:Y:S01]  /*10a0*/  @!P6 IMAD.MOV R19, RZ, RZ, -R19 ;  /* 0x000000ffff13e224 */ /* 0x000fe200078e0a13 */
[----:B------:R-:W-:-:S03]  /*10b0*/  SEL R15, R13, R15, !P5 ;  /* 0x0000000f0d0f7207 */ /* 0x000fc60006800000 */
[----:B------:R2:W-:Y:S01]  /*10c0*/  @!P0 STG.E.U16 desc[UR14][R4.64], R11 ;  /* 0x0000000b04008986 */ /* 0x0005e2000c10150e */
[C---:B------:R-:W-:Y:S02]  /*10d0*/  SEL R19, R13.reuse, R19, !P5 ;  /* 0x000000130d137207 */ /* 0x040fe40006800000 */
[----:B------:R-:W-:Y:S01]  /*10e0*/  SEL R13, R13, R17, !P5 ;  /* 0x000000110d0d7207 */ /* 0x000fe20006800000 */
[----:B------:R2:W-:Y:S04]  /*10f0*/  @!P1 STG.E.U16 desc[UR14][R2.64], R15 ;  /* 0x0000000f02009986 */ /* 0x0005e8000c10150e */
[----:B------:R2:W-:Y:S04]  /*1100*/  @!P2 STG.E.U16 desc[UR14][R6.64], R19 ;  /* 0x000000130600a986 */ /* 0x0005e8000c10150e */
[----:B------:R2:W-:Y:S01]  /*1110*/  @!P3 STG.E.U16 desc[UR14][R8.64], R13 ;  /* 0x0000000d0800b986 */ /* 0x0005e2000c10150e */
[----:B------:R-:W-:Y:S05]  /*1120*/  BRA.U UP0, `(.L_x_401) ;  /* 0xfffffff100807547 */ /* 0x000fea000b83ffff */
.L_x_400:
[----:B------:R-:W-:-:S04]  /*1130*/  ULOP3.LUT UR4, UR11, 0x1, URZ, 0xc0, !UPT ;  /* 0x000000010b047892 */ /* 0x000fc8000f8ec0ff */
[----:B------:R-:W-:-:S06]  /*1140*/  UISETP.NE.U32.AND UP0, UPT, UR4, 0x1, UPT ;  /* 0x000000010400788c */ /* 0x000fcc000bf05070 */
[----:B------:R-:W-:-:S13]  /*1150*/  PLOP3.LUT P0, PT, PT, PT, UP0, 0x80, 0x8 ;  /* 0x000000000008781c */ /* 0x000fda0003f0f008 */
[----:B------:R-:W-:Y:S05]  /*1160*/  @!P0 EXIT ;  /* 0x000000000000894d */ /* 0x000fea0003800000 */
[----:B--2---:R-:W1:Y:S02]  /*1170*/  LDC.64 R2, c[0x0][0x10b0] ;  /* 0x00042c00ff027b82 */ /* 0x004e640000000a00 */
[----:B-1----:R1:W2:Y:S01]  /*1180*/  LDG.E.U16 R12, desc[UR14][R2.64] ;  /* 0x0000000e020c7981 */ /* 0x0022a2000c1e1500 */
[----:B0-----:R-:W-:Y:S01]  /*1190*/  IADD3 R0, P1, PT, R0, UR6, RZ ;  /* 0x0000000600007c10 */ /* 0x001fe2000ff3e0ff */
[----:B------:R-:W-:-:S03]  /*11a0*/  IMAD.MOV.U32 R14, RZ, RZ, RZ ;  /* 0x000000ffff0e7224 */ /* 0x000fc600078e00ff */
[C---:B------:R-:W-:Y:S01]  /*11b0*/  ISETP.GE.U32.AND P0, PT, R0.reuse, UR17, PT ;  /* 0x0000001100007c0c */ /* 0x040fe2000bf06070 */
[----:B------:R-:W-:Y:S01]  /*11c0*/  IMAD.X R7, RZ, RZ, UR7, P1 ;  /* 0x00000007ff077e24 */ /* 0x000fe200088e06ff */
[C---:B------:R-:W-:Y:S02]  /*11d0*/  LEA R4, P1, R0.reuse, UR8, 0x1 ;  /* 0x0000000800047c11 */ /* 0x040fe4000f8208ff */
[C---:B------:R-:W-:Y:S02]  /*11e0*/  IADD3 R8, P2, PT, R0.reuse, UR16, RZ ;  /* 0x0000001000087c10 */ /* 0x040fe4000ff5e0ff */
[----:B------:R-:W-:Y:S02]  /*11f0*/  ISETP.GE.AND.EX P0, PT, R7, UR18, PT, P0 ;  /* 0x0000001207007c0c */ /* 0x000fe4000bf06300 */
[--C-:B------:R-:W-:Y:S01]  /*1200*/  LEA.HI.X R5, R0, UR9, R7.reuse, 0x1, P1 ;  /* 0x0000000900057c11 */ /* 0x100fe200088f0c07 */
[----:B------:R-:W-:Y:S01]  /*1210*/  IMAD.X R9, RZ, RZ, R7, P2 ;  /* 0x000000ffff097224 */ /* 0x000fe200010e0607 */
[----:B------:R-:W-:-:S04]  /*1220*/  ISETP.GE.U32.AND P1, PT, R8, UR17, PT ;  /* 0x0000001108007c0c */ /* 0x000fc8000bf26070 */
[----:B------:R-:W-:-:S05]  /*1230*/  ISETP.GE.AND.EX P1, PT, R9, UR18, PT, P1 ;  /* 0x0000001209007c0c */ /* 0x000fca000bf26310 */
[----:B------:R-:W3:Y:S01]  /*1240*/  @!P0 LDG.E.S16 R14, desc[UR14][R4.64] ;  /* 0x0000000e040e8981 */ /* 0x000ee2000c1e1700 */
[----:B------:R-:W-:Y:S02]  /*1250*/  IMAD.U32 R7, RZ, RZ, UR16 ;  /* 0x00000010ff077e24 */ /* 0x000fe4000f8e00ff */
[----:B------:R-:W-:Y:S02]  /*1260*/  IMAD.MOV.U32 R0, RZ, RZ, RZ ;  /* 0x000000ffff007224 */ /* 0x000fe400078e00ff */
[----:B------:R-:W-:Y:S01]  /*1270*/  IMAD.WIDE.U32 R6, R7, 0x2, R4 ;  /* 0x0000000207067825 */ /* 0x000fe200078e0004 */
[----:B------:R-:W-:-:S04]  /*1280*/  IADD3 R8, P2, PT, R8, UR16, RZ ;  /* 0x0000001008087c10 */ /* 0x000fc8000ff5e0ff */
[----:B------:R-:W4:Y:S01]  /*1290*/  @!P1 LDG.E.S16 R0, desc[UR14][R6.64] ;  /* 0x0000000e06009981 */ /* 0x000f22000c1e1700 */
[----:B------:R-:W-:Y:S01]  /*12a0*/  IMAD.X R9, RZ, RZ, R9, P2 ;  /* 0x000000ffff097224 */ /* 0x000fe200010e0609 */
[C---:B------:R-:W-:Y:S01]  /*12b0*/  ISETP.GE.U32.AND P2, PT, R8.reuse, UR17, PT ;  /* 0x0000001108007c0c */ /* 0x040fe2000bf46070 */
[----:B------:R-:W-:Y:S02]  /*12c0*/  USHF.L.U32 UR4, UR16, 0x1, URZ ;  /* 0x0000000110047899 */ /* 0x000fe400080006ff */
[----:B-1----:R-:W-:Y:S01]  /*12d0*/  IADD3 R2, P5, PT, R8, UR16, RZ ;  /* 0x0000001008027c10 */ /* 0x002fe2000ffbe0ff */
[----:B------:R-:W-:Y:S01]  /*12e0*/  USHF.R.U32.HI UR5, URZ, 0x1f, UR16 ;  /* 0x0000001fff057899 */ /* 0x000fe20008011610 */
[----:B------:R-:W-:Y:S02]  /*12f0*/  ISETP.GE.AND.EX P2, PT, R9, UR18, PT, P2 ;  /* 0x0000001209007c0c */ /* 0x000fe4000bf46320 */
[----:B------:R-:W-:Y:S02]  /*1300*/  CS2R R10, SRZ ;  /* 0x00000000000a7805 */ /* 0x000fe4000001ff00 */
[----:B------:R-:W-:Y:S01]  /*1310*/  ISETP.GE.U32.AND P3, PT, R2, UR17, PT ;  /* 0x0000001102007c0c */ /* 0x000fe2000bf66070 */
[----:B------:R-:W-:Y:S01]  /*1320*/  IMAD.X R2, RZ, RZ, R9, P5 ;  /* 0x000000ffff027224 */ /* 0x000fe200028e0609 */
[----:B------:R-:W-:-:S04]  /*1330*/  IADD3 R8, P4, PT, R6, UR4, RZ ;  /* 0x0000000406087c10 */ /* 0x000fc8000ff9e0ff */
[----:B------:R-:W-:Y:S02]  /*1340*/  IADD3.X R9, PT, PT, R7, UR5, RZ, P4, !PT ;  /* 0x0000000507097c10 */ /* 0x000fe4000a7fe4ff */
[----:B------:R-:W-:Y:S02]  /*1350*/  ISETP.GE.AND.EX P3, PT, R2, UR18, PT, P3 ;  /* 0x0000001202007c0c */ /* 0x000fe4000bf66330 */
[----:B------:R-:W-:Y:S01]  /*1360*/  IADD3 R2, P4, PT, R8, UR4, RZ ;  /* 0x0000000408027c10 */ /* 0x000fe2000ff9e0ff */
[----:B------:R-:W5:Y:S01]  /*1370*/  @!P2 LDG.E.S16 R11, desc[UR14][R8.64] ;  /* 0x0000000e080ba981 */ /* 0x000f62000c1e1700 */
[----:B------:R-:W0:Y:S02]  /*1380*/  LDCU.U16 UR4, c[0x0][0x10b8] ;  /* 0x00021700ff0477ac */ /* 0x000e240008000400 */
[----:B------:R-:W-:-:S07]  /*1390*/  IADD3.X R3, PT, PT, R9, UR5, RZ, P4, !PT ;  /* 0x0000000509037c10 */ /* 0x000fce000a7fe4ff */
[----:B------:R-:W5:Y:S01]  /*13a0*/  @!P3 LDG.E.S16 R10, desc[UR14][R2.64] ;  /* 0x0000000e020ab981 */ /* 0x000f62000c1e1700 */
[----:B------:R-:W-:Y:S01]  /*13b0*/  IMAD.MOV.U32 R16, RZ, RZ, RZ ;  /* 0x000000ffff107224 */ /* 0x000fe200078e00ff */
[----:B0-----:R-:W-:Y:S01]  /*13c0*/  UPRMT UR4, UR4, 0x9910, URZ ;  /* 0x0000991004047896 */ /* 0x001fe200080000ff */
        /* <DEDUP_REMOVED lines=9> */
[----:B0-----:R-:W-:-:S06]  /*1460*/  VIADD R18, R15, 0xffffffe ;  /* 0x0ffffffe0f127836 */ /* 0x001fcc0000000000 */
[----:B------:R4:W0:Y:S02]  /*1470*/  F2I.FTZ.U32.TRUNC.NTZ R17, R18 ;  /* 0x0000001200117305 */ /* 0x000824000021f000 */
[----:B----4-:R-:W-:Y:S02]  /*1480*/  IABS R18, R0 ;  /* 0x0000000000127213 */ /* 0x010fe40000000000 */
[----:B------:R-:W-:Y:S01]  /*1490*/  LOP3.LUT R0, R0, R13, RZ, 0x3c, !PT ;  /* 0x0000000d00007212 */ /* 0x000fe200078e3cff */
[----:B0-----:R-:W-:-:S04]  /*14a0*/  IMAD.MOV R19, RZ, RZ, -R17 ;  /* 0x000000ffff137224 */ /* 0x001fc800078e0a11 */
[----:B------:R-:W-:-:S04]  /*14b0*/  IMAD R19, R19, R12, RZ ;  /* 0x0000000c13137224 */ /* 0x000fc800078e02ff */
[----:B------:R-:W-:-:S04]  /*14c0*/  IMAD.HI.U32 R17, R17, R19, R16 ;  /* 0x0000001311117227 */ /* 0x000fc800078e0010 */
[----:B------:R-:W-:Y:S02]  /*14d0*/  IMAD.MOV R16, RZ, RZ, -R21 ;  /* 0x000000ffff107224 */ /* 0x000fe400078e0a15 */
[----:B------:R-:W-:-:S04]  /*14e0*/  IMAD.HI.U32 R19, R17, R20, RZ ;  /* 0x0000001411137227 */ /* 0x000fc800078e00ff */
[----:B------:R-:W-:Y:S02]  /*14f0*/  IMAD R21, R19, R16, R20 ;  /* 0x0000001013157224 */ /* 0x000fe400078e0214 */
[----:B------:R-:W-:-:S03]  /*1500*/  IMAD.HI.U32 R15, R17, R18, RZ ;  /* 0x00000012110f7227 */ /* 0x000fc600078e00ff */
[C---:B------:R-:W-:Y:S01]  /*1510*/  ISETP.GT.U32.AND P5, PT, R12.reuse, R21, PT ;  /* 0x000000150c00720c */ /* 0x040fe20003fa4070 */
[----:B------:R-:W-:Y:S01]  /*1520*/  IMAD R23, R15, R16, R18 ;  /* 0x000000100f177224 */ /* 0x000fe200078e0212 */
[----:B-----5:R-:W-:Y:S02]  /*1530*/  IABS R18, R11 ;  /* 0x0000000b00127213 */ /* 0x020fe40000000000 */
[----:B------:R-:W-:Y:S02]  /*1540*/  LOP3.LUT R11, R11, R13, RZ, 0x3c, !PT ;  /* 0x0000000d0b0b7212 */ /* 0x000fe400078e3cff */
[----:B------:R-:W-:-:S07]  /*1550*/  ISETP.GT.U32.AND P6, PT, R12, R23, PT ;  /* 0x000000170c00720c */ /* 0x000fce0003fc4070 */
[--C-:B------:R-:W-:Y:S02]  /*1560*/  @!P5 IMAD.IADD R21, R21, 0x1, -R12.reuse ;  /* 0x000000011515d824 */ /* 0x100fe400078e0a0c */
[----:B------:R-:W-:Y:S01]  /*1570*/  @!P5 VIADD R19, R19, 0x1 ;  /* 0x000000011313d836 */ /* 0x000fe20000000000 */
[----:B------:R-:W-:Y:S02]  /*1580*/  ISETP.GE.AND P5, PT, R14, RZ, PT ;  /* 0x000000ff0e00720c */ /* 0x000fe40003fa6270 */
[----:B------:R-:W-:Y:S01]  /*1590*/  ISETP.GE.U32.AND P4, PT, R21, R12, PT ;  /* 0x0000000c1500720c */ /* 0x000fe20003f86070 */
[----:B------:R-:W-:Y:S01]  /*15a0*/  @!P6 IMAD.IADD R23, R23, 0x1, -R12 ;  /* 0x000000011717e824 */ /* 0x000fe200078e0a0c */
[----:B------:R-:W-:Y:S01]  /*15b0*/  IABS R14, R10 ;  /* 0x0000000a000e7213 */ /* 0x000fe20000000000 */
[----:B------:R-:W-:Y:S01]  /*15c0*/  IMAD.HI.U32 R21, R17, R18, RZ ;  /* 0x0000001211157227 */ /* 0x000fe200078e00ff */
[----:B------:R-:W-:-:S03]  /*15d0*/  LOP3.LUT R10, R10, R13, RZ, 0x3c, !PT ;  /* 0x0000000d0a0a7212 */ /* 0x000fc600078e3cff */
[----:B------:R-:W-:-:S04]  /*15e0*/  IMAD.HI.U32 R17, R17, R14, RZ ;  /* 0x0000000e11117227 */ /* 0x000fc800078e00ff */
[----:B------:R-:W-:Y:S01]  /*15f0*/  @!P6 VIADD R15, R15, 0x1 ;  /* 0x000000010f0fe836 */ /* 0x000fe20000000000 */
[----:B------:R-:W-:Y:S01]  /*1600*/  ISETP.GE.AND P6, PT, R0, RZ, PT ;  /* 0x000000ff0000720c */ /* 0x000fe20003fc6270 */
[----:B------:R-:W-:Y:S01]  /*1610*/  @P4 VIADD R19, R19, 0x1 ;  /* 0x0000000113134836 */ /* 0x000fe20000000000 */
[----:B------:R-:W-:Y:S01]  /*1620*/  ISETP.GE.U32.AND P4, PT, R23, R12, PT ;  /* 0x0000000c1700720c */ /* 0x000fe20003f86070 */
[-C--:B------:R-:W-:Y:S01]  /*1630*/  IMAD R23, R21, R16.reuse, R18 ;  /* 0x0000001015177224 */ /* 0x080fe200078e0212 */
[----:B------:R-:W-:Y:S01]  /*1640*/  LOP3.LUT R0, RZ, R13, RZ, 0x33, !PT ;  /* 0x0000000dff007212 */ /* 0x000fe200078e33ff */
[----:B------:R-:W-:Y:S02]  /*1650*/  @!P5 IMAD.MOV R19, RZ, RZ, -R19 ;  /* 0x000000ffff13d224 */ /* 0x000fe400078e0a13 */
[----:B------:R-:W-:Y:S01]  /*1660*/  IMAD R25, R17, R16, R14 ;  /* 0x0000001011197224 */ /* 0x000fe200078e020e */
[----:B------:R-:W-:-:S07]  /*1670*/  ISETP.GT.U32.AND P5, PT, R12, R23, PT ;  /* 0x000000170c00720c */ /* 0x000fce0003fa4070 */
[----:B------:R-:W-:Y:S01]  /*1680*/  @P4 VIADD R15, R15, 0x1 ;  /* 0x000000010f0f4836 */ /* 0x000fe20000000000 */
[----:B------:R-:W-:-:S03]  /*1690*/  ISETP.GT.U32.AND P4, PT, R12, R25, PT ;  /* 0x000000190c00720c */ /* 0x000fc60003f84070 */
[----:B------:R-:W-:Y:S02]  /*16a0*/  @!P6 IMAD.MOV R15, RZ, RZ, -R15 ;  /* 0x000000ffff0fe224 */ /* 0x000fe400078e0a0f */
[----:B------:R-:W-:Y:S02]  /*16b0*/  @!P5 IMAD.IADD R23, R23, 0x1, -R12 ;  /* 0x000000011717d824 */ /* 0x000fe400078e0a0c */
[----:B------:R-:W-:-:S03]  /*16c0*/  @!P5 VIADD R21, R21, 0x1 ;  /* 0x000000011515d836 */ /* 0x000fc60000000000 */
[----:B------:R-:W-:-:S03]  /*16d0*/  ISETP.GE.U32.AND P6, PT, R23, R12, PT ;  /* 0x0000000c1700720c */ /* 0x000fc60003fc6070 */
[----:B------:R-:W-:Y:S02]  /*16e0*/  @!P4 IMAD.IADD R25, R25, 0x1, -R12 ;  /* 0x000000011919c824 */ /* 0x000fe400078e0a0c */
[----:B------:R-:W-:Y:S01]  /*16f0*/  @!P4 VIADD R17, R17, 0x1 ;  /* 0x000000011111c836 */ /* 0x000fe20000000000 */
[----:B------:R-:W-:Y:S02]  /*1700*/  ISETP.GE.AND P4, PT, R10, RZ, PT ;  /* 0x000000ff0a00720c */ /* 0x000fe40003f86270 */
[----:B------:R-:W-:-:S05]  /*1710*/  ISETP.GE.U32.AND P5, PT, R25, R12, PT ;  /* 0x0000000c1900720c */ /* 0x000fca0003fa6070 */
[----:B------:R-:W-:Y:S01]  /*1720*/  @P6 VIADD R21, R21, 0x1 ;  /* 0x0000000115156836 */ /* 0x000fe20000000000 */
[----:B------:R-:W-:-:S07]  /*1730*/  ISETP.GE.AND P6, PT, R11, RZ, PT ;  /* 0x000000ff0b00720c */ /* 0x000fce0003fc6270 */
[----:B------:R-:W-:Y:S01]  /*1740*/  @P5 VIADD R17, R17, 0x1 ;  /* 0x0000000111115836 */ /* 0x000fe20000000000 */
[----:B------:R-:W-:-:S03]  /*1750*/  ISETP.NE.AND P5, PT, R13, RZ, PT ;  /* 0x000000ff0d00720c */ /* 0x000fc60003fa5270 */
[----:B------:R-:W-:Y:S01]  /*1760*/  @!P4 IMAD.MOV R17, RZ, RZ, -R17 ;  /* 0x000000ffff11c224 */ /* 0x000fe200078e0a11 */
[C---:B------:R-:W-:Y:S01]  /*1770*/  SEL R19, R0.reuse, R19, !P5 ;  /* 0x0000001300137207 */ /* 0x040fe20006800000 */
[----:B------:R-:W-:Y:S01]  /*1780*/  @!P6 IMAD.MOV R21, RZ, RZ, -R21 ;  /* 0x000000ffff15e224 */ /* 0x000fe200078e0a15 */
[C---:B------:R-:W-:Y:S02]  /*1790*/  SEL R15, R0.reuse, R15, !P5 ;  /* 0x0000000f000f7207 */ /* 0x040fe40006800000 */
[C---:B------:R-:W-:Y:S01]  /*17a0*/  SEL R17, R0.reuse, R17, !P5 ;  /* 0x0000001100117207 */ /* 0x040fe20006800000 */
[----:B------:R0:W-:Y:S01]  /*17b0*/  @!P0 STG.E.U16 desc[UR14][R4.64], R19 ;  /* 0x0000001304008986 */ /* 0x0001e2000c10150e */
[----:B------:R-:W-:-:S03]  /*17c0*/  SEL R21, R0, R21, !P5 ;  /* 0x0000001500157207 */ /* 0x000fc60006800000 */
[----:B------:R0:W-:Y:S04]  /*17d0*/  @!P1 STG.E.U16 desc[UR14][R6.64], R15 ;  /* 0x0000000f06009986 */ /* 0x0001e8000c10150e */
[----:B------:R0:W-:Y:S01]  /*17e0*/  @!P2 STG.E.U16 desc[UR14][R8.64], R21 ;  /* 0x000000150800a986 */ /* 0x0001e2000c10150e */
[----:B------:R-:W-:Y:S05]  /*17f0*/  @P3 EXIT ;  /* 0x000000000000394d */ /* 0x000fea0003800000 */
[----:B------:R-:W-:Y:S01]  /*1800*/  STG.E.U16 desc[UR14][R2.64], R17 ;  /* 0x0000001102007986 */ /* 0x000fe2000c10150e */
[----:B------:R-:W-:Y:S05]  /*1810*/  EXIT ;  /* 0x000000000000794d */ /* 0x000fea0003800000 */
.L_x_399:
        /* <DEDUP_REMOVED lines=10> */
.L_x_402:
[----:B0-----:R-:W3:Y:S01]  /*18c0*/  LDG.E.U16 R8, desc[UR14][R2.64] ;  /* 0x0000000e02087981 */ /* 0x001ee2000c1e1500 */
[----:B------:R-:W-:-:S04]  /*18d0*/  LEA R4, P0, R9, UR8, 0x3 ;  /* 0x0000000809047c11 */ /* 0x000fc8000f8018ff */
[----:B------:R-:W-:-:S05]  /*18e0*/  LEA.HI.X R5, R9, UR9, R0, 0x3, P0 ;  /* 0x0000000909057c11 */ /* 0x000fca00080f1c00 */
[----:B------:R-:W4:Y:S01]  /*18f0*/  LDG.E.64 R6, desc[UR14][R4.64] ;  /* 0x0000000e04067981 */ /* 0x000f22000c1e1b00 */
[----:B------:R-:W-:Y:S01]  /*1900*/  IMAD.MOV.U32 R14, RZ, RZ, RZ ;  /* 0x000000ffff0e7224 */ /* 0x000fe200078e00ff */
[----:B---3--:R-:W-:-:S05]  /*1910*/  PRMT R8, R8, 0x9910, RZ ;  /* 0x0000991008087816 */ /* 0x008fca00000000ff */
[----:B------:R-:W-:-:S05]  /*1920*/  IMAD R8, R8, UR5, RZ ;  /* 0x0000000508087c24 */ /* 0x000fca000f8e02ff */
[----:B------:R-:W-:Y:S02]  /*1930*/  PRMT R8, R8, 0x9910, RZ ;  /* 0x0000991008087816 */ /* 0x000fe400000000ff */
[C---:B----4-:R-:W-:Y:S02]  /*1940*/  PRMT R12, R6.reuse, 0xbb32, RZ ;  /* 0x0000bb32060c7816 */ /* 0x050fe400000000ff */
[-C--:B------:R-:W-:Y:S02]  /*1950*/  IABS R10, R8.reuse ;  /* 0x00000008000a7213 */ /* 0x080fe40000000000 */
[----:B------:R-:W-:Y:S02]  /*1960*/  PRMT R13, R6, 0x9910, RZ ;  /* 0x00009910060d7816 */ /* 0x000fe400000000ff */
[----:B------:R-:W0:Y:S01]  /*1970*/  I2F.RP R11, R10 ;  /* 0x0000000a000b7306 */ /* 0x000e220000209400 */
[----:B------:R-:W-:Y:S02]  /*1980*/  IABS R6, R8 ;  /* 0x0000000800067213 */ /* 0x000fe40000000000 */
[----:B------:R-:W-:-:S02]  /*1990*/  IABS R21, R13 ;  /* 0x0000000d00157213 */ /* 0x000fc40000000000 */
[----:B------:R-:W-:Y:S01]  /*19a0*/  PRMT R19, R7, 0xbb32, RZ ;  /* 0x0000bb3207137816 */ /* 0x000fe200000000ff */
[----:B------:R-:W-:Y:S01]  /*19b0*/  IMAD.MOV R16, RZ, RZ, -R6 ;  /* 0x000000ffff107224 */ /* 0x000fe200078e0a06 */
[-C--:B------:R-:W-:Y:S02]  /*19c0*/  LOP3.LUT R13, R13, R8.reuse, RZ, 0x3c, !PT ;  /* 0x000000080d0d7212 */ /* 0x080fe400078e3cff */
[----:B------:R-:W-:Y:S02]  /*19d0*/  IABS R27, R19 ;  /* 0x00000013001b7213 */ /* 0x000fe40000000000 */
[-C--:B------:R-:W-:Y:S02]  /*19e0*/  LOP3.LUT R19, R19, R8.reuse, RZ, 0x3c, !PT ;  /* 0x0000000813137212 */ /* 0x080fe400078e3cff */
[----:B------:R-:W-:Y:S01]  /*19f0*/  ISETP.GE.AND P3, PT, R13, RZ, PT ;  /* 0x000000ff0d00720c */ /* 0x000fe20003f66270 */
[----:B0-----:R-:W0:Y:S01]  /*1a00*/  MUFU.RCP R11, R11 ;  /* 0x0000000b000b7308 */ /* 0x001e220000001000 */
[----:B------:R-:W-:Y:S01]  /*1a10*/  LOP3.LUT R13, RZ, R8, RZ, 0x33, !PT ;  /* 0x00000008ff0d7212 */ /* 0x000fe200078e33ff */
[----:B0-----:R-:W-:-:S06]  /*1a20*/  VIADD R15, R11, 0xffffffe ;  /* 0x0ffffffe0b0f7836 */ /* 0x001fcc0000000000 */
[----:B------:R-:W0:Y:S02]  /*1a30*/  F2I.FTZ.U32.TRUNC.NTZ R15, R15 ;  /* 0x0000000f000f7305 */ /* 0x000e24000021f000 */
[----:B0-----:R-:W-:-:S04]  /*1a40*/  IMAD.MOV R17, RZ, RZ, -R15 ;  /* 0x000000ffff117224 */ /* 0x001fc800078e0a0f */
[----:B------:R-:W-:-:S04]  /*1a50*/  IMAD R17, R17, R10, RZ ;  /* 0x0000000a11117224 */ /* 0x000fc800078e02ff */
[----:B------:R-:W-:Y:S01]  /*1a60*/  IMAD.HI.U32 R14, R15, R17, R14 ;  /* 0x000000110f0e7227 */ /* 0x000fe200078e000e */
[----:B------:R-:W-:-:S03]  /*1a70*/  PRMT R15, R7, 0x9910, RZ ;  /* 0x00009910070f7816 */ /* 0x000fc600000000ff */
[----:B------:R-:W-:Y:S01]  /*1a80*/  IMAD.MOV.U32 R17, RZ, RZ, R12 ;  /* 0x000000ffff117224 */ /* 0x000fe200078e000c */
[----:B------:R-:W-:Y:S01]  /*1a90*/  IABS R25, R15 ;  /* 0x0000000f00197213 */ /* 0x000fe20000000000 */
[----:B------:R-:W-:Y:S01]  /*1aa0*/  IMAD.HI.U32 R12, R14, R21, RZ ;  /* 0x000000150e0c7227 */ /* 0x000fe200078e00ff */
[----:B------:R-:W-:Y:S02]  /*1ab0*/  LOP3.LUT R15, R15, R8, RZ, 0x3c, !PT ;  /* 0x000000080f0f7212 */ /* 0x000fe400078e3cff */
[----:B------:R-:W-:Y:S01]  /*1ac0*/  IABS R23, R17 ;  /* 0x0000001100177213 */ /* 0x000fe20000000000 */
[----:B------:R-:W-:Y:S01]  /*1ad0*/  IMAD R21, R12, R16, R21 ;  /* 0x000000100c157224 */ /* 0x000fe200078e0215 */
[----:B------:R-:W-:Y:S01]  /*1ae0*/  LOP3.LUT R17, R17, R8, RZ, 0x3c, !PT ;  /* 0x0000000811117212 */ /* 0x000fe200078e3cff */
[----:B------:R-:W-:-:S03]  /*1af0*/  IMAD.HI.U32 R6, R14, R25, RZ ;  /* 0x000000190e067227 */ /* 0x000fc600078e00ff */
[----:B------:R-:W-:Y:S01]  /*1b00*/  ISETP.GT.U32.AND P4, PT, R10, R21, PT ;  /* 0x000000150a00720c */ /* 0x000fe20003f84070 */
[----:B------:R-:W-:-:S04]  /*1b10*/  IMAD.HI.U32 R11, R14, R23, RZ ;  /* 0x000000170e0b7227 */ /* 0x000fc800078e00ff */
[----:B------:R-:W-:Y:S02]  /*1b20*/  IMAD R23, R11, R16, R23 ;  /* 0x000000100b177224 */ /* 0x000fe400078e0217 */
[----:B------:R-:W-:-:S03]  /*1b30*/  IMAD.HI.U32 R7, R14, R27, RZ ;  /* 0x0000001b0e077227 */ /* 0x000fc600078e00ff */
[----:B------:R-:W-:Y:S01]  /*1b40*/  ISETP.GT.U32.AND P6, PT, R10, R23, PT ;  /* 0x000000170a00720c */ /* 0x000fe20003fc4070 */
[-C--:B------:R-:W-:Y:S02]  /*1b50*/  IMAD R25, R6, R16.reuse, R25 ;  /* 0x0000001006197224 */ /* 0x080fe400078e0219 */
[----:B------:R-:W-:Y:S02]  /*1b60*/  IMAD R27, R7, R16, R27 ;  /* 0x00000010071b7224 */ /* 0x000fe400078e021b */
[----:B------:R-:W-:Y:S01]  /*1b70*/  @!P4 IMAD.IADD R21, R21, 0x1, -R10 ;  /* 0x000000011515c824 */ /* 0x000fe200078e0a0a */
[----:B------:R-:W-:Y:S01]  /*1b80*/  ISETP.GT.U32.AND P0, PT, R10, R25, PT ;  /* 0x000000190a00720c */ /* 0x000fe20003f04070 */
[----:B------:R-:W-:Y:S01]  /*1b90*/  @!P4 VIADD R12, R12, 0x1 ;  /* 0x000000010c0cc836 */ /* 0x000fe20000000000 */
[----:B------:R-:W-:Y:S02]  /*1ba0*/  ISETP.GT.U32.AND P1, PT, R10, R27, PT ;  /* 0x0000001b0a00720c */ /* 0x000fe40003f24070 */
[----:B------:R-:W-:-:S03]  /*1bb0*/  ISETP.GE.U32.AND P5, PT, R21, R10, PT ;  /* 0x0000000a1500720c */ /* 0x000fc60003fa6070 */
[--C-:B------:R-:W-:Y:S02]  /*1bc0*/  @!P6 IMAD.IADD R23, R23, 0x1, -R10.reuse ;  /* 0x000000011717e824 */ /* 0x100fe400078e0a0a */
[----:B------:R-:W-:Y:S01]  /*1bd0*/  @!P6 VIADD R11, R11, 0x1 ;  /* 0x000000010b0be836 */ /* 0x000fe20000000000 */
[----:B------:R-:W-:Y:S02]  /*1be0*/  ISETP.GE.AND P6, PT, R17, RZ, PT ;  /* 0x000000ff1100720c */ /* 0x000fe40003fc6270 */
[-C--:B------:R-:W-:Y:S01]  /*1bf0*/  ISETP.GE.U32.AND P2, PT, R23, R10.reuse, PT ;  /* 0x0000000a1700720c */ /* 0x080fe20003f46070 */
[--C-:B------:R-:W-:Y:S02]  /*1c00*/  @!P0 IMAD.IADD R25, R25, 0x1, -R10.reuse ;  /* 0x0000000119198824 */ /* 0x100fe400078e0a0a */
[----:B------:R-:W-:Y:S02]  /*1c10*/  @!P1 IMAD.IADD R27, R27, 0x1, -R10 ;  /* 0x000000011b1b9824 */ /* 0x000fe400078e0a0a */
[----:B------:R-:W-:Y:S01]  /*1c20*/  @P5 VIADD R12, R12, 0x1 ;  /* 0x000000010c0c5836 */ /* 0x000fe20000000000 */
[-C--:B------:R-:W-:Y:S01]  /*1c30*/  ISETP.GE.U32.AND P4, PT, R25, R10.reuse, PT ;  /* 0x0000000a1900720c */ /* 0x080fe20003f86070 */
[----:B------:R-:W-:Y:S01]  /*1c40*/  @!P0 VIADD R6, R6, 0x1 ;  /* 0x0000000106068836 */ /* 0x000fe20000000000 */
[----:B------:R-:W-:Y:S01]  /*1c50*/  ISETP.GE.U32.AND P5, PT, R27, R10, PT ;  /* 0x0000000a1b00720c */ /* 0x000fe20003fa6070 */
[----:B------:R-:W-:Y:S01]  /*1c60*/  @!P1 VIADD R7, R7, 0x1 ;  /* 0x0000000107079836 */ /* 0x000fe20000000000 */
[----:B------:R-:W-:Y:S01]  /*1c70*/  ISETP.GE.AND P0, PT, R19, RZ, PT ;  /* 0x000000ff1300720c */ /* 0x000fe20003f06270 */
[----:B------:R-:W-:Y:S01]  /*1c80*/  @!P3 IMAD.MOV R12, RZ, RZ, -R12 ;  /* 0x000000ffff0cb224 */ /* 0x000fe200078e0a0c */
[----:B------:R-:W-:Y:S01]  /*1c90*/  ISETP.NE.AND P1, PT, R8, RZ, PT ;  /* 0x000000ff0800720c */ /* 0x000fe20003f25270 */
[----:B------:R-:W-:Y:S01]  /*1ca0*/  @P2 VIADD R11, R11, 0x1 ;  /* 0x000000010b0b2836 */ /* 0x000fe20000000000 */
[----:B------:R-:W-:-:S02]  /*1cb0*/  ISETP.GE.AND P2, PT, R15, RZ, PT ;  /* 0x000000ff0f00720c */ /* 0x000fc40003f46270 */
[----:B------:R-:W-:Y:S01]  /*1cc0*/  SEL R12, R13, R12, !P1 ;  /* 0x0000000c0d0c7207 */ /* 0x000fe20004800000 */
[----:B------:R-:W-:Y:S02]  /*1cd0*/  @!P6 IMAD.MOV R11, RZ, RZ, -R11 ;  /* 0x000000ffff0be224 */ /* 0x000fe400078e0a0b */
[----:B------:R-:W-:Y:S02]  /*1ce0*/  @P4 VIADD R6, R6, 0x1 ;  /* 0x0000000106064836 */ /* 0x000fe40000000000 */
[----:B------:R-:W-:Y:S01]  /*1cf0*/  @P5 VIADD R7, R7, 0x1 ;  /* 0x0000000107075836 */ /* 0x000fe20000000000 */
[----:B------:R-:W-:-:S03]  /*1d00*/  SEL R11, R13, R11, !P1 ;  /* 0x0000000b0d0b7207 */ /* 0x000fc60004800000 */
[----:B------:R-:W-:Y:S01]  /*1d10*/  @!P0 IMAD.MOV R7, RZ, RZ, -R7 ;  /* 0x000000ffff078224 */ /* 0x000fe200078e0a07 */
[----:B--2---:R-:W-:Y:S01]  /*1d20*/  IADD3 R9, P0, PT, R9, UR6, RZ ;  /* 0x0000000609097c10 */ /* 0x004fe2000ff1e0ff */
[----:B------:R-:W-:-:S03]  /*1d30*/  @!P2 IMAD.MOV R6, RZ, RZ, -R6 ;  /* 0x000000ffff06a224 */ /* 0x000fc600078e0a06 */
[C---:B------:R-:W-:Y:S01]  /*1d40*/  SEL R7, R13.reuse, R7, !P1 ;  /* 0x000000070d077207 */ /* 0x040fe20004800000 */
[----:B------:R-:W-:Y:S01]  /*1d50*/  IMAD.X R0, RZ, RZ, R0, P0 ;  /* 0x000000ffff007224 */ /* 0x000fe200000e0600 */
[----:B------:R-:W-:Y:S02]  /*1d60*/  SEL R8, R13, R6, !P1 ;  /* 0x000000060d087207 */ /* 0x000fe40004800000 */
[----:B------:R-:W-:Y:S02]  /*1d70*/  PRMT R6, R12, 0x5410, R11 ;  /* 0x000054100c067816 */ /* 0x000fe4000000000b */
[----:B------:R-:W-:Y:S01]  /*1d80*/  PRMT R7, R8, 0x5410, R7 ;  /* 0x0000541008077816 */ /* 0x000fe20000000007 */
[C---:B------:R-:W-:Y:S01]  /*1d90*/  IMAD.SHL.U32 R8, R9.reuse, 0x4, RZ ;  /* 0x0000000409087824 */ /* 0x040fe200078e00ff */
[----:B------:R-:W-:-:S03]  /*1da0*/  LOP3.LUT P0, RZ, R9, 0xffffc000, RZ, 0xc0, !PT ;  /* 0xffffc00009ff7812 */ /* 0x000fc6000780c0ff */
[----:B------:R1:W-:Y:S01]  /*1db0*/  STG.E.64 desc[UR14][R4.64], R6 ;  /* 0x0000000604007986 */ /* 0x0003e2000c101b0e */
[----:B------:R-:W-:Y:S02]  /*1dc0*/  ISETP.LT.U32.AND P1, PT, R8, UR11, PT ;  /* 0x0000000b08007c0c */ /* 0x000fe4000bf21070 */
[----:B------:R-:W-:Y:S02]  /*1dd0*/  SHF.L.U64.HI R8, R9, 0x2, R0 ;  /* 0x0000000209087819 */ /* 0x000fe40000010200 */
[----:B------:R-:W-:Y:S02]  /*1de0*/  LOP3.LUT P0, RZ, R0, 0x3fffffff, RZ, 0xc0, P0 ;  /* 0x3fffffff00ff7812 */ /* 0x000fe4000000c0ff */
[----:B------:R-:W-:-:S13]  /*1df0*/  ISETP.LT.AND.EX P1, PT, R8, UR4, PT, P1 ;  /* 0x0000000408007c0c */ /* 0x000fda000bf21310 */
[----:B-1----:R-:W-:Y:S05]  /*1e00*/  @!P0 BRA P1, `(.L_x_402) ;  /* 0xfffffff800ac8947 */ /* 0x002fea000083ffff */
[----:B------:R-:W-:Y:S05]  /*1e10*/  EXIT ;  /* 0x000000000000794d */ /* 0x000fea0003800000 */
        .weak           $__internal_23_$__cuda_sm20_div_u16
        .type           $__internal_23_$__cuda_sm20_div_u16,@function
        .size           $__internal_23_$__cuda_sm20_div_u16,(.L_x_756 - $__internal_23_$__cuda_sm20_div_u16)
$__internal_23_$__cuda_sm20_div_u16:
        /* <DEDUP_REMOVED lines=19> */
[----:B------:R-:W-:Y:S05]  /*1f50*/  RET.REL.NODEC R2 `(_ZN2at6native63_GLOBAL__N__862fb238_30_ForeachBinaryOpScalarTensor_cu_64fe0ca525multi_tensor_apply_kernelINS1_18TensorListMetadataILi1EEENS1_27BinaryOpScalarTensorFunctorIsLi1ELi1ELi0EEEJSt7dividesIsEPssEEEvT_T0_DpT1_) ;  /* 0xffffffe002287950 */ /* 0x000fea0003c3ffff */
.L_x_403:
        /* <DEDUP_REMOVED lines=10> */
.L_x_756:


//--------------------- .text._ZN2at6native63_GLOBAL__N__862fb238_30_ForeachBinaryOpScalarTensor_cu_64fe0ca525multi_tensor_apply_kernelINS1_18TensorListMetadataILi1EEENS1_27BinaryOpScalarTensorFunctorIlLi1ELi1ELi0EEEJSt7dividesIlEPllEEEvT_T0_DpT1_ --------------------------
	.section	.text._ZN2at6native63_GLOBAL__N__862fb238_30_ForeachBinaryOpScalarTensor_cu_64fe0ca525multi_tensor_apply_kernelINS1_18TensorListMetadataILi1EEENS1_27BinaryOpScalarTensorFunctorIlLi1ELi1ELi0EEEJSt7dividesIlEPllEEEvT_T0_DpT1_,"ax",@progbits
	.align	128
.text._ZN2at6native63_GLOBAL__N__862fb238_30_ForeachBinaryOpScalarTensor_cu_64fe0ca525multi_tensor_apply_kernelINS1_18TensorListMetadataILi1EEENS1_27BinaryOpScalarTensorFunctorIlLi1ELi1ELi0EEEJSt7dividesIlEPllEEEvT_T0_DpT1_:
        .type           _ZN2at6native63_GLOBAL__N__862fb238_30_ForeachBinaryOpScalarTensor_cu_64fe0ca525multi_tensor_apply_kernelINS1_18TensorListMetadataILi1EEENS1_27BinaryOpScalarTensorFunctorIlLi1ELi1ELi0EEEJSt7dividesIlEPllEEEvT_T0_DpT1_,@function
        .size           _ZN2at6native63_GLOBAL__N__862fb238_30_ForeachBinaryOpScalarTensor_cu_64fe0ca525multi_tensor_apply_kernelINS1_18TensorListMetadataILi1EEENS1_27BinaryOpScalarTensorFunctorIlLi1ELi1ELi0EEEJSt7dividesIlEPllEEEvT_T0_DpT1_,(.L_x_758 - _ZN2at6native63_GLOBAL__N__862fb238_30_ForeachBinaryOpScalarTensor_cu_64fe0ca525multi_tensor_apply_kernelINS1_18TensorListMetadataILi1EEENS1_27BinaryOpScalarTensorFunctorIlLi1ELi1ELi0EEEJSt7dividesIlEPllEEEvT_T0_DpT1_)
        .other          _ZN2at6native63_GLOBAL__N__862fb238_30_ForeachBinaryOpScalarTensor_cu_64fe0ca525multi_tensor_apply_kernelINS1_18TensorListMetadataILi1EEENS1_27BinaryOpScalarTensorFunctorIlLi1ELi1ELi0EEEJSt7dividesIlEPllEEEvT_T0_DpT1_,@"STO_CUDA_ENTRY STV_DEFAULT"
_ZN2at6native63_GLOBAL__N__862fb238_30_ForeachBinaryOpScalarTensor_cu_64fe0ca525multi_tensor_apply_kernelINS1_18TensorListMetadataILi1EEENS1_27BinaryOpScalarTensorFunctorIlLi1ELi1ELi0EEEJSt7dividesIlEPllEEEvT_T0_DpT1_:
[----:B------:R-:W0:Y:S08]  /*0000*/  LDC R1, c[0x0][0x37c] ;  /* 0x0000df00ff017b82 */ /* 0x000e300000000800 */
[----:B------:R-:W1:Y:S01]  /*0010*/  S2UR UR5, SR_CTAID.X ;  /* 0x00000000000579c3 */ /* 0x000e620000002500 */
[----:B0-----:R-:W-:Y:S01]  /*0020*/  VIADD R1, R1, 0xfffffff8 ;  /* 0xfffffff801017836 */ /* 0x001fe20000000000 */
[----:B------:R-:W0:Y:S01]  /*0030*/  LDCU.64 UR12, c[0x0][0x358] ;  /* 0x00006b00ff0c77ac */ /* 0x000e220008000a00 */
[----:B-1----:R-:W1:Y:S01]  /*0040*/  LDCU.U8 UR4, c[0x0][UR5+0xa60] ;  /* 0x00014c00050477ac */ /* 0x002e620008000000 */
[----:B------:R-:W-:-:S12]  /*0050*/  UIMAD UR5, UR5, 0x3, UR5 ;  /* 0x00000003050578a4 */ /* 0x000fd8000f8e0205 */
[----:B------:R-:W2:Y:S01]  /*0060*/  LDCU UR10, c[0x0][UR5+0xba0] ;  /* 0x00017400050a77ac */ /* 0x000ea20008000800 */
[----:B-1----:R-:W-:-:S12]  /*0070*/  USHF.L.U32 UR4, UR4, 0x3, URZ ;  /* 0x0000000304047899 */ /* 0x002fd800080006ff */
[----:B------:R-:W1:Y:S01]  /*0080*/  LDCU.64 UR6, c[0x0][UR4+0x380] ;  /* 0x00007000040677ac */ /* 0x000e620008000a00 */
[----:B------:R-:W3:Y:S01]  /*0090*/  LDCU.64 UR4, c[0x0][UR4+0x6f0] ;  /* 0x0000de00040477ac */ /* 0x000ee20008000a00 */
[----:B--2---:R-:W-:Y:S02]  /*00a0*/  UIMAD.WIDE UR8, UR10, 0x10000, URZ ;  /* 0x000100000a0878a5 */ /* 0x004fe4000f8e02ff */
[----:B-1----:R-:W-:Y:S02]  /*00b0*/  UIMAD.WIDE UR6, UR10, 0x80000, UR6 ;  /* 0x000800000a0678a5 */ /* 0x002fe4000f8e0206 */
[----:B---3--:R-:W-:Y:S02]  /*00c0*/  ULOP3.LUT UR10, UR4, 0x3, URZ, 0xc0, !UPT ;  /* 0x00000003040a7892 */ /* 0x008fe4000f8ec0ff */
        /* <DEDUP_REMOVED lines=25> */
[----:B------:R-:W-:Y:S05]  /*0260*/  CALL.REL.NOINC `($__internal_25_$__cuda_sm20_div_u16) ;  /* 0x0000003400a07944 */ /* 0x000fea0003c00000 */
[----:B------:R-:W-:Y:S01]  /*0270*/  UISETP.GE.U32.AND UP0, UPT, UR5, UR11, UPT ;  /* 0x0000000b0500728c */ /* 0x000fe2000bf06070 */
[----:B------:R-:W-:Y:S02]  /*0280*/  IMAD.MOV.U32 R18, RZ, RZ, RZ ;  /* 0x000000ffff127224 */ /* 0x000fe400078e00ff */
[----:B------:R-:W-:Y:S01]  /*0290*/  IMAD.MOV.U32 R6, RZ, RZ, RZ ;  /* 0x000000ffff067224 */ /* 0x000fe200078e00ff */
[----:B------:R-:W-:-:S09]  /*02a0*/  UISETP.GE.U32.AND.EX UP0, UPT, UR8, URZ, UPT, UP0 ;  /* 0x000000ff0800728c */ /* 0x000fd2000bf06100 */
[----:B------:R-:W-:Y:S05]  /*02b0*/  BRA.U !UP0, `(.L_x_405) ;  /* 0x0000001908887547 */ /* 0x000fea000b800000 */
[----:B------:R-:W0:Y:S01]  /*02c0*/  S2R R33, SR_TID.X ;  /* 0x0000000000217919 */ /* 0x000e220000002100 */
[----:B------:R-:W-:Y:S02]  /*02d0*/  HFMA2 R18, -RZ, RZ, 0, 0 ;  /* 0x00000000ff127431 */ /* 0x000fe400000001ff */
[----:B------:R-:W-:Y:S01]  /*02e0*/  IMAD.MOV.U32 R6, RZ, RZ, RZ ;  /* 0x000000ffff067224 */ /* 0x000fe200078e00ff */
[----:B------:R-:W1:Y:S01]  /*02f0*/  LDCU.64 UR18, c[0x0][0x10b8] ;  /* 0x00021700ff1277ac */ /* 0x000e620008000a00 */
[----:B------:R-:W-:Y:S01]  /*0300*/  UMOV UR4, URZ ;  /* 0x000000ff00047c82 */ /* 0x000fe20008000000 */
[----:B------:R-:W-:-:S05]  /*0310*/  UMOV UR5, URZ ;  /* 0x000000ff00057c82 */ /* 0x000fca0008000000 */
.L_x_432:
[----:B0-----:R-:W2:Y:S01]  /*0320*/  LDC.64 R4, c[0x0][0x10b0] ;  /* 0x00042c00ff047b82 */ /* 0x001ea20000000a00 */
[----:B0-----:R-:W-:-:S04]  /*0330*/  IADD3 R27, P0, PT, R33, R18, RZ ;  /* 0x00000012211b7210 */ /* 0x001fc80007f1e0ff */
[----:B------:R-:W-:Y:S01]  /*0340*/  IADD3 R26, P1, PT, R7, R27, RZ ;  /* 0x0000001b071a7210 */ /* 0x000fe20007f3e0ff */
[----:B------:R-:W-:-:S03]  /*0350*/  IMAD.X R19, RZ, RZ, R6, P0 ;  /* 0x000000ffff137224 */ /* 0x000fc600000e0606 */
[----:B------:R-:W-:Y:S01]  /*0360*/  IADD3 R8, P2, PT, R7, R26, RZ ;  /* 0x0000001a07087210 */ /* 0x000fe20007f5e0ff */
[----:B------:R-:W-:Y:S01]  /*0370*/  IMAD.X R28, RZ, RZ, R19, P1 ;  /* 0x000000ffff1c7224 */ /* 0x000fe200008e0613 */
[----:B------:R-:W-:Y:S01]  /*0380*/  ISETP.GE.U32.AND P0, PT, R27, UR14, PT ;  /* 0x0000000e1b007c0c */ /* 0x000fe2000bf06070 */
[----:B--2---:R-:W2:Y:S01]  /*0390*/  LDG.E.64 R4, desc[UR12][R4.64] ;  /* 0x0000000c04047981 */ /* 0x004ea2000c1e1b00 */
[----:B------:R-:W-:Y:S01]  /*03a0*/  IADD3 R0, P1, PT, R7, R8, RZ ;  /* 0x0000000807007210 */ /* 0x000fe20007f3e0ff */
[----:B------:R-:W-:Y:S01]  /*03b0*/  IMAD.X R9, RZ, RZ, R28, P2 ;  /* 0x000000ffff097224 */ /* 0x000fe200010e061c */
[----:B------:R-:W-:Y:S02]  /*03c0*/  ISETP.GE.AND.EX P0, PT, R19, UR15, PT, P0 ;  /* 0x0000000f13007c0c */ /* 0x000fe4000bf06300 */
[----:B------:R-:W-:Y:S02]  /*03d0*/  CS2R R2, SRZ ;  /* 0x0000000000027805 */ /* 0x000fe4000001ff00 */
[----:B------:R-:W-:-:S02]  /*03e0*/  ISETP.GE.U32.AND P3, PT, R0, UR14, PT ;  /* 0x0000000e00007c0c */ /* 0x000fc4000bf66070 */
[----:B------:R-:W-:Y:S02]  /*03f0*/  IADD3.X R0, PT, PT, RZ, R9, RZ, P1, !PT ;  /* 0x00000009ff007210 */ /* 0x000fe40000ffe4ff */
[C---:B------:R-:W-:Y:S02]  /*0400*/  LEA R10, P1, R27.reuse, UR6, 0x3 ;  /* 0x000000061b0a7c11 */ /* 0x040fe4000f8218ff */
[----:B------:R-:W-:Y:S02]  /*0410*/  ISETP.GE.AND.EX P3, PT, R0, UR15, PT, P3 ;  /* 0x0000000f00007c0c */ /* 0x000fe4000bf66330 */
[----:B------:R-:W-:Y:S02]  /*0420*/  LEA.HI.X R11, R27, UR7, R19, 0x3, P1 ;  /* 0x000000071b0b7c11 */ /* 0x000fe400088f1c13 */
[----:B------:R-:W-:Y:S02]  /*0430*/  ISETP.GE.U32.AND P5, PT, R8, UR14, PT ;  /* 0x0000000e08007c0c */ /* 0x000fe4000bfa6070 */
[----:B------:R-:W-:Y:S01]  /*0440*/  ISETP.GE.U32.AND P4, PT, R26, UR14, PT ;  /* 0x0000000e1a007c0c */ /* 0x000fe2000bf86070 */
[----:B------:R-:W3:Y:S01]  /*0450*/  @!P0 LDG.E.64 R2, desc[UR12][R10.64] ;  /* 0x0000000c0a028981 */ /* 0x000ee2000c1e1b00 */
[----:B------:R-:W-:Y:S01]  /*0460*/  IMAD.WIDE.U32 R14, R7, 0x8, R10 ;  /* 0x00000008070e7825 */ /* 0x000fe200078e000a */
[----:B------:R-:W-:-:S02]  /*0470*/  ISETP.GE.AND.EX P5, PT, R9, UR15, PT, P5 ;  /* 0x0000000f09007c0c */ /* 0x000fc4000bfa6350 */
[----:B------:R-:W-:Y:S02]  /*0480*/  CS2R R8, SRZ ;  /* 0x0000000000087805 */ /* 0x000fe4000001ff00 */
[----:B------:R-:W-:Y:S02]  /*0490*/  ISETP.GE.AND.EX P4, PT, R28, UR15, PT, P4 ;  /* 0x0000000f1c007c0c */ /* 0x000fe4000bf86340 */
[----:B------:R-:W-:Y:S02]  /*04a0*/  CS2R R16, SRZ ;  /* 0x0000000000107805 */ /* 0x000fe4000001ff00 */
[C---:B------:R-:W-:Y:S01]  /*04b0*/  LEA R22, P0, R7.reuse, R14, 0x3 ;  /* 0x0000000e07167211 */ /* 0x040fe200078018ff */
[C---:B------:R-:W-:Y:S01]  /*04c0*/  @!P3 IMAD.WIDE.U32 R20, R7.reuse, 0x8, R14 ;  /* 0x000000080714b825 */ /* 0x040fe200078e000e */
[----:B------:R-:W-:Y:S02]  /*04d0*/  CS2R R12, SRZ ;  /* 0x00000000000c7805 */ /* 0x000fe4000001ff00 */
[C---:B------:R-:W-:Y:S01]  /*04e0*/  LEA.HI.X R23, R7.reuse, R15, RZ, 0x3, P0 ;  /* 0x0000000f07177211 */ /* 0x040fe200000f1cff */
[----:B------:R-:W-:-:S04]  /*04f0*/  @!P3 IMAD.WIDE.U32 R20, R7, 0x8, R20 ;  /* 0x000000080714b825 */ /* 0x000fc800078e0014 */
[----:B------:R0:W5:Y:S04]  /*0500*/  @!P5 LDG.E.64 R8, desc[UR12][R22.64] ;  /* 0x0000000c1608d981 */ /* 0x000168000c1e1b00 */
[----:B------:R0:W5:Y:S04]  /*0510*/  @!P4 LDG.E.64 R16, desc[UR12][R14.64] ;  /* 0x0000000c0e10c981 */ /* 0x000168000c1e1b00 */
[----:B------:R0:W5:Y:S01]  /*0520*/  @!P3 LDG.E.64 R12, desc[UR12][R20.64] ;  /* 0x0000000c140cb981 */ /* 0x000162000c1e1b00 */
[----:B------:R-:W-:Y:S01]  /*0530*/  BSSY.RECONVERGENT B0, `(.L_x_406) ;  /* 0x0000026000007945 */ /* 0x000fe20003800200 */
[----:B--2---:R-:W-:-:S02]  /*0540*/  R2UR UR9, R5 ;  /* 0x00000000050972ca */ /* 0x004fc400000e0000 */
        /* <DEDUP_REMOVED lines=26> */
[----:B------:R-:W-:Y:S01]  /*06f0*/  @!P2 LOP3.LUT R14, RZ, UR16, RZ, 0x33, !PT ;  /* 0x00000010ff0eac12 */ /* 0x000fe2000f8e33ff */
[----:B------:R-:W-:Y:S06]  /*0700*/  BRA `(.L_x_408) ;  /* 0x0000000000207947 */ /* 0x000fec0003800000 */
.L_x_407:
[----:B------:R-:W-:Y:S01]  /*0710*/  MOV R5, UR17 ;  /* 0x0000001100057c02 */ /* 0x000fe20008000f00 */
[----:B------:R-:W-:Y:S01]  /*0720*/  IMAD.MOV.U32 R5, RZ, RZ, R3 ;  /* 0x000000ffff057224 */ /* 0x000fe200078e0003 */
[----:B------:R-:W-:Y:S01]  /*0730*/  MOV R0, 0x770 ;  /* 0x0000077000007802 */ /* 0x000fe20000000f00 */
[----:B------:R-:W-:Y:S02]  /*0740*/  IMAD.U32 R4, RZ, RZ, UR16 ;  /* 0x00000010ff047e24 */ /* 0x000fe4000f8e00ff */
[----:B------:R-:W-:-:S07]  /*0750*/  IMAD.U32 R3, RZ, RZ, UR8 ;  /* 0x00000008ff037e24 */ /* 0x000fce000f8e00ff */
[----:B-----5:R-:W-:Y:S05]  /*0760*/  CALL.REL.NOINC `($__internal_24_$__cuda_sm20_div_s64) ;  /* 0x0000002c00107944 */ /* 0x020fea0003c00000 */
[----:B------:R-:W-:Y:S02]  /*0770*/  IMAD.MOV.U32 R14, RZ, RZ, R3 ;  /* 0x000000ffff0e7224 */ /* 0x000fe400078e0003 */
[----:B------:R-:W-:-:S07]  /*0780*/  IMAD.MOV.U32 R15, RZ, RZ, R2 ;  /* 0x000000ffff0f7224 */ /* 0x000fce00078e0002 */
.L_x_408:
[----:B------:R-:W-:Y:S05]  /*0790*/  BSYNC.RECONVERGENT B0 ;  /* 0x0000000000007941 */ /* 0x000fea0003800200 */
.L_x_406:
        /* <DEDUP_REMOVED lines=25> */
.L_x_410:
[----:B------:R-:W-:Y:S01]  /*0930*/  MOV R5, UR17 ;  /* 0x0000001100057c02 */ /* 0x000fe20008000f00 */
[----:B------:R-:W-:Y:S01]  /*0940*/  IMAD.U32 R4, RZ, RZ, UR16 ;  /* 0x00000010ff047e24 */ /* 0x000fe2000f8e00ff */
[----:B------:R-:W-:Y:S01]  /*0950*/  MOV R0, 0x9a0 ;  /* 0x000009a000007802 */ /* 0x000fe20000000f00 */
[----:B------:R-:W-:Y:S02]  /*0960*/  IMAD.MOV.U32 R2, RZ, RZ, R16 ;  /* 0x000000ffff027224 */ /* 0x000fe400078e0010 */
[----:B------:R-:W-:Y:S02]  /*0970*/  IMAD.MOV.U32 R5, RZ, RZ, R17 ;  /* 0x000000ffff057224 */ /* 0x000fe400078e0011 */
[----:B------:R-:W-:-:S07]  /*0980*/  IMAD.U32 R3, RZ, RZ, UR8 ;  /* 0x00000008ff037e24 */ /* 0x000fce000f8e00ff */
[----:B------:R-:W-:Y:S05]  /*0990*/  CALL.REL.NOINC `($__internal_24_$__cuda_sm20_div_s64) ;  /* 0x0000002800847944 */ /* 0x000fea0003c00000 */
[----:B------:R-:W-:Y:S01]  /*09a0*/  IMAD.MOV.U32 R16, RZ, RZ, R3 ;  /* 0x000000ffff107224 */ /* 0x000fe200078e0003 */
[----:B------:R-:W-:-:S07]  /*09b0*/  MOV R17, R2 ;  /* 0x0000000200117202 */ /* 0x000fce0000000f00 */
.L_x_411:
[----:B------:R-:W-:Y:S05]  /*09c0*/  BSYNC.RECONVERGENT B0 ;  /* 0x0000000000007941 */ /* 0x000fea0003800200 */
.L_x_409:
        /* <DEDUP_REMOVED lines=25> */
.L_x_413:
[----:B------:R-:W-:Y:S01]  /*0b60*/  IMAD.U32 R5, RZ, RZ, UR17 ;  /* 0x00000011ff057e24 */ /* 0x000fe2000f8e00ff */
[----:B------:R-:W-:Y:S01]  /*0b70*/  MOV R4, UR16 ;  /* 0x0000001000047c02 */ /* 0x000fe20008000f00 */
[----:B------:R-:W-:Y:S01]  /*0b80*/  IMAD.MOV.U32 R2, RZ, RZ, R8 ;  /* 0x000000ffff027224 */ /* 0x000fe200078e0008 */
[----:B------:R-:W-:Y:S01]  /*0b90*/  MOV R0, 0xbd0 ;  /* 0x00000bd000007802 */ /* 0x000fe20000000f00 */
[----:B------:R-:W-:Y:S02]  /*0ba0*/  IMAD.MOV.U32 R5, RZ, RZ, R9 ;  /* 0x000000ffff057224 */ /* 0x000fe400078e0009 */
[----:B------:R-:W-:-:S07]  /*0bb0*/  IMAD.U32 R3, RZ, RZ, UR8 ;  /* 0x00000008ff037e24 */ /* 0x000fce000f8e00ff */
[----:B------:R-:W-:Y:S05]  /*0bc0*/  CALL.REL.NOINC `($__internal_24_$__cuda_sm20_div_s64) ;  /* 0x0000002400f87944 */ /* 0x000fea0003c00000 */
[----:B------:R-:W-:Y:S01]  /*0bd0*/  MOV R8, R3 ;  /* 0x0000000300087202 */ /* 0x000fe20000000f00 */
[----:B------:R-:W-:-:S07]  /*0be0*/  IMAD.MOV.U32 R9, RZ, RZ, R2 ;  /* 0x000000ffff097224 */ /* 0x000fce00078e0002 */
.L_x_414:
[----:B------:R-:W-:Y:S05]  /*0bf0*/  BSYNC.RECONVERGENT B0 ;  /* 0x0000000000007941 */ /* 0x000fea0003800200 */
.L_x_412:
[----:B------:R-:W-:Y:S01]  /*0c00*/  LOP3.LUT R0, R13, UR8, RZ, 0xfc, !PT ;  /* 0x000000080d007c12 */ /* 0x000fe2000f8efcff */
[----:B------:R-:W-:Y:S03]  /*0c10*/  BSSY.RECONVERGENT B0, `(.L_x_415) ;  /* 0x0000020000007945 */ /* 0x000fe60003800200 */
[----:B------:R-:W-:-:S13]  /*0c20*/  ISETP.NE.U32.AND P0, PT, R0, RZ, PT ;  /* 0x000000ff0000720c */ /* 0x000fda0003f05070 */
[----:B------:R-:W-:Y:S05]  /*0c30*/  @P0 BRA `(.L_x_416) ;  /* 0x0000000000500947 */ /* 0x000fea0003800000 */
        /* <DEDUP_REMOVED lines=10> */
[----:B------:R-:W-:Y:S01]  /*0ce0*/  IMAD.MOV.U32 R5, RZ, RZ, RZ ;  /* 0x000000ffff057224 */ /* 0x000fe200078e00ff */
        /* <DEDUP_REMOVED lines=9> */
.L_x_416:
        /* <DEDUP_REMOVED lines=9> */
.L_x_417:
[----:B------:R-:W-:Y:S05]  /*0e10*/  BSYNC.RECONVERGENT B0 ;  /* 0x0000000000007941 */ /* 0x000fea0003800200 */
.L_x_415:
[----:B------:R-:W0:Y:S01]  /*0e20*/  LDC.64 R2, c[0x0][0x10b0] ;  /* 0x00042c00ff027b82 */ /* 0x000e220000000a00 */
[----:B------:R-:W-:Y:S01]  /*0e30*/  ISETP.GE.U32.AND P0, PT, R27, UR14, PT ;  /* 0x0000000e1b007c0c */ /* 0x000fe2000bf06070 */
[C---:B------:R-:W-:Y:S01]  /*0e40*/  @!P3 IMAD.SHL.U32 R21, R7.reuse, 0x8, RZ ;  /* 0x000000080715b824 */ /* 0x040fe200078e00ff */
[----:B------:R-:W-:Y:S01]  /*0e50*/  @!P3 SHF.R.U32.HI R25, RZ, 0x1d, R7 ;  /* 0x0000001dff19b819 */ /* 0x000fe20000011607 */
[----:B------:R-:W-:Y:S01]  /*0e60*/  @!P5 IMAD.WIDE.U32 R12, R7, 0x8, R10 ;  /* 0x00000008070cd825 */ /* 0x000fe200078e000a */
[----:B------:R-:W-:Y:S02]  /*0e70*/  ISETP.GE.AND.EX P0, PT, R19, UR15, PT, P0 ;  /* 0x0000000f13007c0c */ /* 0x000fe4000bf06300 */
[----:B------:R-:W-:Y:S01]  /*0e80*/  @!P3 IADD3 R20, P1, P2, R21, R10, R21 ;  /* 0x0000000a1514b210 */ /* 0x000fe20007a3e015 */
[----:B------:R-:W-:-:S03]  /*0e90*/  @!P4 IMAD.WIDE.U32 R22, R7, 0x8, R10 ;  /* 0x000000080716c825 */ /* 0x000fc600078e000a */
[----:B------:R-:W-:Y:S01]  /*0ea0*/  @!P3 IADD3 R20, P6, PT, R21, R20, RZ ;  /* 0x000000141514b210 */ /* 0x000fe20007fde0ff */
[----:B------:R-:W-:Y:S01]  /*0eb0*/  @!P5 IMAD.WIDE.U32 R12, R7, 0x8, R12 ;  /* 0x00000008070cd825 */ /* 0x000fe200078e000c */
[----:B------:R-:W-:-:S05]  /*0ec0*/  @!P3 IADD3.X R0, PT, PT, R25, R11, R25, P1, P2 ;  /* 0x0000000b1900b210 */ /* 0x000fca0000fe4419 */
[----:B------:R-:W-:Y:S01]  /*0ed0*/  @!P3 IMAD.X R21, R25, 0x1, R0, P6 ;  /* 0x000000011915b824 */ /* 0x000fe200030e0600 */
[----:B------:R-:W-:Y:S04]  /*0ee0*/  @!P0 STG.E.64 desc[UR12][R10.64], R14 ;  /* 0x0000000e0a008986 */ /* 0x000fe8000c101b0c */
[----:B------:R-:W-:Y:S04]  /*0ef0*/  @!P4 STG.E.64 desc[UR12][R22.64], R16 ;  /* 0x000000101600c986 */ /* 0x000fe8000c101b0c */
[----:B------:R1:W-:Y:S04]  /*0f00*/  @!P5 STG.E.64 desc[UR12][R12.64], R8 ;  /* 0x000000080c00d986 */ /* 0x0003e8000c101b0c */
[----:B------:R2:W-:Y:S04]  /*0f10*/  @!P3 STG.E.64 desc[UR12][R20.64], R4 ;  /* 0x000000041400b986 */ /* 0x0005e8000c101b0c */
[----:B0-----:R-:W3:Y:S01]  /*0f20*/  LDG.E.64 R2, desc[UR12][R2.64] ;  /* 0x0000000c02027981 */ /* 0x001ee2000c1e1b00 */
[----:B------:R-:W-:Y:S01]  /*0f30*/  IADD3 R27, P0, PT, R27, UR11, RZ ;  /* 0x0000000b1b1b7c10 */ /* 0x000fe2000ff1e0ff */
[----:B------:R-:W-:Y:S01]  /*0f40*/  IMAD.U32 R25, RZ, RZ, UR11 ;  /* 0x0000000bff197e24 */ /* 0x000fe2000f8e00ff */
[----:B------:R-:W-:-:S02]  /*0f50*/  IADD3 R26, P1, PT, R26, UR11, RZ ;  /* 0x0000000b1a1a7c10 */ /* 0x000fc4000ff3e0ff */
[----:B------:R-:W-:Y:S02]  /*0f60*/  ISETP.GE.U32.AND P3, PT, R27, UR14, PT ;  /* 0x0000000e1b007c0c */ /* 0x000fe4000bf66070 */
[----:B------:R-:W-:Y:S01]  /*0f70*/  IADD3.X R19, PT, PT, RZ, R19, RZ, P0, !PT ;  /* 0x00000013ff137210 */ /* 0x000fe200007fe4ff */
[----:B-1----:R-:W-:Y:S01]  /*0f80*/  IMAD.X R9, RZ, RZ, R28, P1 ;  /* 0x000000ffff097224 */ /* 0x002fe200008e061c */
[----:B------:R-:W-:Y:S02]  /*0f90*/  LEA R24, P0, R25, R10, 0x3 ;  /* 0x0000000a19187211 */ /* 0x000fe400078018ff */
[----:B--2---:R-:W-:Y:S02]  /*0fa0*/  CS2R R4, SRZ ;  /* 0x0000000000047805 */ /* 0x004fe4000001ff00 */
[----:B------:R-:W-:Y:S02]  /*0fb0*/  ISETP.GE.AND.EX P3, PT, R19, UR15, PT, P3 ;  /* 0x0000000f13007c0c */ /* 0x000fe4000bf66330 */
[----:B------:R-:W-:-:S02]  /*0fc0*/  LEA.HI.X R25, R25, R11, RZ, 0x3, P0 ;  /* 0x0000000b19197211 */ /* 0x000fc400000f1cff */
[C---:B------:R-:W-:Y:S02]  /*0fd0*/  ISETP.GE.U32.AND P4, PT, R26.reuse, UR14, PT ;  /* 0x0000000e1a007c0c */ /* 0x040fe4000bf86070 */
[C---:B------:R-:W-:Y:S02]  /*0fe0*/  LEA R14, P0, R26.reuse, UR6, 0x3 ;  /* 0x000000061a0e7c11 */ /* 0x040fe4000f8018ff */
[----:B------:R-:W-:Y:S02]  /*0ff0*/  IADD3 R0, P1, PT, R7, R26, RZ ;  /* 0x0000001a07007210 */ /* 0x000fe40007f3e0ff */
[----:B------:R-:W-:Y:S02]  /*1000*/  ISETP.GE.AND.EX P4, PT, R9, UR15, PT, P4 ;  /* 0x0000000f09007c0c */ /* 0x000fe4000bf86340 */
[--C-:B------:R-:W-:Y:S01]  /*1010*/  LEA.HI.X R15, R26, UR7, R9.reuse, 0x3, P0 ;  /* 0x000000071a0f7c11 */ /* 0x100fe200080f1c09 */
[----:B------:R-:W2:Y:S01]  /*1020*/  @!P3 LDG.E.64 R4, desc[UR12][R24.64] ;  /* 0x0000000c1804b981 */ /* 0x000ea2000c1e1b00 */
[----:B------:R-:W-:Y:S01]  /*1030*/  IMAD.X R9, RZ, RZ, R9, P1 ;  /* 0x000000ffff097224 */ /* 0x000fe200008e0609 */
[----:B------:R-:W-:-:S02]  /*1040*/  ISETP.GE.U32.AND P5, PT, R0, UR14, PT ;  /* 0x0000000e00007c0c */ /* 0x000fc4000bfa6070 */
[----:B------:R-:W-:Y:S02]  /*1050*/  IADD3 R19, P2, PT, R7, R0, RZ ;  /* 0x0000000007137210 */ /* 0x000fe40007f5e0ff */
[----:B------:R-:W-:Y:S02]  /*1060*/  ISETP.GE.AND.EX P5, PT, R9, UR15, PT, P5 ;  /* 0x0000000f09007c0c */ /* 0x000fe4000bfa6350 */
[C---:B------:R-:W-:Y:S01]  /*1070*/  LEA R8, P1, R7.reuse, R14, 0x3 ;  /* 0x0000000e07087211 */ /* 0x040fe200078218ff */
[----:B------:R-:W-:Y:S01]  /*1080*/  IMAD.X R26, RZ, RZ, R9, P2 ;  /* 0x000000ffff1a7224 */ /* 0x000fe200010e0609 */
[----:B------:R-:W-:Y:S02]  /*1090*/  CS2R R16, SRZ ;  /* 0x0000000000107805 */ /* 0x000fe4000001ff00 */
[----:B------:R-:W-:Y:S02]  /*10a0*/  CS2R R12, SRZ ;  /* 0x00000000000c7805 */ /* 0x000fe4000001ff00 */
[----:B------:R-:W-:-:S02]  /*10b0*/  LEA.HI.X R9, R7, R15, RZ, 0x3, P1 ;  /* 0x0000000f07097211 */ /* 0x000fc400008f1cff */
[----:B------:R-:W-:Y:S01]  /*10c0*/  ISETP.GE.U32.AND P0, PT, R19, UR14, PT ;  /* 0x0000000e13007c0c */ /* 0x000fe2000bf06070 */
[----:B------:R0:W5:Y:S04]  /*10d0*/  @!P4 LDG.E.64 R16, desc[UR12][R14.64] ;  /* 0x0000000c0e10c981 */ /* 0x000168000c1e1b00 */
[----:B------:R0:W5:Y:S01]  /*10e0*/  @!P5 LDG.E.64 R12, desc[UR12][R8.64] ;  /* 0x0000000c080cd981 */ /* 0x000162000c1e1b00 */
[----:B------:R-:W-:Y:S02]  /*10f0*/  ISETP.GE.AND.EX P0, PT, R26, UR15, PT, P0 ;  /* 0x0000000f1a007c0c */ /* 0x000fe4000bf06300 */
[----:B------:R-:W-:Y:S01]  /*1100*/  CS2R R10, SRZ ;  /* 0x00000000000a7805 */ /* 0x000fe2000001ff00 */
[----:B------:R-:W-:-:S10]  /*1110*/  IMAD.WIDE.U32 R20, R7, 0x8, R8 ;  /* 0x0000000807147825 */ /* 0x000fd400078e0008 */
[----:B------:R0:W5:Y:S01]  /*1120*/  @!P0 LDG.E.64 R10, desc[UR12][R20.64] ;  /* 0x0000000c140a8981 */ /* 0x000162000c1e1b00 */
[----:B------:R-:W-:Y:S01]  /*1130*/  BSSY.RECONVERGENT B0, `(.L_x_418) ;  /* 0x0000027000007945 */ /* 0x000fe20003800200 */
[----:B---3--:R-:W-:Y:S02]  /*1140*/  R2UR UR9, R3 ;  /* 0x00000000030972ca */ /* 0x008fe400000e0000 */
[----:B------:R-:W-:-:S11]  /*1150*/  R2UR UR8, R2 ;  /* 0x00000000020872ca */ /* 0x000fd600000e0000 */
[----:B------:R-:W-:Y:S02]  /*1160*/  UIMAD UR9, UR9, UR18, URZ ;  /* 0x00000012090972a4 */ /* 0x000fe4000f8e02ff */
[----:B------:R-:W-:Y:S02]  /*1170*/  UIMAD.WIDE.U32 UR16, UR8, UR18, URZ ;  /* 0x00000012081072a5 */ /* 0x000fe4000f8e00ff */
[----:B------:R-:W-:-:S04]  /*1180*/  UIMAD UR8, UR8, UR19, UR9 ;  /* 0x00000013080872a4 */ /* 0x000fc8000f8e0209 */
[----:B------:R-:W-:-:S06]  /*1190*/  UIADD3 UR8, UPT, UPT, UR17, UR8, URZ ;  /* 0x0000000811087290 */ /* 0x000fcc000fffe0ff */
[----:B--2---:R-:W-:-:S04]  /*11a0*/  LOP3.LUT R0, R5, UR8, RZ, 0xfc, !PT ;  /* 0x0000000805007c12 */ /* 0x004fc8000f8efcff */
        /* <DEDUP_REMOVED lines=20> */
[----:B------:R-:W-:Y:S01]  /*12f0*/  @!P2 LOP3.LUT R14, RZ, UR16, RZ, 0x33, !PT ;  /* 0x00000010ff0eac12 */ /* 0x000fe2000f8e33ff */
[----:B------:R-:W-:Y:S06]  /*1300*/  BRA `(.L_x_420) ;  /* 0x0000000000247947 */ /* 0x000fec0003800000 */
.L_x_419:
[----:B------:R-:W-:Y:S01]  /*1310*/  IMAD.U32 R14, RZ, RZ, UR16 ;  /* 0x00000010ff0e7e24 */ /* 0x000fe2000f8e00ff */
[----:B------:R-:W-:Y:S01]  /*1320*/  MOV R0, 0x1380 ;  /* 0x0000138000007802 */ /* 0x000fe20000000f00 */
[----:B------:R-:W-:Y:S02]  /*1330*/  IMAD.MOV.U32 R2, RZ, RZ, R4 ;  /* 0x000000ffff027224 */ /* 0x000fe400078e0004 */
[----:B------:R-:W-:Y:S01]  /*1340*/  IMAD.U32 R15, RZ, RZ, UR17 ;  /* 0x00000011ff0f7e24 */ /* 0x000fe2000f8e00ff */
[----:B------:R-:W-:Y:S01]  /*1350*/  MOV R4, R14 ;  /* 0x0000000e00047202 */ /* 0x000fe20000000f00 */
[----:B------:R-:W-:-:S07]  /*1360*/  IMAD.U32 R3, RZ, RZ, UR8 ;  /* 0x00000008ff037e24 */ /* 0x000fce000f8e00ff */
[----:B-----5:R-:W-:Y:S05]  /*1370*/  CALL.REL.NOINC `($__internal_24_$__cuda_sm20_div_s64) ;  /* 0x00000020000c7944 */ /* 0x020fea0003c00000 */
[----:B------:R-:W-:Y:S02]  /*1380*/  IMAD.MOV.U32 R14, RZ, RZ, R3 ;  /* 0x000000ffff0e7224 */ /* 0x000fe400078e0003 */
[----:B------:R-:W-:-:S07]  /*1390*/  IMAD.MOV.U32 R15, RZ, RZ, R2 ;  /* 0x000000ffff0f7224 */ /* 0x000fce00078e0002 */
.L_x_420:
[----:B------:R-:W-:Y:S05]  /*13a0*/  BSYNC.RECONVERGENT B0 ;  /* 0x0000000000007941 */ /* 0x000fea0003800200 */
.L_x_418:
        /* <DEDUP_REMOVED lines=25> */
.L_x_422:
[----:B------:R-:W-:Y:S01]  /*1540*/  IMAD.U32 R5, RZ, RZ, UR17 ;  /* 0x00000011ff057e24 */ /* 0x000fe2000f8e00ff */
[----:B------:R-:W-:Y:S01]  /*1550*/  MOV R2, R16 ;  /* 0x0000001000027202 */ /* 0x000fe20000000f00 */
[----:B------:R-:W-:Y:S01]  /*1560*/  IMAD.U32 R4, RZ, RZ, UR16 ;  /* 0x00000010ff047e24 */ /* 0x000fe2000f8e00ff */
[----:B------:R-:W-:Y:S01]  /*1570*/  MOV R0, 0x15b0 ;  /* 0x000015b000007802 */ /* 0x000fe20000000f00 */
[----:B------:R-:W-:Y:S02]  /*1580*/  IMAD.MOV.U32 R5, RZ, RZ, R17 ;  /* 0x000000ffff057224 */ /* 0x000fe400078e0011 */
[----:B------:R-:W-:-:S07]  /*1590*/  IMAD.U32 R3, RZ, RZ, UR8 ;  /* 0x00000008ff037e24 */ /* 0x000fce000f8e00ff */
[----:B------:R-:W-:Y:S05]  /*15a0*/  CALL.REL.NOINC `($__internal_24_$__cuda_sm20_div_s64) ;  /* 0x0000001c00807944 */ /* 0x000fea0003c00000 */
[----:B------:R-:W-:Y:S02]  /*15b0*/  IMAD.MOV.U32 R16, RZ, RZ, R3 ;  /* 0x000000ffff107224 */ /* 0x000fe400078e0003 */
[----:B------:R-:W-:-:S07]  /*15c0*/  IMAD.MOV.U32 R17, RZ, RZ, R2 ;  /* 0x000000ffff117224 */ /* 0x000fce00078e0002 */
.L_x_423:
[----:B------:R-:W-:Y:S05]  /*15d0*/  BSYNC.RECONVERGENT B0 ;  /* 0x0000000000007941 */ /* 0x000fea0003800200 */
.L_x_421:
        /* <DEDUP_REMOVED lines=25> */
.L_x_425:
        /* <DEDUP_REMOVED lines=9> */
.L_x_426:
[----:B------:R-:W-:Y:S05]  /*1800*/  BSYNC.RECONVERGENT B0 ;  /* 0x0000000000007941 */ /* 0x000fea0003800200 */
.L_x_424:
[----:B------:R-:W-:Y:S01]  /*1810*/  LOP3.LUT R0, R11, UR8, RZ, 0xfc, !PT ;  /* 0x000000080b007c12 */ /* 0x000fe2000f8efcff */
[----:B------:R-:W-:Y:S03]  /*1820*/  BSSY.RECONVERGENT B0, `(.L_x_427) ;  /* 0x0000021000007945 */ /* 0x000fe60003800200 */
[----:B------:R-:W-:-:S13]  /*1830*/  ISETP.NE.U32.AND P0, PT, R0, RZ, PT ;  /* 0x000000ff0000720c */ /* 0x000fda0003f05070 */
[----:B------:R-:W-:Y:S05]  /*1840*/  @P0 BRA `(.L_x_428) ;  /* 0x0000000000500947 */ /* 0x000fea0003800000 */
[----:B------:R-:W0:Y:S01]  /*1850*/  I2F.U32.RP R0, UR16 ;  /* 0x0000001000007d06 */ /* 0x000e220008209000 */
[----:B------:R-:W-:Y:S01]  /*1860*/  IMAD.MOV.U32 R2, RZ, RZ, RZ ;  /* 0x000000ffff027224 */ /* 0x000fe200078e00ff */
[----:B------:R-:W-:-:S06]  /*1870*/  ISETP.NE.U32.AND P2, PT, RZ, UR16, PT ;  /* 0x00000010ff007c0c */ /* 0x000fcc000bf45070 */
[----:B0-----:R-:W0:Y:S02]  /*1880*/  MUFU.RCP R0, R0 ;  /* 0x0000000000007308 */ /* 0x001e240000001000 */
[----:B0-----:R-:W-:-:S06]  /*1890*/  VIADD R4, R0, 0xffffffe ;  /* 0x0ffffffe00047836 */ /* 0x001fcc0000000000 */
[----:B------:R-:W0:Y:S02]  /*18a0*/  F2I.FTZ.U32.TRUNC.NTZ R3, R4 ;  /* 0x0000000400037305 */ /* 0x000e24000021f000 */
[----:B0-----:R-:W-:-:S04]  /*18b0*/  IMAD.MOV R5, RZ, RZ, -R3 ;  /* 0x000000ffff057224 */ /* 0x001fc800078e0a03 */
[----:B------:R-:W-:-:S04]  /*18c0*/  IMAD R5, R5, UR16, RZ ;  /* 0x0000001005057c24 */ /* 0x000fc8000f8e02ff */
[----:B------:R-:W-:-:S06]  /*18d0*/  IMAD.HI.U32 R5, R3, R5, R2 ;  /* 0x0000000503057227 */ /* 0x000fcc00078e0002 */
[----:B------:R-:W-:-:S04]  /*18e0*/  IMAD.HI.U32 R2, R5, R10, RZ ;  /* 0x0000000a05027227 */ /* 0x000fc800078e00ff */
[----:B------:R-:W-:-:S04]  /*18f0*/  IMAD.MOV R3, RZ, RZ, -R2 ;  /* 0x000000ffff037224 */ /* 0x000fc800078e0a02 */
[----:B------:R-:W-:Y:S02]  /*1900*/  IMAD R10, R3, UR16, R10 ;  /* 0x00000010030a7c24 */ /* 0x000fe4000f8e020a */
[----:B------:R-:W-:-:S03]  /*1910*/  IMAD.MOV.U32 R3, RZ, RZ, RZ ;  /* 0x000000ffff037224 */ /* 0x000fc600078e00ff */
[----:B------:R-:W-:-:S13]  /*1920*/  ISETP.GE.U32.AND P0, PT, R10, UR16, PT ;  /* 0x000000100a007c0c */ /* 0x000fda000bf06070 */
[----:B------:R-:W-:Y:S01]  /*1930*/  @P0 IADD3 R10, PT, PT, R10, -UR16, RZ ;  /* 0x800000100a0a0c10 */ /* 0x000fe2000fffe0ff */
[----:B------:R-:W-:-:S03]  /*1940*/  @P0 VIADD R2, R2, 0x1 ;  /* 0x0000000102020836 */ /* 0x000fc60000000000 */
[----:B------:R-:W-:-:S13]  /*1950*/  ISETP.GE.U32.AND P1, PT, R10, UR16, PT ;  /* 0x000000100a007c0c */ /* 0x000fda000bf26070 */
[----:B------:R-:W-:Y:S01]  /*1960*/  @P1 VIADD R2, R2, 0x1 ;  /* 0x0000000102021836 */ /* 0x000fe20000000000 */
[----:B------:R-:W-:Y:S01]  /*1970*/  @!P2 LOP3.LUT R2, RZ, UR16, RZ, 0x33, !PT ;  /* 0x00000010ff02ac12 */ /* 0x000fe2000f8e33ff */
[----:B------:R-:W-:Y:S06]  /*1980*/  BRA `(.L_x_429) ;  /* 0x0000000000287947 */ /* 0x000fec0003800000 */
.L_x_428:
[----:B------:R-:W-:Y:S01]  /*1990*/  MOV R5, UR17 ;  /* 0x0000001100057c02 */ /* 0x000fe20008000f00 */
[----:B------:R-:W-:Y:S01]  /*19a0*/  IMAD.U32 R4, RZ, RZ, UR16 ;  /* 0x00000010ff047e24 */ /* 0x000fe2000f8e00ff */
[----:B------:R-:W-:Y:S01]  /*19b0*/  MOV R0, 0x1a00 ;  /* 0x00001a0000007802 */ /* 0x000fe20000000f00 */
[----:B------:R-:W-:Y:S02]  /*19c0*/  IMAD.MOV.U32 R2, RZ, RZ, R10 ;  /* 0x000000ffff027224 */ /* 0x000fe400078e000a */
[----:B------:R-:W-:Y:S02]  /*19d0*/  IMAD.MOV.U32 R5, RZ, RZ, R11 ;  /* 0x000000ffff057224 */ /* 0x000fe400078e000b */
[----:B------:R-:W-:-:S07]  /*19e0*/  IMAD.U32 R3, RZ, RZ, UR8 ;  /* 0x00000008ff037e24 */ /* 0x000fce000f8e00ff */
[----:B------:R-:W-:Y:S05]  /*19f0*/  CALL.REL.NOINC `($__internal_24_$__cuda_sm20_div_s64) ;  /* 0x00000018006c7944 */ /* 0x000fea0003c00000 */
[----:B------:R-:W-:-:S04]  /*1a00*/  LOP3.LUT R3, R3, R2, RZ, 0x3c, !PT ;  /* 0x0000000203037212 */ /* 0x000fc800078e3cff */
[----:B------:R-:W-:-:S04]  /*1a10*/  LOP3.LUT R2, R3, R2, RZ, 0x3c, !PT ;  /* 0x0000000203027212 */ /* 0x000fc800078e3cff */
[----:B------:R-:W-:-:S07]  /*1a20*/  LOP3.LUT R3, R3, R2, RZ, 0x3c, !PT ;  /* 0x0000000203037212 */ /* 0x000fce00078e3cff */
.L_x_429:
[----:B------:R-:W-:Y:S05]  /*1a30*/  BSYNC.RECONVERGENT B0 ;  /* 0x0000000000007941 */ /* 0x000fea0003800200 */
.L_x_427:
[-C--:B------:R-:W-:Y:S01]  /*1a40*/  @!P3 IADD3 R5, P0, PT, R33, R18.reuse, RZ ;  /* 0x000000122105b210 */ /* 0x080fe20007f1e0ff */
[----:B------:R-:W-:Y:S01]  /*1a50*/  IMAD.U32 R20, RZ, RZ, UR11 ;  /* 0x0000000bff147e24 */ /* 0x000fe2000f8e00ff */
[----:B------:R-:W-:Y:S01]  /*1a60*/  @!P4 IADD3 R0, P1, P2, R7, R18, R33 ;  /* 0x000000120700c210 */ /* 0x000fe20007a3e021 */
[----:B------:R-:W-:Y:S01]  /*1a70*/  BSSY.RECONVERGENT B0, `(.L_x_430) ;  /* 0x000001b000007945 */ /* 0x000fe20003800200 */
[----:B------:R-:W-:Y:S01]  /*1a80*/  @!P3 LEA R4, P6, R5, UR6, 0x3 ;  /* 0x000000060504bc11 */ /* 0x000fe2000f8c18ff */
[----:B------:R-:W-:Y:S01]  /*1a90*/  @!P3 IMAD.X R10, RZ, RZ, R6, P0 ;  /* 0x000000ffff0ab224 */ /* 0x000fe200000e0606 */
[----:B------:R-:W-:Y:S02]  /*1aa0*/  @!P4 IADD3 R0, P0, PT, R0, UR11, RZ ;  /* 0x0000000b0000cc10 */ /* 0x000fe4000ff1e0ff */
[----:B------:R-:W-:Y:S02]  /*1ab0*/  @!P4 IADD3.X R11, PT, PT, RZ, R6, RZ, P1, P2 ;  /* 0x00000006ff0bc210 */ /* 0x000fe40000fe44ff */
[----:B------:R-:W-:-:S02]  /*1ac0*/  MOV R21, UR11 ;  /* 0x0000000b00157c02 */ /* 0x000fc40008000f00 */
[----:B------:R-:W-:Y:S01]  /*1ad0*/  @!P3 LEA.HI.X R5, R5, UR7, R10, 0x3, P6 ;  /* 0x000000070505bc11 */ /* 0x000fe2000b0f1c0a */
[----:B------:R-:W-:Y:S01]  /*1ae0*/  @!P4 IMAD.X R11, RZ, RZ, R11, P0 ;  /* 0x000000ffff0bc224 */ /* 0x000fe200000e060b */
[----:B------:R-:W-:Y:S02]  /*1af0*/  @!P3 LEA R4, P1, R21, R4, 0x3 ;  /* 0x000000041504b211 */ /* 0x000fe400078218ff */
[----:B------:R-:W-:Y:S02]  /*1b00*/  @!P4 LEA R10, P0, R0, UR6, 0x3 ;  /* 0x00000006000acc11 */ /* 0x000fe4000f8018ff */
[----:B------:R-:W-:Y:S02]  /*1b10*/  @!P3 LEA.HI.X R5, R20, R5, RZ, 0x3, P1 ;  /* 0x000000051405b211 */ /* 0x000fe400008f1cff */
[----:B------:R-:W-:Y:S02]  /*1b20*/  @!P4 LEA.HI.X R11, R0, UR7, R11, 0x3, P0 ;  /* 0x00000007000bcc11 */ /* 0x000fe400080f1c0b */
[----:B------:R-:W-:Y:S01]  /*1b30*/  ISETP.GE.U32.AND P0, PT, R19, UR14, PT ;  /* 0x0000000e13007c0c */ /* 0x000fe2000bf06070 */
[----:B------:R0:W-:Y:S03]  /*1b40*/  @!P3 STG.E.64 desc[UR12][R4.64], R14 ;  /* 0x0000000e0400b986 */ /* 0x0001e6000c101b0c */
[----:B------:R-:W-:Y:S01]  /*1b50*/  ISETP.GE.AND.EX P0, PT, R26, UR15, PT, P0 ;  /* 0x0000000f1a007c0c */ /* 0x000fe2000bf06300 */
[----:B------:R0:W-:Y:S04]  /*1b60*/  @!P4 STG.E.64 desc[UR12][R10.64], R16 ;  /* 0x000000100a00c986 */ /* 0x0001e8000c101b0c */
[----:B------:R0:W-:Y:S08]  /*1b70*/  @!P5 STG.E.64 desc[UR12][R8.64], R12 ;  /* 0x0000000c0800d986 */ /* 0x0001f0000c101b0c */
[----:B------:R-:W-:Y:S05]  /*1b80*/  @P0 BRA `(.L_x_431) ;  /* 0x0000000000240947 */ /* 0x000fea0003800000 */
[----:B------:R-:W-:-:S04]  /*1b90*/  IADD3 R0, P0, P1, R7, R18, R33 ;  /* 0x0000001207007210 */ /* 0x000fc8000791e021 */
[----:B0-----:R-:W-:Y:S02]  /*1ba0*/  IADD3 R5, P2, PT, R0, UR11, RZ ;  /* 0x0000000b00057c10 */ /* 0x001fe4000ff5e0ff */
[----:B------:R-:W-:Y:S02]  /*1bb0*/  IADD3.X R0, PT, PT, RZ, R6, RZ, P0, P1 ;  /* 0x00000006ff007210 */ /* 0x000fe400007e24ff */
[----:B------:R-:W-:-:S03]  /*1bc0*/  LEA R4, P0, R5, UR6, 0x3 ;  /* 0x0000000605047c11 */ /* 0x000fc6000f8018ff */
[----:B------:R-:W-:-:S05]  /*1bd0*/  IMAD.X R0, RZ, RZ, R0, P2 ;  /* 0x000000ffff007224 */ /* 0x000fca00010e0600 */
[----:B------:R-:W-:-:S03]  /*1be0*/  LEA.HI.X R5, R5, UR7, R0, 0x3, P0 ;  /* 0x0000000705057c11 */ /* 0x000fc600080f1c00 */
[----:B------:R-:W-:-:S04]  /*1bf0*/  IMAD.WIDE.U32 R4, R7, 0x8, R4 ;  /* 0x0000000807047825 */ /* 0x000fc800078e0004 */
[----:B------:R-:W-:-:S05]  /*1c00*/  IMAD.WIDE.U32 R4, R7, 0x8, R4 ;  /* 0x0000000807047825 */ /* 0x000fca00078e0004 */
[----:B------:R1:W-:Y:S02]  /*1c10*/  STG.E.64 desc[UR12][R4.64], R2 ;  /* 0x0000000204007986 */ /* 0x0003e4000c101b0c */
.L_x_431:
[----:B------:R-:W-:Y:S05]  /*1c20*/  BSYNC.RECONVERGENT B0 ;  /* 0x0000000000007941 */ /* 0x000fea0003800200 */
.L_x_430:
[----:B------:R-:W-:Y:S01]  /*1c30*/  ULOP3.LUT UR8, UR10, 0xffff, URZ, 0xc0, !UPT ;  /* 0x0000ffff0a087892 */ /* 0x000fe2000f8ec0ff */
[----:B-1----:R-:W-:Y:S01]  /*1c40*/  IMAD.U32 R3, RZ, RZ, UR11 ;  /* 0x0000000bff037e24 */ /* 0x002fe2000f8e00ff */
[----:B------:R-:W-:Y:S02]  /*1c50*/  UIADD3 UR4, UP0, UPT, UR4, 0x2, URZ ;  /* 0x0000000204047890 */ /* 0x000fe4000ff1e0ff */
[----:B------:R-:W-:Y:S02]  /*1c60*/  UIADD3 UR8, UPT, UPT, UR8, 0x1, URZ ;  /* 0x0000000108087890 */ /* 0x000fe4000fffe0ff */
[----:B------:R-:W-:Y:S01]  /*1c70*/  UIADD3.X UR5, UPT, UPT, URZ, UR5, URZ, UP0, !UPT ;  /* 0x00000005ff057290 */ /* 0x000fe200087fe4ff */
[----:B------:R-:W-:Y:S01]  /*1c80*/  LEA R18, P0, R3, R18, 0x1 ;  /* 0x0000001203127211 */ /* 0x000fe200078008ff */
[----:B------:R-:W-:-:S03]  /*1c90*/  ULOP3.LUT UR8, UR8, 0x1fffe, URZ, 0xc0, !UPT ;  /* 0x0001fffe08087892 */ /* 0x000fc6000f8ec0ff */
[----:B------:R-:W-:Y:S01]  /*1ca0*/  LEA.HI.X R6, R3, R6, RZ, 0x1, P0 ;  /* 0x0000000603067211 */ /* 0x000fe200000f0cff */
[----:B------:R-:W-:-:S04]  /*1cb0*/  UISETP.NE.U32.AND UP0, UPT, UR4, UR8, UPT ;  /* 0x000000080400728c */ /* 0x000fc8000bf05070 */
[----:B------:R-:W-:-:S09]  /*1cc0*/  UISETP.NE.AND.EX UP0, UPT, UR5, URZ, UPT, UP0 ;  /* 0x000000ff0500728c */ /* 0x000fd2000bf05300 */
[----:B------:R-:W-:Y:S05]  /*1cd0*/  BRA.U UP0, `(.L_x_432) ;  /* 0xffffffe500907547 */ /* 0x000fea000b83ffff */
.L_x_405:
[----:B------:R-:W-:-:S04]  /*1ce0*/  ULOP3.LUT UR8, UR10, 0x1, URZ, 0xc0, !UPT ;  /* 0x000000010a087892 */ /* 0x000fc8000f8ec0ff */
[----:B------:R-:W-:-:S06]  /*1cf0*/  UISETP.NE.U32.AND UP0, UPT, UR8, 0x1, UPT ;  /* 0x000000010800788c */ /* 0x000fcc000bf05070 */
[----:B------:R-:W-:-:S13]  /*1d00*/  PLOP3.LUT P0, PT, PT, PT, UP0, 0x80, 0x8 ;  /* 0x000000000008781c */ /* 0x000fda0003f0f008 */
[----:B------:R-:W-:Y:S05]  /*1d10*/  @!P0 EXIT ;  /* 0x000000000000894d */ /* 0x000fea0003800000 */
[----:B0-----:R-:W0:Y:S01]  /*1d20*/  S2R R5, SR_TID.X ;  /* 0x0000000000057919 */ /* 0x001e220000002100 */
[----:B------:R-:W1:Y:S01]  /*1d30*/  LDC.64 R2, c[0x0][0x10b0] ;  /* 0x00042c00ff027b82 */ /* 0x000e620000000a00 */
[----:B------:R-:W-:Y:S01]  /*1d40*/  IMAD.SHL.U32 R27, R7, 0x8, RZ ;  /* 0x00000008071b7824 */ /* 0x000fe200078e00ff */
[----:B------:R-:W-:Y:S01]  /*1d50*/  CS2R R8, SRZ ;  /* 0x0000000000087805 */ /* 0x000fe2000001ff00 */
[----:B------:R-:W2:Y:S01]  /*1d60*/  LDCU.64 UR10, c[0x0][0x10b8] ;  /* 0x00021700ff0a77ac */ /* 0x000ea20008000a00 */
[----:B-1----:R-:W3:Y:S01]  /*1d70*/  LDG.E.64 R2, desc[UR12][R2.64] ;  /* 0x0000000c02027981 */ /* 0x002ee2000c1e1b00 */
[----:B0-----:R-:W-:Y:S02]  /*1d80*/  IADD3 R18, P0, PT, R5, R18, RZ ;  /* 0x0000001205127210 */ /* 0x001fe40007f1e0ff */
[----:B------:R-:W-:Y:S02]  /*1d90*/  CS2R R4, SRZ ;  /* 0x0000000000047805 */ /* 0x000fe4000001ff00 */
[----:B------:R-:W-:-:S02]  /*1da0*/  IADD3.X R19, PT, PT, RZ, R6, RZ, P0, !PT ;  /* 0x00000006ff137210 */ /* 0x000fc400007fe4ff */
[C---:B------:R-:W-:Y:S02]  /*1db0*/  ISETP.GE.U32.AND P0, PT, R18.reuse, UR14, PT ;  /* 0x0000000e12007c0c */ /* 0x040fe4000bf06070 */
[----:B------:R-:W-:Y:S02]  /*1dc0*/  IADD3 R33, P2, PT, R7, R18, RZ ;  /* 0x0000001207217210 */ /* 0x000fe40007f5e0ff */
[----:B------:R-:W-:Y:S02]  /*1dd0*/  ISETP.GE.AND.EX P0, PT, R19, UR15, PT, P0 ;  /* 0x0000000f13007c0c */ /* 0x000fe4000bf06300 */
[C---:B------:R-:W-:Y:S01]  /*1de0*/  LEA R16, P1, R18.reuse, UR6, 0x3 ;  /* 0x0000000612107c11 */ /* 0x040fe2000f8218ff */
[--C-:B------:R-:W-:Y:S01]  /*1df0*/  IMAD.X R35, RZ, RZ, R19.reuse, P2 ;  /* 0x000000ffff237224 */ /* 0x100fe200010e0613 */
[----:B------:R-:W-:Y:S02]  /*1e00*/  IADD3 R28, P3, PT, R7, R33, RZ ;  /* 0x00000021071c7210 */ /* 0x000fe40007f7e0ff */
[----:B------:R-:W-:-:S02]  /*1e10*/  LEA.HI.X R17, R18, UR7, R19, 0x3, P1 ;  /* 0x0000000712117c11 */ /* 0x000fc400088f1c13 */
[----:B------:R-:W-:Y:S01]  /*1e20*/  IADD3 R0, P4, PT, R7, R28, RZ ;  /* 0x0000001c07007210 */ /* 0x000fe20007f9e0ff */
[----:B------:R-:W-:Y:S01]  /*1e30*/  IMAD.X R34, RZ, RZ, R35, P3 ;  /* 0x000000ffff227224 */ /* 0x000fe200018e0623 */
[----:B------:R-:W-:Y:S01]  /*1e40*/  ISETP.GE.U32.AND P2, PT, R33, UR14, PT ;  /* 0x0000000e21007c0c */ /* 0x000fe2000bf46070 */
[----:B------:R-:W-:Y:S01]  /*1e50*/  IMAD.WIDE.U32 R14, R7, 0x8, R16 ;  /* 0x00000008070e7825 */ /* 0x000fe200078e0010 */
[----:B------:R-:W-:Y:S01]  /*1e60*/  ISETP.GE.U32.AND P1, PT, R28, UR14, PT ;  /* 0x0000000e1c007c0c */ /* 0x000fe2000bf26070 */
[----:B------:R-:W4:Y:S01]  /*1e70*/  @!P0 LDG.E.64 R4, desc[UR12][R16.64] ;  /* 0x0000000c10048981 */ /* 0x000f22000c1e1b00 */
[----:B------:R-:W-:-:S03]  /*1e80*/  ISETP.GE.U32.AND P3, PT, R0, UR14, PT ;  /* 0x0000000e00007c0c */ /* 0x000fc6000bf66070 */
[----:B------:R0:W-:Y:S01]  /*1e90*/  STL [R1], R0 ;  /* 0x0000000001007387 */ /* 0x0001e20000100800 */
[----:B------:R-:W-:Y:S02]  /*1ea0*/  SHF.R.U32.HI R7, RZ, 0x1d, R7 ;  /* 0x0000001dff077819 */ /* 0x000fe40000011607 */
[----:B------:R-:W-:Y:S02]  /*1eb0*/  ISETP.GE.AND.EX P0, PT, R35, UR15, PT, P2 ;  /* 0x0000000f23007c0c */ /* 0x000fe4000bf06320 */
[----:B------:R-:W-:Y:S01]  /*1ec0*/  ISETP.GE.AND.EX P1, PT, R34, UR15, PT, P1 ;  /* 0x0000000f22007c0c */ /* 0x000fe2000bf26310 */
[----:B0-----:R-:W-:Y:S01]  /*1ed0*/  IMAD.X R0, RZ, RZ, R34, P4 ;  /* 0x000000ffff007224 */ /* 0x001fe200020e0622 */
[----:B------:R-:W-:-:S04]  /*1ee0*/  IADD3 R12, P4, PT, R14, R27, RZ ;  /* 0x0000001b0e0c7210 */ /* 0x000fc80007f9e0ff */
[----:B------:R-:W-:Y:S02]  /*1ef0*/  ISETP.GE.AND.EX P2, PT, R0, UR15, PT, P3 ;  /* 0x0000000f00007c0c */ /* 0x000fe4000bf46330 */
[----:B------:R-:W-:Y:S02]  /*1f00*/  IADD3 R26, P3, PT, R27, R12, RZ ;  /* 0x0000000c1b1a7210 */ /* 0x000fe40007f7e0ff */
[----:B------:R-:W-:-:S05]  /*1f10*/  IADD3.X R13, PT, PT, R15, R7, RZ, P4, !PT ;  /* 0x000000070f0d7210 */ /* 0x000fca00027fe4ff */
[----:B------:R-:W-:Y:S01]  /*1f20*/  IMAD.X R27, R7, 0x1, R13, P3 ;  /* 0x00000001071b7824 */ /* 0x000fe200018e060d */
[----:B------:R-:W-:Y:S01]  /*1f30*/  CS2R R6, SRZ ;  /* 0x0000000000067805 */ /* 0x000fe2000001ff00 */
[----:B------:R0:W5:Y:S05]  /*1f40*/  @!P1 LDG.E.64 R8, desc[UR12][R12.64] ;  /* 0x0000000c0c089981 */ /* 0x00016a000c1e1b00 */
[----:B------:R0:W5:Y:S01]  /*1f50*/  @!P2 LDG.E.64 R6, desc[UR12][R26.64] ;  /* 0x0000000c1a06a981 */ /* 0x000162000c1e1b00 */
[----:B------:R-:W-:-:S03]  /*1f60*/  CS2R R10, SRZ ;  /* 0x00000000000a7805 */ /* 0x000fc6000001ff00 */
[----:B------:R4:W-:Y:S04]  /*1f70*/  STL [R1+0x4], R0 ;  /* 0x0000040001007387 */ /* 0x0009e80000100800 */
        /* <DEDUP_REMOVED lines=31> */
.L_x_434:
[----:B------:R-:W-:Y:S01]  /*2170*/  MOV R20, UR8 ;  /* 0x0000000800147c02 */ /* 0x000fe20008000f00 */
[----:B------:R-:W-:Y:S01]  /*2180*/  IMAD.MOV.U32 R2, RZ, RZ, R4 ;  /* 0x000000ffff027224 */ /* 0x000fe200078e0004 */
[----:B------:R-:W-:Y:S01]  /*2190*/  MOV R0, 0x21e0 ;  /* 0x000021e000007802 */ /* 0x000fe20000000f00 */
[----:B------:R-:W-:Y:S02]  /*21a0*/  IMAD.U32 R21, RZ, RZ, UR9 ;  /* 0x00000009ff157e24 */ /* 0x000fe4000f8e00ff */
[----:B------:R-:W-:Y:S02]  /*21b0*/  IMAD.MOV.U32 R4, RZ, RZ, R20 ;  /* 0x000000ffff047224 */ /* 0x000fe400078e0014 */
[----:B------:R-:W-:-:S07]  /*21c0*/  IMAD.U32 R3, RZ, RZ, UR4 ;  /* 0x00000004ff037e24 */ /* 0x000fce000f8e00ff */
[----:B-----5:R-:W-:Y:S05]  /*21d0*/  CALL.REL.NOINC `($__internal_24_$__cuda_sm20_div_s64) ;  /* 0x0000001000747944 */ /* 0x020fea0003c00000 */
[----:B------:R-:W-:Y:S01]  /*21e0*/  MOV R36, R3 ;  /* 0x0000000300247202 */ /* 0x000fe20000000f00 */
[----:B------:R-:W-:-:S07]  /*21f0*/  IMAD.MOV.U32 R37, RZ, RZ, R2 ;  /* 0x000000ffff257224 */ /* 0x000fce00078e0002 */
.L_x_435:
[----:B------:R-:W-:Y:S05]  /*2200*/  BSYNC.RECONVERGENT B0 ;  /* 0x0000000000007941 */ /* 0x000fea0003800200 */
.L_x_433:
[----:B-----5:R-:W-:Y:S01]  /*2210*/  LOP3.LUT R0, R11, UR4, RZ, 0xfc, !PT ;  /* 0x000000040b007c12 */ /* 0x020fe2000f8efcff */
        /* <DEDUP_REMOVED lines=24> */
.L_x_437:
[----:B------:R-:W-:Y:S01]  /*23a0*/  IMAD.U32 R5, RZ, RZ, UR9 ;  /* 0x00000009ff057e24 */ /* 0x000fe2000f8e00ff */
[----:B------:R-:W-:Y:S01]  /*23b0*/  MOV R3, UR4 ;  /* 0x0000000400037c02 */ /* 0x000fe20008000f00 */
[----:B------:R-:W-:Y:S01]  /*23c0*/  IMAD.U32 R4, RZ, RZ, UR8 ;  /* 0x00000008ff047e24 */ /* 0x000fe2000f8e00ff */
[----:B------:R-:W-:Y:S01]  /*23d0*/  MOV R0, 0x2410 ;  /* 0x0000241000007802 */ /* 0x000fe20000000f00 */
[----:B------:R-:W-:Y:S02]  /*23e0*/  IMAD.MOV.U32 R2, RZ, RZ, R10 ;  /* 0x000000ffff027224 */ /* 0x000fe400078e000a */
[----:B------:R-:W-:-:S07]  /*23f0*/  IMAD.MOV.U32 R5, RZ, RZ, R11 ;  /* 0x000000ffff057224 */ /* 0x000fce00078e000b */
[----:B------:R-:W-:Y:S05]  /*2400*/  CALL.REL.NOINC `($__internal_24_$__cuda_sm20_div_s64) ;  /* 0x0000000c00e87944 */ /* 0x000fea0003c00000 */
[----:B------:R-:W-:Y:S02]  /*2410*/  IMAD.MOV.U32 R10, RZ, RZ, R3 ;  /* 0x000000ffff0a7224 */ /* 0x000fe400078e0003 */
[----:B------:R-:W-:-:S07]  /*2420*/  IMAD.MOV.U32 R11, RZ, RZ, R2 ;  /* 0x000000ffff0b7224 */ /* 0x000fce00078e0002 */
.L_x_438:
[----:B------:R-:W-:Y:S05]  /*2430*/  BSYNC.RECONVERGENT B0 ;  /* 0x0000000000007941 */ /* 0x000fea0003800200 */
.L_x_436:
        /* <DEDUP_REMOVED lines=10> */
[----:B0-----:R-:W-:Y:S01]  /*24e0*/  MOV R2, RZ ;  /* 0x000000ff00027202 */ /* 0x001fe20000000f00 */
        /* <DEDUP_REMOVED lines=14> */
.L_x_440:
        /* <DEDUP_REMOVED lines=9> */
.L_x_441:
[----:B------:R-:W-:Y:S05]  /*2660*/  BSYNC.RECONVERGENT B0 ;  /* 0x0000000000007941 */ /* 0x000fea0003800200 */
.L_x_439:
        /* <DEDUP_REMOVED lines=10> */
[----:B0-----:R-:W-:-:S05]  /*2710*/  IADD3 R5, PT, PT, RZ, -R3, RZ ;  /* 0x80000003ff057210 */ /* 0x001fca0007ffe0ff */
[----:B------:R-:W-:-:S04]  /*2720*/  IMAD R5, R5, UR8, RZ ;  /* 0x0000000805057c24 */ /* 0x000fc8000f8e02ff */
[----:B------:R-:W-:-:S06]  /*2730*/  IMAD.HI.U32 R5, R3, R5, R2 ;  /* 0x0000000503057227 */ /* 0x000fcc00078e0002 */
[----:B------:R-:W-:-:S04]  /*2740*/  IMAD.HI.U32 R2, R5, R6, RZ ;  /* 0x0000000605027227 */ /* 0x000fc800078e00ff */
[----:B------:R-:W-:-:S04]  /*2750*/  IMAD.MOV R3, RZ, RZ, -R2 ;  /* 0x000000ffff037224 */ /* 0x000fc800078e0a02 */
[----:B------:R-:W-:Y:S02]  /*2760*/  IMAD R6, R3, UR8, R6 ;  /* 0x0000000803067c24 */ /* 0x000fe4000f8e0206 */
[----:B------:R-:W-:-:S03]  /*2770*/  IMAD.MOV.U32 R3, RZ, RZ, RZ ;  /* 0x000000ffff037224 */ /* 0x000fc600078e00ff */
[----:B------:R-:W-:-:S13]  /*2780*/  ISETP.GE.U32.AND P0, PT, R6, UR8, PT ;  /* 0x0000000806007c0c */ /* 0x000fda000bf06070 */
[----:B------:R-:W-:Y:S02]  /*2790*/  @P0 VIADD R6, R6, -UR8 ;  /* 0x8000000806060c36 */ /* 0x000fe40008000000 */
[----:B------:R-:W-:-:S03]  /*27a0*/  @P0 VIADD R2, R2, 0x1 ;  /* 0x0000000102020836 */ /* 0x000fc60000000000 */
[----:B------:R-:W-:-:S13]  /*27b0*/  ISETP.GE.U32.AND P1, PT, R6, UR8, PT ;  /* 0x0000000806007c0c */ /* 0x000fda000bf26070 */
[----:B------:R-:W-:Y:S02]  /*27c0*/  @P1 IADD3 R2, PT, PT, R2, 0x1, RZ ;  /* 0x0000000102021810 */ /* 0x000fe40007ffe0ff */
[----:B------:R-:W-:Y:S01]  /*27d0*/  @!P2 LOP3.LUT R2, RZ, UR8, RZ, 0x33, !PT ;  /* 0x00000008ff02ac12 */ /* 0x000fe2000f8e33ff */
[----:B------:R-:W-:Y:S06]  /*27e0*/  BRA `(.L_x_444) ;  /* 0x0000000000287947 */ /* 0x000fec0003800000 */
.L_x_443:
[----:B------:R-:W-:Y:S01]  /*27f0*/  IMAD.U32 R5, RZ, RZ, UR9 ;  /* 0x00000009ff057e24 */ /* 0x000fe2000f8e00ff */
[----:B------:R-:W-:Y:S01]  /*2800*/  MOV R5, R7 ;  /* 0x0000000700057202 */ /* 0x000fe20000000f00 */
[----:B------:R-:W-:Y:S01]  /*2810*/  IMAD.U32 R4, RZ, RZ, UR8 ;  /* 0x00000008ff047e24 */ /* 0x000fe2000f8e00ff */
[----:B------:R-:W-:Y:S01]  /*2820*/  MOV R0, 0x2860 ;  /* 0x0000286000007802 */ /* 0x000fe20000000f00 */
[----:B------:R-:W-:Y:S02]  /*2830*/  IMAD.MOV.U32 R2, RZ, RZ, R6 ;  /* 0x000000ffff027224 */ /* 0x000fe400078e0006 */
[----:B------:R-:W-:-:S07]  /*2840*/  IMAD.U32 R3, RZ, RZ, UR4 ;  /* 0x00000004ff037e24 */ /* 0x000fce000f8e00ff */
[----:B------:R-:W-:Y:S05]  /*2850*/  CALL.REL.NOINC `($__internal_24_$__cuda_sm20_div_s64) ;  /* 0x0000000800d47944 */ /* 0x000fea0003c00000 */
[----:B------:R-:W-:-:S04]  /*2860*/  LOP3.LUT R3, R3, R2, RZ, 0x3c, !PT ;  /* 0x0000000203037212 */ /* 0x000fc800078e3cff */
[----:B------:R-:W-:-:S04]  /*2870*/  LOP3.LUT R2, R3, R2, RZ, 0x3c, !PT ;  /* 0x0000000203027212 */ /* 0x000fc800078e3cff */
[----:B------:R-:W-:-:S07]  /*2880*/  LOP3.LUT R3, R3, R2, RZ, 0x3c, !PT ;  /* 0x0000000203037212 */ /* 0x000fce00078e3cff */
.L_x_444:
[----:B------:R-:W-:Y:S05]  /*2890*/  BSYNC.RECONVERGENT B0 ;  /* 0x0000000000007941 */ /* 0x000fea0003800200 */
.L_x_442:
[----:B------:R-:W2:Y:S04]  /*28a0*/  LDL.LU R4, [R1] ;  /* 0x0000000001047983 */ /* 0x000ea80000300800 */
[----:B------:R-:W3:Y:S01]  /*28b0*/  LDL.LU R0, [R1+0x4] ;  /* 0x0000040001007983 */ /* 0x000ee20000300800 */
[----:B------:R-:W-:Y:S02]  /*28c0*/  ISETP.GE.U32.AND P0, PT, R18, UR14, PT ;  /* 0x0000000e12007c0c */ /* 0x000fe4000bf06070 */
[----:B------:R-:W-:Y:S02]  /*28d0*/  ISETP.GE.U32.AND P1, PT, R33, UR14, PT ;  /* 0x0000000e21007c0c */ /* 0x000fe4000bf26070 */
[----:B------:R-:W-:Y:S02]  /*28e0*/  ISETP.GE.U32.AND P2, PT, R28, UR14, PT ;  /* 0x0000000e1c007c0c */ /* 0x000fe4000bf46070 */
[----:B------:R-:W-:-:S02]  /*28f0*/  ISETP.GE.AND.EX P0, PT, R19, UR15, PT, P0 ;  /* 0x0000000f13007c0c */ /* 0x000fc4000bf06300 */
[----:B------:R-:W-:Y:S02]  /*2900*/  ISETP.GE.AND.EX P1, PT, R35, UR15, PT, P1 ;  /* 0x0000000f23007c0c */ /* 0x000fe4000bf26310 */
[----:B------:R-:W-:-:S09]  /*2910*/  ISETP.GE.AND.EX P2, PT, R34, UR15, PT, P2 ;  /* 0x0000000f22007c0c */ /* 0x000fd2000bf46320 */
[----:B------:R0:W-:Y:S04]  /*2920*/  @!P0 STG.E.64 desc[UR12][R16.64], R36 ;  /* 0x0000002410008986 */ /* 0x0001e8000c101b0c */
[----:B------:R0:W-:Y:S04]  /*2930*/  @!P1 STG.E.64 desc[UR12][R14.64], R10 ;  /* 0x0000000a0e009986 */ /* 0x0001e8000c101b0c */
[----:B------:R0:W-:Y:S01]  /*2940*/  @!P2 STG.E.64 desc[UR12][R12.64], R8 ;  /* 0x000000080c00a986 */ /* 0x0001e2000c101b0c */
[----:B--2---:R-:W-:-:S04]  /*2950*/  ISETP.GE.U32.AND P3, PT, R4, UR14, PT ;  /* 0x0000000e04007c0c */ /* 0x004fc8000bf66070 */
[----:B---3--:R-:W-:-:S13]  /*2960*/  ISETP.GE.AND.EX P3, PT, R0, UR15, PT, P3 ;  /* 0x0000000f00007c0c */ /* 0x008fda000bf66330 */
[----:B0-----:R-:W-:Y:S05]  /*2970*/  @P3 EXIT ;  /* 0x000000000000394d */ /* 0x001fea0003800000 */
[----:B------:R-:W-:Y:S01]  /*2980*/  STG.E.64 desc[UR12][R26.64], R2 ;  /* 0x000000021a007986 */ /* 0x000fe2000c101b0c */
[----:B------:R-:W-:Y:S05]  /*2990*/  EXIT ;  /* 0x000000000000794d */ /* 0x000fea0003800000 */
.L_x_404:
        /* <DEDUP_REMOVED lines=8> */
.L_x_457:
[----:B------:R-:W2:Y:S01]  /*2a20*/  LDC.64 R2, c[0x0][0x10b0] ;  /* 0x00042c00ff027b82 */ /* 0x000ea20000000a00 */
[----:B------:R-:W-:-:S04]  /*2a30*/  LEA R16, P0, R26, UR6, 0x5 ;  /* 0x000000061a107c11 */ /* 0x000fc8000f8028ff */
[----:B------:R-:W-:-:S05]  /*2a40*/  LEA.HI.X R17, R26, UR7, R27, 0x5, P0 ;  /* 0x000000071a117c11 */ /* 0x000fca00080f2c1b */
        /* <DEDUP_REMOVED lines=11> */
[----:B------:R-:W-:Y:S01]  /*2b00*/  ISETP.NE.U32.AND P2, PT, R18, RZ, PT ;  /* 0x000000ff1200720c */ /* 0x000fe20003f45070 */
[----:B------:R-:W-:-:S06]  /*2b10*/  IMAD.MOV.U32 R13, RZ, RZ, RZ ;  /* 0x000000ffff0d7224 */ /* 0x000fcc00078e00ff */
[----:B-1----:R-:W1:Y:S02]  /*2b20*/  MUFU.RCP R0, R0 ;  /* 0x0000000000007308 */ /* 0x002e640000001000 */
[----:B-1----:R-:W-:-:S06]  /*2b30*/  VIADD R2, R0, 0xffffffe ;  /* 0x0ffffffe00027836 */ /* 0x002fcc0000000000 */
        /* <DEDUP_REMOVED lines=13> */
[----:B------:R-:W-:Y:S01]  /*2c10*/  @!P2 LOP3.LUT R12, RZ, R18, RZ, 0x33, !PT ;  /* 0x00000012ff0ca212 */ /* 0x000fe200078e33ff */
[----:B------:R-:W-:Y:S06]  /*2c20*/  BRA `(.L_x_447) ;  /* 0x00000000001c7947 */ /* 0x000fec0003800000 */
.L_x_446:
[----:B------:R-:W-:Y:S01]  /*2c30*/  IMAD.MOV.U32 R2, RZ, RZ, R4 ;  /* 0x000000ffff027224 */ /* 0x000fe200078e0004 */
[----:B------:R-:W-:Y:S01]  /*2c40*/  MOV R3, R28 ;  /* 0x0000001c00037202 */ /* 0x000fe20000000f00 */
[----:B------:R-:W-:Y:S01]  /*2c50*/  IMAD.MOV.U32 R4, RZ, RZ, R18 ;  /* 0x000000ffff047224 */ /* 0x000fe200078e0012 */
[----:B------:R-:W-:-:S07]  /*2c60*/  MOV R0, 0x2c80 ;  /* 0x00002c8000007802 */ /* 0x000fce0000000f00 */
[----:B0-----:R-:W-:Y:S05]  /*2c70*/  CALL.REL.NOINC `($__internal_24_$__cuda_sm20_div_s64) ;  /* 0x0000000400cc7944 */ /* 0x001fea0003c00000 */
[----:B------:R-:W-:Y:S02]  /*2c80*/  IMAD.MOV.U32 R12, RZ, RZ, R3 ;  /* 0x000000ffff0c7224 */ /* 0x000fe400078e0003 */
[----:B------:R-:W-:-:S07]  /*2c90*/  IMAD.MOV.U32 R13, RZ, RZ, R2 ;  /* 0x000000ffff0d7224 */ /* 0x000fce00078e0002 */
.L_x_447:
[----:B0-----:R-:W-:Y:S05]  /*2ca0*/  BSYNC.RECONVERGENT B0 ;  /* 0x0000000000007941 */ /* 0x001fea0003800200 */
.L_x_445:
[----:B------:R-:W-:Y:S01]  /*2cb0*/  LOP3.LUT R0, R7, R28, RZ, 0xfc, !PT ;  /* 0x0000001c07007212 */ /* 0x000fe200078efcff */
[----:B------:R-:W-:Y:S03]  /*2cc0*/  BSSY.RECONVERGENT B0, `(.L_x_448) ;  /* 0x000001f000007945 */ /* 0x000fe60003800200 */
[----:B------:R-:W-:-:S13]  /*2cd0*/  ISETP.NE.U32.AND P0, PT, R0, RZ, PT ;  /* 0x000000ff0000720c */ /* 0x000fda0003f05070 */
[----:B------:R-:W-:Y:S05]  /*2ce0*/  @P0 BRA `(.L_x_449) ;  /* 0x0000000000500947 */ /* 0x000fea0003800000 */
[----:B------:R-:W0:Y:S01]  /*2cf0*/  I2F.U32.RP R0, R18 ;  /* 0x0000001200007306 */ /* 0x000e220000209000 */
[----:B------:R-:W-:Y:S01]  /*2d00*/  ISETP.NE.U32.AND P2, PT, R18, RZ, PT ;  /* 0x000000ff1200720c */ /* 0x000fe20003f45070 */
[----:B------:R-:W-:-:S06]  /*2d10*/  IMAD.MOV.U32 R15, RZ, RZ, RZ ;  /* 0x000000ffff0f7224 */ /* 0x000fcc00078e00ff */
[----:B0-----:R-:W0:Y:S02]  /*2d20*/  MUFU.RCP R0, R0 ;  /* 0x0000000000007308 */ /* 0x001e240000001000 */
[----:B0-----:R-:W-:-:S06]  /*2d30*/  VIADD R2, R0, 0xffffffe ;  /* 0x0ffffffe00027836 */ /* 0x001fcc0000000000 */
[----:B------:R0:W1:Y:S02]  /*2d40*/  F2I.FTZ.U32.TRUNC.NTZ R3, R2 ;  /* 0x0000000200037305 */ /* 0x000064000021f000 */
[----:B0-----:R-:W-:Y:S01]  /*2d50*/  IMAD.MOV.U32 R2, RZ, RZ, RZ ;  /* 0x000000ffff027224 */ /* 0x001fe200078e00ff */
[----:B-1----:R-:W-:-:S05]  /*2d60*/  IADD3 R5, PT, PT, RZ, -R3, RZ ;  /* 0x80000003ff057210 */ /* 0x002fca0007ffe0ff */
[----:B------:R-:W-:-:S04]  /*2d70*/  IMAD R5, R5, R18, RZ ;  /* 0x0000001205057224 */ /* 0x000fc800078e02ff */
[----:B------:R-:W-:-:S06]  /*2d80*/  IMAD.HI.U32 R5, R3, R5, R2 ;  /* 0x0000000503057227 */ /* 0x000fcc00078e0002 */
[----:B------:R-:W-:-:S04]  /*2d90*/  IMAD.HI.U32 R14, R5, R6, RZ ;  /* 0x00000006050e7227 */ /* 0x000fc800078e00ff */
[----:B------:R-:W-:-:S04]  /*2da0*/  IMAD.MOV R7, RZ, RZ, -R14 ;  /* 0x000000ffff077224 */ /* 0x000fc800078e0a0e */
[----:B------:R-:W-:-:S05]  /*2db0*/  IMAD R7, R18, R7, R6 ;  /* 0x0000000712077224 */ /* 0x000fca00078e0206 */
[----:B------:R-:W-:-:S13]  /*2dc0*/  ISETP.GE.U32.AND P0, PT, R7, R18, PT ;  /* 0x000000120700720c */ /* 0x000fda0003f06070 */
[----:B------:R-:W-:Y:S01]  /*2dd0*/  @P0 IMAD.IADD R7, R7, 0x1, -R18 ;  /* 0x0000000107070824 */ /* 0x000fe200078e0a12 */
[----:B------:R-:W-:-:S04]  /*2de0*/  @P0 IADD3 R14, PT, PT, R14, 0x1, RZ ;  /* 0x000000010e0e0810 */ /* 0x000fc80007ffe0ff */
[----:B------:R-:W-:-:S13]  /*2df0*/  ISETP.GE.U32.AND P1, PT, R7, R18, PT ;  /* 0x000000120700720c */ /* 0x000fda0003f26070 */
[----:B------:R-:W-:Y:S01]  /*2e00*/  @P1 VIADD R14, R14, 0x1 ;  /* 0x000000010e0e1836 */ /* 0x000fe20000000000 */
[----:B------:R-:W-:Y:S01]  /*2e10*/  @!P2 LOP3.LUT R14, RZ, R18, RZ, 0x33, !PT ;  /* 0x00000012ff0ea212 */ /* 0x000fe200078e33ff */
[----:B------:R-:W-:Y:S06]  /*2e20*/  BRA `(.L_x_450) ;  /* 0x0000000000207947 */ /* 0x000fec0003800000 */
.L_x_449:
[----:B------:R-:W-:Y:S01]  /*2e30*/  IMAD.MOV.U32 R2, RZ, RZ, R6 ;  /* 0x000000ffff027224 */ /* 0x000fe200078e0006 */
[----:B------:R-:W-:Y:S01]  /*2e40*/  MOV R5, R7 ;  /* 0x0000000700057202 */ /* 0x000fe20000000f00 */
[----:B------:R-:W-:Y:S01]  /*2e50*/  IMAD.MOV.U32 R4, RZ, RZ, R18 ;  /* 0x000000ffff047224 */ /* 0x000fe200078e0012 */
[----:B------:R-:W-:Y:S01]  /*2e60*/  MOV R0, 0x2e90 ;  /* 0x00002e9000007802 */ /* 0x000fe20000000f00 */
[----:B------:R-:W-:-:S07]  /*2e70*/  IMAD.MOV.U32 R3, RZ, RZ, R28 ;  /* 0x000000ffff037224 */ /* 0x000fce00078e001c */
[----:B------:R-:W-:Y:S05]  /*2e80*/  CALL.REL.NOINC `($__internal_24_$__cuda_sm20_div_s64) ;  /* 0x0000000400487944 */ /* 0x000fea0003c00000 */
[----:B------:R-:W-:Y:S01]  /*2e90*/  IMAD.MOV.U32 R14, RZ, RZ, R3 ;  /* 0x000000ffff0e7224 */ /* 0x000fe200078e0003 */
[----:B------:R-:W-:-:S07]  /*2ea0*/  MOV R15, R2 ;  /* 0x00000002000f7202 */ /* 0x000fce0000000f00 */
.L_x_450:
[----:B------:R-:W-:Y:S05]  /*2eb0*/  BSYNC.RECONVERGENT B0 ;  /* 0x0000000000007941 */ /* 0x000fea0003800200 */
.L_x_448:
        /* <DEDUP_REMOVED lines=25> */
.L_x_452:
[----:B------:R-:W-:Y:S01]  /*3050*/  IMAD.MOV.U32 R2, RZ, RZ, R8 ;  /* 0x000000ffff027224 */ /* 0x000fe200078e0008 */
[----:B------:R-:W-:Y:S01]  /*3060*/  MOV R4, R18 ;  /* 0x0000001200047202 */ /* 0x000fe20000000f00 */
[----:B------:R-:W-:Y:S01]  /*3070*/  IMAD.MOV.U32 R5, RZ, RZ, R9 ;  /* 0x000000ffff057224 */ /* 0x000fe200078e0009 */
[----:B------:R-:W-:Y:S01]  /*3080*/  MOV R0, 0x30b0 ;  /* 0x000030b000007802 */ /* 0x000fe20000000f00 */
[----:B------:R-:W-:-:S07]  /*3090*/  IMAD.MOV.U32 R3, RZ, RZ, R28 ;  /* 0x000000ffff037224 */ /* 0x000fce00078e001c */
[----:B------:R-:W-:Y:S05]  /*30a0*/  CALL.REL.NOINC `($__internal_24_$__cuda_sm20_div_s64) ;  /* 0x0000000000c07944 */ /* 0x000fea0003c00000 */
[----:B------:R-:W-:Y:S02]  /*30b0*/  IMAD.MOV.U32 R8, RZ, RZ, R3 ;  /* 0x000000ffff087224 */ /* 0x000fe400078e0003 */
[----:B------:R-:W-:-:S07]  /*30c0*/  IMAD.MOV.U32 R9, RZ, RZ, R2 ;  /* 0x000000ffff097224 */ /* 0x000fce00078e0002 */
.L_x_453:
[----:B------:R-:W-:Y:S05]  /*30d0*/  BSYNC.RECONVERGENT B0 ;  /* 0x0000000000007941 */ /* 0x000fea0003800200 */
.L_x_451:
[----:B------:R-:W-:Y:S01]  /*30e0*/  LOP3.LUT R0, R11, R28, RZ, 0xfc, !PT ;  /* 0x0000001c0b007212 */ /* 0x000fe200078efcff */
[----:B------:R-:W-:Y:S03]  /*30f0*/  BSSY.RECONVERGENT B0, `(.L_x_454) ;  /* 0x0000020000007945 */ /* 0x000fe60003800200 */
[----:B------:R-:W-:-:S13]  /*3100*/  ISETP.NE.U32.AND P0, PT, R0, RZ, PT ;  /* 0x000000ff0000720c */ /* 0x000fda0003f05070 */
[----:B------:R-:W-:Y:S05]  /*3110*/  @P0 BRA `(.L_x_455) ;  /* 0x0000000000540947 */ /* 0x000fea0003800000 */
[----:B------:R-:W0:Y:S01]  /*3120*/  I2F.U32.RP R4, R18 ;  /* 0x0000001200047306 */ /* 0x000e220000209000 */
[----:B------:R-:W-:-:S07]  /*3130*/  ISETP.NE.U32.AND P2, PT, R18, RZ, PT ;  /* 0x000000ff1200720c */ /* 0x000fce0003f45070 */
[----:B0-----:R-:W0:Y:S02]  /*3140*/  MUFU.RCP R4, R4 ;  /* 0x0000000400047308 */ /* 0x001e240000001000 */
[----:B0-----:R-:W-:-:S06]  /*3150*/  IADD3 R2, PT, PT, R4, 0xffffffe, RZ ;  /* 0x0ffffffe04027810 */ /* 0x001fcc0007ffe0ff */
        /* <DEDUP_REMOVED lines=12> */
[----:B------:R-:W-:-:S12]  /*3220*/  HFMA2 R11, -RZ, RZ, 0, 0 ;  /* 0x00000000ff0b7431 */ /* 0x000fd800000001ff */
[----:B------:R-:W-:Y:S01]  /*3230*/  @P1 VIADD R0, R0, 0x1 ;  /* 0x0000000100001836 */ /* 0x000fe20000000000 */
[----:B------:R-:W-:-:S05]  /*3240*/  @!P2 LOP3.LUT R0, RZ, R18, RZ, 0x33, !PT ;  /* 0x00000012ff00a212 */ /* 0x000fca00078e33ff */
[----:B------:R-:W-:Y:S01]  /*3250*/  IMAD.MOV.U32 R10, RZ, RZ, R0 ;  /* 0x000000ffff0a7224 */ /* 0x000fe200078e0000 */
[----:B------:R-:W-:Y:S06]  /*3260*/  BRA `(.L_x_456) ;  /* 0x0000000000207947 */ /* 0x000fec0003800000 */
.L_x_455:
        /* <DEDUP_REMOVED lines=8> */
.L_x_456:
[----:B------:R-:W-:Y:S05]  /*32f0*/  BSYNC.RECONVERGENT B0 ;  /* 0x0000000000007941 */ /* 0x000fea0003800200 */
.L_x_454:
[----:B------:R-:W-:Y:S01]  /*3300*/  IADD3 R26, P0, PT, R26, UR5, RZ ;  /* 0x000000051a1a7c10 */ /* 0x000fe2000ff1e0ff */
[----:B------:R2:W-:Y:S03]  /*3310*/  STG.E.ENL2.256 desc[UR12][R16.64], R12, R8 ;  /* 0xf800000c1008797f */ /* 0x0005e6000f12180c */
[----:B------:R-:W-:Y:S01]  /*3320*/  IADD3.X R27, PT, PT, RZ, R27, RZ, P0, !PT ;  /* 0x0000001bff1b7210 */ /* 0x000fe200007fe4ff */
[C---:B------:R-:W-:Y:S01]  /*3330*/  IMAD.SHL.U32 R0, R26.reuse, 0x4, RZ ;  /* 0x000000041a007824 */ /* 0x040fe200078e00ff */
[----:B------:R-:W-:-:S04]  /*3340*/  LOP3.LUT P0, RZ, R26, 0xffffc000, RZ, 0xc0, !PT ;  /* 0xffffc0001aff7812 */ /* 0x000fc8000780c0ff */
[----:B------:R-:W-:Y:S02]  /*3350*/  ISETP.LT.U32.AND P1, PT, R0, UR16, PT ;  /* 0x0000001000007c0c */ /* 0x000fe4000bf21070 */
[----:B------:R-:W-:Y:S02]  /*3360*/  SHF.L.U64.HI R0, R26, 0x2, R27 ;  /* 0x000000021a007819 */ /* 0x000fe4000001021b */
[----:B------:R-:W-:Y:S02]  /*3370*/  LOP3.LUT P0, RZ, R27, 0x3fffffff, RZ, 0xc0, P0 ;  /* 0x3fffffff1bff7812 */ /* 0x000fe4000000c0ff */
[----:B------:R-:W-:-:S13]  /*3380*/  ISETP.LT.AND.EX P1, PT, R0, UR4, PT, P1 ;  /* 0x0000000400007c0c */ /* 0x000fda000bf21310 */
[----:B--2---:R-:W-:Y:S05]  /*3390*/  @!P0 BRA P1, `(.L_x_457) ;  /* 0xfffffff400a08947 */ /* 0x004fea000083ffff */
[----:B------:R-:W-:Y:S05]  /*33a0*/  EXIT ;  /* 0x000000000000794d */ /* 0x000fea0003800000 */
        .weak           $__internal_24_$__cuda_sm20_div_s64
        .type           $__internal_24_$__cuda_sm20_div_s64,@function
        .size           $__internal_24_$__cuda_sm20_div_s64,($__internal_25_$__cuda_sm20_div_u16 - $__internal_24_$__cuda_sm20_div_s64)
$__internal_24_$__cuda_sm20_div_s64:
[----:B------:R-:W-:Y:S02]  /*33b0*/  IADD3 R20, P0, PT, RZ, -R4, RZ ;  /* 0x80000004ff147210 */ /* 0x000fe40007f1e0ff */
[----:B------:R-:W-:-:S03]  /*33c0*/  ISETP.GE.AND P1, PT, R3, RZ, PT ;  /* 0x000000ff0300720c */ /* 0x000fc60003f26270 */
        /* <DEDUP_REMOVED lines=22> */
[----:B------:R-:W-:Y:S01]  /*3530*/  IMAD R23, R25, R21, R31 ;  /* 0x0000001519177224 */ /* 0x000fe200078e021f */
[----:B------:R-:W-:-:S03]  /*3540*/  IADD3 R30, P0, PT, RZ, -R30, RZ ;  /* 0x8000001eff1e7210 */ /* 0x000fc60007f1e0ff */
[----:B------:R-:W-:Y:S02]  /*3550*/  IMAD R23, R22, R20, R23 ;  /* 0x0000001416177224 */ /* 0x000fe400078e0217 */
[----:B------:R-:W-:-:S04]  /*3560*/  IMAD.HI.U32 R24, R25, R30, RZ ;  /* 0x0000001e19187227 */ /* 0x000fc800078e00ff */
[----:B------:R-:W-:-:S04]  /*3570*/  IMAD.X R23, RZ, RZ, ~R23, P0 ;  /* 0x000000ffff177224 */ /* 0x000fc800000e0e17 */
[----:B------:R-:W-:-:S04]  /*3580*/  IMAD.WIDE.U32 R24, P0, R25, R23, R24 ;  /* 0x0000001719187225 */ /* 0x000fc80007800018 */
[----:B------:R-:W-:Y:S01]  /*3590*/  IMAD.HI.U32 R29, P6, R22, R30, R24 ;  /* 0x0000001e161d7227 */ /* 0x000fe200078c0018 */
[----:B------:R-:W-:-:S03]  /*35a0*/  IADD3 R25, P1, PT, RZ, -R2, RZ ;  /* 0x80000002ff197210 */ /* 0x000fc60007f3e0ff */
[----:B------:R-:W-:-:S04]  /*35b0*/  IMAD.HI.U32 R24, R22, R23, RZ ;  /* 0x0000001716187227 */ /* 0x000fc800078e00ff */
[----:B------:R-:W-:Y:S02]  /*35c0*/  IMAD R30, R22, R23, RZ ;  /* 0x00000017161e7224 */ /* 0x000fe400078e02ff */
[----:B------:R-:W-:Y:S01]  /*35d0*/  IMAD.X R32, R24, 0x1, R22, P0 ;  /* 0x0000000118207824 */ /* 0x000fe200000e0616 */
[----:B------:R-:W-:Y:S01]  /*35e0*/  ISETP.GE.AND P0, PT, R5, RZ, PT ;  /* 0x000000ff0500720c */ /* 0x000fe20003f06270 */
[----:B------:R-:W-:Y:S01]  /*35f0*/  IMAD.MOV.U32 R23, RZ, RZ, RZ ;  /* 0x000000ffff177224 */ /* 0x000fe200078e00ff */
[----:B------:R-:W-:Y:S02]  /*3600*/  IADD3 R30, P2, PT, R30, R29, RZ ;  /* 0x0000001d1e1e7210 */ /* 0x000fe40007f5e0ff */
[----:B------:R-:W-:Y:S02]  /*3610*/  SEL R25, R25, R2, !P0 ;  /* 0x0000000219197207 */ /* 0x000fe40004000000 */
[----:B------:R-:W-:-:S03]  /*3620*/  IADD3.X R24, PT, PT, RZ, ~R5, RZ, P1, !PT ;  /* 0x80000005ff187210 */ /* 0x000fc60000ffe4ff */
[----:B------:R-:W-:Y:S01]  /*3630*/  IMAD.HI.U32 R22, R30, R25, RZ ;  /* 0x000000191e167227 */ /* 0x000fe200078e00ff */
[----:B------:R-:W-:-:S05]  /*3640*/  SEL R24, R24, R5, !P0 ;  /* 0x0000000518187207 */ /* 0x000fca0004000000 */
[----:B------:R-:W-:Y:S01]  /*3650*/  IMAD.WIDE.U32 R30, R30, R24, R22 ;  /* 0x000000181e1e7225 */ /* 0x000fe200078e0016 */
[----:B------:R-:W-:-:S05]  /*3660*/  IADD3.X R22, PT, PT, RZ, RZ, R32, P2, P6 ;  /* 0x000000ffff167210 */ /* 0x000fca00017ec420 */
[----:B------:R-:W-:-:S04]  /*3670*/  IMAD.HI.U32 R30, P1, R22, R25, R30 ;  /* 0x00000019161e7227 */ /* 0x000fc8000782001e */
[CC--:B------:R-:W-:Y:S02]  /*3680*/  IMAD R2, R22.reuse, R24.reuse, RZ ;  /* 0x0000001816027224 */ /* 0x0c0fe400078e02ff */
[----:B------:R-:W-:-:S03]  /*3690*/  IMAD.HI.U32 R29, R22, R24, RZ ;  /* 0x00000018161d7227 */ /* 0x000fc600078e00ff */
[----:B------:R-:W-:Y:S01]  /*36a0*/  IADD3 R2, P0, PT, R2, R30, RZ ;  /* 0x0000001e02027210 */ /* 0x000fe20007f1e0ff */
[----:B------:R-:W-:-:S04]  /*36b0*/  IMAD.X R29, RZ, RZ, R29, P1 ;  /* 0x000000ffff1d7224 */ /* 0x000fc800008e061d */
[----:B------:R-:W-:-:S04]  /*36c0*/  IMAD.WIDE.U32 R22, R2, R20, RZ ;  /* 0x0000001402167225 */ /* 0x000fc800078e00ff */
[----:B------:R-:W-:Y:S01]  /*36d0*/  IMAD R23, R2, R21, R23 ;  /* 0x0000001502177224 */ /* 0x000fe200078e0217 */
[----:B------:R-:W-:Y:S01]  /*36e0*/  IADD3 R25, P1, PT, -R22, R25, RZ ;  /* 0x0000001916197210 */ /* 0x000fe20007f3e1ff */
[----:B------:R-:W-:-:S03]  /*36f0*/  IMAD.X R22, RZ, RZ, R29, P0 ;  /* 0x000000ffff167224 */ /* 0x000fc600000e061d */
[-C--:B------:R-:W-:Y:S01]  /*3700*/  ISETP.GE.U32.AND P0, PT, R25, R20.reuse, PT ;  /* 0x000000141900720c */ /* 0x080fe20003f06070 */
[----:B------:R-:W-:-:S05]  /*3710*/  IMAD R23, R22, R20, R23 ;  /* 0x0000001416177224 */ /* 0x000fca00078e0217 */
[----:B------:R-:W-:Y:S02]  /*3720*/  IADD3.X R24, PT, PT, ~R23, R24, RZ, P1, !PT ;  /* 0x0000001817187210 */ /* 0x000fe40000ffe5ff */
[----:B------:R-:W-:Y:S02]  /*3730*/  IADD3 R23, P6, PT, R25, -R20, RZ ;  /* 0x8000001419177210 */ /* 0x000fe40007fde0ff */
[----:B------:R-:W-:-:S04]  /*3740*/  ISETP.GE.U32.AND.EX P0, PT, R24, R21, PT, P0 ;  /* 0x000000151800720c */ /* 0x000fc80003f06100 */
[----:B------:R-:W-:Y:S02]  /*3750*/  SEL R25, R23, R25, P0 ;  /* 0x0000001917197207 */ /* 0x000fe40000000000 */
[----:B------:R-:W-:Y:S02]  /*3760*/  IADD3 R23, P2, PT, R2, 0x1, RZ ;  /* 0x0000000102177810 */ /* 0x000fe40007f5e0ff */
[----:B------:R-:W-:Y:S01]  /*3770*/  ISETP.GE.U32.AND P1, PT, R25, R20, PT ;  /* 0x000000141900720c */ /* 0x000fe20003f26070 */
[----:B------:R-:W-:Y:S01]  /*3780*/  IMAD.X R25, R24, 0x1, ~R21, P6 ;  /* 0x0000000118197824 */ /* 0x000fe200030e0e15 */
[----:B------:R-:W-:Y:S01]  /*3790*/  SEL R20, R23, R2, P0 ;  /* 0x0000000217147207 */ /* 0x000fe20000000000 */
[----:B------:R-:W-:-:S03]  /*37a0*/  IMAD.X R2, RZ, RZ, R22, P2 ;  /* 0x000000ffff027224 */ /* 0x000fc600010e0616 */
[----:B------:R-:W-:Y:S02]  /*37b0*/  SEL R24, R25, R24, P0 ;  /* 0x0000001819187207 */ /* 0x000fe40000000000 */
[----:B------:R-:W-:Y:S02]  /*37c0*/  SEL R2, R2, R22, P0 ;  /* 0x0000001602027207 */ /* 0x000fe40000000000 */
[----:B------:R-:W-:Y:S02]  /*37d0*/  IADD3 R22, P0, PT, R20, 0x1, RZ ;  /* 0x0000000114167810 */ /* 0x000fe40007f1e0ff */
[----:B------:R-:W-:-:S03]  /*37e0*/  ISETP.GE.U32.AND.EX P1, PT, R24, R21, PT, P1 ;  /* 0x000000151800720c */ /* 0x000fc60003f26110 */
[----:B------:R-:W-:Y:S01]  /*37f0*/  IMAD.X R21, RZ, RZ, R2, P0 ;  /* 0x000000ffff157224 */ /* 0x000fe200000e0602 */
[----:B------:R-:W-:Y:S02]  /*3800*/  SEL R20, R22, R20, P1 ;  /* 0x0000001416147207 */ /* 0x000fe40000800000 */
[----:B------:R-:W-:Y:S02]  /*3810*/  LOP3.LUT R22, R3, R5, RZ, 0x3c, !PT ;  /* 0x0000000503167212 */ /* 0x000fe400078e3cff */
[----:B------:R-:W-:Y:S02]  /*3820*/  SEL R2, R21, R2, P1 ;  /* 0x0000000215027207 */ /* 0x000fe40000800000 */
[----:B------:R-:W-:Y:S02]  /*3830*/  IADD3 R5, P0, PT, RZ, -R20, RZ ;  /* 0x80000014ff057210 */ /* 0x000fe40007f1e0ff */
[----:B------:R-:W-:Y:S02]  /*3840*/  ISETP.NE.U32.AND P1, PT, R4, RZ, PT ;  /* 0x000000ff0400720c */ /* 0x000fe40003f25070 */
[----:B------:R-:W-:-:S02]  /*3850*/  ISETP.GE.AND P2, PT, R22, RZ, PT ;  /* 0x000000ff1600720c */ /* 0x000fc40003f46270 */
[----:B------:R-:W-:Y:S02]  /*3860*/  IADD3.X R4, PT, PT, RZ, ~R2, RZ, P0, !PT ;  /* 0x80000002ff047210 */ /* 0x000fe400007fe4ff */
[----:B------:R-:W-:Y:S02]  /*3870*/  ISETP.NE.AND.EX P1, PT, R3, RZ, PT, P1 ;  /* 0x000000ff0300720c */ /* 0x000fe40003f25310 */
[----:B------:R-:W-:Y:S01]  /*3880*/  SEL R3, R5, R20, !P2 ;  /* 0x0000001405037207 */ /* 0x000fe20005000000 */
[----:B------:R-:W-:Y:S01]  /*3890*/  IMAD.MOV.U32 R5, RZ, RZ, 0x0 ;  /* 0x00000000ff057424 */ /* 0x000fe200078e00ff */
[----:B------:R-:W-:Y:S01]  /*38a0*/  SEL R2, R4, R2, !P2 ;  /* 0x0000000204027207 */ /* 0x000fe20005000000 */
[----:B------:R-:W-:Y:S01]  /*38b0*/  IMAD.MOV.U32 R4, RZ, RZ, R0 ;  /* 0x000000ffff047224 */ /* 0x000fe200078e0000 */
[----:B------:R-:W-:Y:S02]  /*38c0*/  SEL R3, R3, 0xffffffff, P1 ;  /* 0xffffffff03037807 */ /* 0x000fe40000800000 */
[----:B------:R-:W-:Y:S01]  /*38d0*/  SEL R2, R2, 0xffffffff, P1 ;  /* 0xffffffff02027807 */ /* 0x000fe20000800000 */
[----:B------:R-:W-:Y:S06]  /*38e0*/  RET.REL.NODEC R4 `(_ZN2at6native63_GLOBAL__N__862fb238_30_ForeachBinaryOpScalarTensor_cu_64fe0ca525multi_tensor_apply_kernelINS1_18TensorListMetadataILi1EEENS1_27BinaryOpScalarTensorFunctorIlLi1ELi1ELi0EEEJSt7dividesIlEPllEEEvT_T0_DpT1_) ;  /* 0xffffffc404c47950 */ /* 0x000fec0003c3ffff */
        .weak           $__internal_25_$__cuda_sm20_div_u16
        .type           $__internal_25_$__cuda_sm20_div_u16,@function
        .size           $__internal_25_$__cuda_sm20_div_u16,(.L_x_758 - $__internal_25_$__cuda_sm20_div_u16)
$__internal_25_$__cuda_sm20_div_u16:
        /* <DEDUP_REMOVED lines=11> */
[----:B0-----:R-:W-:-:S05]  /*39a0*/  FMUL R3, R3, R4 ;  /* 0x0000000403037220 */ /* 0x001fca0000400000 */
[----:B------:R-:W-:-:S05]  /*39b0*/  IADD3 R3, PT, PT, R3, 0x2, RZ ;  /* 0x0000000203037810 */ /* 0x000fca0007ffe0ff */
[----:B------:R-:W-:Y:S01]  /*39c0*/  FMUL.RZ R0, R0, R3 ;  /* 0x0000000300007220 */ /* 0x000fe2000040c000 */
[----:B------:R-:W-:-:S05]  /*39d0*/  IMAD.MOV.U32 R3, RZ, RZ, 0x0 ;  /* 0x00000000ff037424 */ /* 0x000fca00078e00ff */
[----:B------:R-:W0:Y:S02]  /*39e0*/  F2I.U32.TRUNC.NTZ R0, R0 ;  /* 0x0000000000007305 */ /* 0x000e24000020f000 */
[----:B0-----:R-:W-:-:S13]  /*39f0*/  R2UR UR4, R0 ;  /* 0x00000000000472ca */ /* 0x001fda00000e0000 */
[----:B------:R-:W-:-:S07]  /*3a00*/  ULOP3.LUT UR10, UR4, 0xffff, URZ, 0xc0, !UPT ;  /* 0x0000ffff040a7892 */ /* 0x000fce000f8ec0ff */
[----:B------:R-:W-:Y:S01]  /*3a10*/  @!UP0 UMOV UR10, 0xffffffff ;  /* 0xffffffff000a8882 */ /* 0x000fe20000000000 */
[----:B------:R-:W-:Y:S05]  /*3a20*/  RET.REL.NODEC R2 `(_ZN2at6native63_GLOBAL__N__862fb238_30_ForeachBinaryOpScalarTensor_cu_64fe0ca525multi_tensor_apply_kernelINS1_18TensorListMetadataILi1EEENS1_27BinaryOpScalarTensorFunctorIlLi1ELi1ELi0EEEJSt7dividesIlEPllEEEvT_T0_DpT1_) ;  /* 0xffffffc402747950 */ /* 0x000fea0003c3ffff */
.L_x_458:
        /* <DEDUP_REMOVED lines=13> */
.L_x_758:


//--------------------- .text._ZN2at6native63_GLOBAL__N__862fb238_30_ForeachBinaryOpScalarTensor_cu_64fe0ca525multi_tensor_apply_kernelINS1_18TensorListMetadataILi1EEENS1_27BinaryOpScalarTensorFunctorIiLi1ELi1ELi0EEEJSt7dividesIiEPiiEEEvT_T0_DpT1_ --------------------------
	.section	.text._ZN2at6native63_GLOBAL__N__862fb238_30_ForeachBinaryOpScalarTensor_cu_64fe0ca525multi_tensor_apply_kernelINS1_18TensorListMetadataILi1EEENS1_27BinaryOpScalarTensorFunctorIiLi1ELi1ELi0EEEJSt7dividesIiEPiiEEEvT_T0_DpT1_,"ax",@progbits
	.align	128
.text._ZN2at6native63_GLOBAL__N__862fb238_30_ForeachBinaryOpScalarTensor_cu_64fe0ca525multi_tensor_apply_kernelINS1_18TensorListMetadataILi1EEENS1_27BinaryOpScalarTensorFunctorIiLi1ELi1ELi0EEEJSt7dividesIiEPiiEEEvT_T0_DpT1_:
        .type           _ZN2at6native63_GLOBAL__N__862fb238_30_ForeachBinaryOpScalarTensor_cu_64fe0ca525multi_tensor_apply_kernelINS1_18TensorListMetadataILi1EEENS1_27BinaryOpScalarTensorFunctorIiLi1ELi1ELi0EEEJSt7dividesIiEPiiEEEvT_T0_DpT1_,@function
        .size           _ZN2at6native63_GLOBAL__N__862fb238_30_ForeachBinaryOpScalarTensor_cu_64fe0ca525multi_tensor_apply_kernelINS1_18TensorListMetadataILi1EEENS1_27BinaryOpScalarTensorFunctorIiLi1ELi1ELi0EEEJSt7dividesIiEPiiEEEvT_T0_DpT1_,(.L_x_761 - _ZN2at6native63_GLOBAL__N__862fb238_30_ForeachBinaryOpScalarTensor_cu_64fe0ca525multi_tensor_apply_kernelINS1_18TensorListMetadataILi1EEENS1_27BinaryOpScalarTensorFunctorIiLi1ELi1ELi0EEEJSt7dividesIiEPiiEEEvT_T0_DpT1_)
        .other          _ZN2at6native63_GLOBAL__N__862fb238_30_ForeachBinaryOpScalarTensor_cu_64fe0ca525multi_tensor_apply_kernelINS1_18TensorListMetadataILi1EEENS1_27BinaryOpScalarTensorFunctorIiLi1ELi1ELi0EEEJSt7dividesIiEPiiEEEvT_T0_DpT1_,@"STO_CUDA_ENTRY STV_DEFAULT"
_ZN2at6native63_GLOBAL__N__862fb238_30_ForeachBinaryOpScalarTensor_cu_64fe0ca525multi_tensor_apply_kernelINS1_18TensorListMetadataILi1EEENS1_27BinaryOpScalarTensorFunctorIiLi1ELi1ELi0EEEJSt7dividesIiEPiiEEEvT_T0_DpT1_:
        /* <DEDUP_REMOVED lines=36> */
[----:B------:R-:W-:Y:S05]  /*0240*/  CALL.REL.NOINC `($__internal_26_$__cuda_sm20_div_u16) ;  /* 0x0000001800bc7944 */ /* 0x000fea0003c00000 */
[----:B------:R-:W0:Y:S01]  /*0250*/  S2R R0, SR_TID.X ;  /* 0x0000000000007919 */ /* 0x000e220000002100 */
[----:B------:R-:W-:Y:S01]  /*0260*/  UISETP.GE.U32.AND UP0, UPT, UR5, UR12, UPT ;  /* 0x0000000c0500728c */ /* 0x000fe2000bf06070 */
[----:B------:R-:W-:-:S03]  /*0270*/  UMOV UR7, URZ ;  /* 0x000000ff00077c82 */ /* 0x000fc60008000000 */
[----:B------:R-:W-:-:S03]  /*0280*/  UISETP.GE.U32.AND.EX UP0, UPT, UR6, URZ, UPT, UP0 ;  /* 0x000000ff0600728c */ /* 0x000fc6000bf06100 */
[----:B------:R-:W-:-:S06]  /*0290*/  UMOV UR6, URZ ;  /* 0x000000ff00067c82 */ /* 0x000fcc0008000000 */
[----:B------:R-:W-:Y:S05]  /*02a0*/  BRA.U !UP0, `(.L_x_460) ;  /* 0x0000000d088c7547 */ /* 0x000fea000b800000 */
        /* <DEDUP_REMOVED lines=8> */
.L_x_461:
[----:B--2---:R-:W2:Y:S02]  /*0330*/  LDC.64 R2, c[0x0][0x10b0] ;  /* 0x00042c00ff027b82 */ /* 0x004ea40000000a00 */
[----:B--2---:R-:W1:Y:S01]  /*0340*/  LDG.E R21, desc[UR14][R2.64] ;  /* 0x0000000e02157981 */ /* 0x004e62000c1e1900 */
[----:B0-----:R-:W-:Y:S01]  /*0350*/  IADD3 R16, P1, PT, R0, UR6, RZ ;  /* 0x0000000600107c10 */ /* 0x001fe2000ff3e0ff */
[----:B------:R-:W-:-:S03]  /*0360*/  IMAD.MOV.U32 R24, RZ, RZ, RZ ;  /* 0x000000ffff187224 */ /* 0x000fc600078e00ff */
[C---:B------:R-:W-:Y:S01]  /*0370*/  ISETP.GE.U32.AND P0, PT, R16.reuse, UR16, PT ;  /* 0x0000001010007c0c */ /* 0x040fe2000bf06070 */
[----:B------:R-:W-:Y:S01]  /*0380*/  IMAD.X R17, RZ, RZ, UR7, P1 ;  /* 0x00000007ff117e24 */ /* 0x000fe200088e06ff */
[----:B------:R-:W-:-:S04]  /*0390*/  LEA R10, P1, R16, UR8, 0x2 ;  /* 0x00000008100a7c11 */ /* 0x000fc8000f8210ff */
[----:B------:R-:W-:Y:S02]  /*03a0*/  ISETP.GE.AND.EX P0, PT, R17, UR17, PT, P0 ;  /* 0x0000001111007c0c */ /* 0x000fe4000bf06300 */
[----:B------:R-:W-:-:S11]  /*03b0*/  LEA.HI.X R11, R16, UR9, R17, 0x2, P1 ;  /* 0x00000009100b7c11 */ /* 0x000fd600088f1411 */
[----:B------:R-:W2:Y:S01]  /*03c0*/  @!P0 LDG.E R24, desc[UR14][R10.64] ;  /* 0x0000000e0a188981 */ /* 0x000ea2000c1e1900 */
        /* <DEDUP_REMOVED lines=10> */
[----:B------:R-:W3:Y:S01]  /*0470*/  @!P1 LDG.E R18, desc[UR14][R4.64] ;  /* 0x0000000e04129981 */ /* 0x000ee2000c1e1900 */
        /* <DEDUP_REMOVED lines=8> */
[----:B------:R-:W4:Y:S01]  /*0500*/  @!P2 LDG.E R19, desc[UR14][R8.64] ;  /* 0x0000000e0813a981 */ /* 0x000f22000c1e1900 */
[----:B------:R-:W-:Y:S01]  /*0510*/  ISETP.GE.U32.AND P3, PT, R6, UR16, PT ;  /* 0x0000001006007c0c */ /* 0x000fe2000bf66070 */
[----:B------:R-:W-:Y:S02]  /*0520*/  IMAD.X R6, RZ, RZ, R7, P4 ;  /* 0x000000ffff067224 */ /* 0x000fe400020e0607 */
[----:B------:R-:W-:Y:S02]  /*0530*/  IMAD.U32 R7, RZ, RZ, UR13 ;  /* 0x0000000dff077e24 */ /* 0x000fe4000f8e00ff */
[----:B------:R-:W-:Y:S01]  /*0540*/  IMAD.MOV.U32 R20, RZ, RZ, RZ ;  /* 0x000000ffff147224 */ /* 0x000fe200078e00ff */
[----:B------:R-:W-:Y:S02]  /*0550*/  ISETP.GE.AND.EX P3, PT, R6, UR17, PT, P3 ;  /* 0x0000001106007c0c */ /* 0x000fe4000bf66330 */
[----:B------:R-:W-:-:S04]  /*0560*/  LEA R6, P4, R7, R8, 0x2 ;  /* 0x0000000807067211 */ /* 0x000fc800078810ff */
[----:B------:R-:W-:-:S07]  /*0570*/  LEA.HI.X R7, R13, R9, RZ, 0x2, P4 ;  /* 0x000000090d077211 */ /* 0x000fce00020f14ff */
[----:B------:R-:W5:Y:S01]  /*0580*/  @!P3 LDG.E R20, desc[UR14][R6.64] ;  /* 0x0000000e0614b981 */ /* 0x000f62000c1e1900 */
[----:B------:R-:W-:Y:S02]  /*0590*/  IMAD.MOV.U32 R12, RZ, RZ, RZ ;  /* 0x000000ffff0c7224 */ /* 0x000fe400078e00ff */
[----:B-1----:R-:W-:-:S05]  /*05a0*/  IMAD R21, R21, UR18, RZ ;  /* 0x0000001215157c24 */ /* 0x002fca000f8e02ff */
[----:B------:R-:W-:-:S04]  /*05b0*/  IABS R22, R21 ;  /* 0x0000001500167213 */ /* 0x000fc80000000000 */
[----:B------:R-:W0:Y:S08]  /*05c0*/  I2F.RP R23, R22 ;  /* 0x0000001600177306 */ /* 0x000e300000209400 */
[----:B0-----:R-:W0:Y:S01]  /*05d0*/  MUFU.RCP R23, R23 ;  /* 0x0000001700177308 */ /* 0x001e220000001000 */
[----:B--2---:R-:W-:Y:S02]  /*05e0*/  IABS R26, R24 ;  /* 0x00000018001a7213 */ /* 0x004fe40000000000 */
[----:B------:R-:W-:-:S04]  /*05f0*/  LOP3.LUT R24, R24, R21, RZ, 0x3c, !PT ;  /* 0x0000001518187212 */ /* 0x000fc800078e3cff */
[----:B------:R-:W-:Y:S01]  /*0600*/  ISETP.GE.AND P5, PT, R24, RZ, PT ;  /* 0x000000ff1800720c */ /* 0x000fe20003fa6270 */
[----:B0-----:R-:W-:-:S04]  /*0610*/  VIADD R25, R23, 0xffffffe ;  /* 0x0ffffffe17197836 */ /* 0x001fc80000000000 */
        /* <DEDUP_REMOVED lines=18> */
[----:B---3--:R-:W-:Y:S02]  /*0740*/  IABS R24, R18 ;  /* 0x0000001200187213 */ /* 0x008fe40000000000 */
[----:B------:R-:W-:Y:S01]  /*0750*/  LOP3.LUT R18, R18, R21, RZ, 0x3c, !PT ;  /* 0x0000001512127212 */ /* 0x000fe200078e3cff */
[----:B------:R0:W-:Y:S02]  /*0760*/  @!P0 STG.E desc[UR14][R10.64], R29 ;  /* 0x0000001d0a008986 */ /* 0x0001e4000c10190e */
[----:B------:R-:W-:-:S04]  /*0770*/  IMAD.HI.U32 R27, R13, R24, RZ ;  /* 0x000000180d1b7227 */ /* 0x000fc800078e00ff */
[----:B------:R-:W-:Y:S01]  /*0780*/  IMAD R25, R27, R12, R24 ;  /* 0x0000000c1b197224 */ /* 0x000fe200078e0218 */
[----:B----4-:R-:W-:Y:S02]  /*0790*/  IABS R24, R19 ;  /* 0x0000001300187213 */ /* 0x010fe40000000000 */
[----:B------:R-:W-:Y:S02]  /*07a0*/  LOP3.LUT R19, R19, R21, RZ, 0x3c, !PT ;  /* 0x0000001513137212 */ /* 0x000fe400078e3cff */
[----:B------:R-:W-:-:S13]  /*07b0*/  ISETP.GT.U32.AND P0, PT, R22, R25, PT ;  /* 0x000000191600720c */ /* 0x000fda0003f04070 */
[----:B------:R-:W-:Y:S02]  /*07c0*/  @!P0 IMAD.IADD R25, R25, 0x1, -R22 ;  /* 0x0000000119198824 */ /* 0x000fe400078e0a16 */
[----:B------:R-:W-:-:S03]  /*07d0*/  @!P0 VIADD R27, R27, 0x1 ;  /* 0x000000011b1b8836 */ /* 0x000fc60000000000 */
[----:B------:R-:W-:Y:S01]  /*07e0*/  ISETP.GE.U32.AND P5, PT, R25, R22, PT ;  /* 0x000000161900720c */ /* 0x000fe20003fa6070 */
[----:B------:R-:W-:-:S04]  /*07f0*/  IMAD.HI.U32 R25, R13, R24, RZ ;  /* 0x000000180d197227 */ /* 0x000fc800078e00ff */
[----:B0-----:R-:W-:Y:S01]  /*0800*/  IMAD R29, R25, R12, R24 ;  /* 0x0000000c191d7224 */ /* 0x001fe200078e0218 */
[----:B-----5:R-:W-:Y:S02]  /*0810*/  IABS R24, R20 ;  /* 0x0000001400187213 */ /* 0x020fe40000000000 */
        /* <DEDUP_REMOVED lines=23> */
[----:B------:R-:W-:Y:S04]  /*0990*/  @!P1 STG.E desc[UR14][R18.64], R27 ;  /* 0x0000001b12009986 */ /* 0x000fe8000c10190e */
[----:B------:R-:W-:Y:S02]  /*09a0*/  @!P2 STG.E desc[UR14][R8.64], R25 ;  /* 0x000000190800a986 */ /* 0x000fe4000c10190e */
[----:B------:R-:W-:-:S05]  /*09b0*/  @!P6 IMAD.MOV R13, RZ, RZ, -R13 ;  /* 0x000000ffff0de224 */ /* 0x000fca00078e0a0d */
[----:B------:R-:W-:-:S05]  /*09c0*/  SEL R23, R23, R13, !P4 ;  /* 0x0000000d17177207 */ /* 0x000fca0006000000 */
[----:B------:R0:W-:Y:S04]  /*09d0*/  @!P3 STG.E desc[UR14][R6.64], R23 ;  /* 0x000000170600b986 */ /* 0x0001e8000c10190e */
[----:B------:R1:W2:Y:S01]  /*09e0*/  LDG.E R13, desc[UR14][R2.64] ;  /* 0x0000000e020d7981 */ /* 0x0002a2000c1e1900 */
        /* <DEDUP_REMOVED lines=13> */
[----:B------:R-:W3:Y:S01]  /*0ac0*/  @!P0 LDG.E R16, desc[UR14][R4.64] ;  /* 0x0000000e04108981 */ /* 0x000ee2000c1e1900 */
[----:B------:R-:W-:Y:S01]  /*0ad0*/  IMAD.MOV.U32 R10, RZ, RZ, RZ ;  /* 0x000000ffff0a7224 */ /* 0x000fe200078e00ff */
[----:B------:R-:W-:-:S06]  /*0ae0*/  LEA.HI.X R3, R15, UR9, R14, 0x2, P2 ;  /* 0x000000090f037c11 */ /* 0x000fcc00090f140e */
[----:B------:R-:W4:Y:S01]  /*0af0*/  @!P1 LDG.E R10, desc[UR14][R2.64] ;  /* 0x0000000e020a9981 */ /* 0x000f22000c1e1900 */
        /* <DEDUP_REMOVED lines=15> */
[----:B------:R-:W5:Y:S01]  /*0bf0*/  @!P2 LDG.E R12, desc[UR14][R6.64] ;  /* 0x0000000e060ca981 */ /* 0x000f62000c1e1900 */
[----:B------:R-:W-:Y:S01]  /*0c00*/  IMAD.MOV.U32 R11, RZ, RZ, RZ ;  /* 0x000000ffff0b7224 */ /* 0x000fe200078e00ff */
[----:B------:R-:W-:-:S06]  /*0c10*/  LEA.HI.X R9, R9, R7, RZ, 0x2, P4 ;  /* 0x0000000709097211 */ /* 0x000fcc00020f14ff */
[----:B------:R-:W5:Y:S01]  /*0c20*/  @!P3 LDG.E R11, desc[UR14][R8.64] ;  /* 0x0000000e080bb981 */ /* 0x000f62000c1e1900 */
[----:B------:R-:W-:Y:S01]  /*0c30*/  IMAD.MOV.U32 R18, RZ, RZ, RZ ;  /* 0x000000ffff127224 */ /* 0x000fe200078e00ff */
[----:B------:R-:W-:Y:S02]  /*0c40*/  UIADD3 UR4, UP0, UPT, UR4, 0x2, URZ ;  /* 0x0000000204047890 */ /* 0x000fe4000ff1e0ff */
[----:B------:R-:W-:Y:S02]  /*0c50*/  ULEA UR6, UP1, UR12, UR6, 0x1 ;  /* 0x000000060c067291 */ /* 0x000fe4000f8208ff */
[----:B------:R-:W-:Y:S02]  /*0c60*/  UIADD3.X UR5, UPT, UPT, URZ, UR5, URZ, UP0, !UPT ;  /* 0x00000005ff057290 */ /* 0x000fe400087fe4ff */
[----:B------:R-:W-:Y:S02]  /*0c70*/  UISETP.NE.U32.AND UP0, UPT, UR4, UR11, UPT ;  /* 0x0000000b0400728c */ /* 0x000fe4000bf05070 */
[----:B------:R-:W-:-:S02]  /*0c80*/  ULEA.HI.X UR7, UR12, UR7, URZ, 0x1, UP1 ;  /* 0x000000070c077291 */ /* 0x000fc400088f0cff */
[----:B------:R-:W-:Y:S01]  /*0c90*/  UISETP.NE.AND.EX UP0, UPT, UR5, URZ, UPT, UP0 ;  /* 0x000000ff0500728c */ /* 0x000fe2000bf05300 */
[----:B--2---:R-:W-:-:S05]  /*0ca0*/  IMAD R13, R13, UR18, RZ ;  /* 0x000000120d0d7c24 */ /* 0x004fca000f8e02ff */
[-C--:B------:R-:W-:Y:S02]  /*0cb0*/  IABS R14, R13.reuse ;  /* 0x0000000d000e7213 */ /* 0x080fe40000000000 */
[----:B------:R-:W-:Y:S02]  /*0cc0*/  IABS R21, R13 ;  /* 0x0000000d00157213 */ /* 0x000fe40000000000 */
[----:B------:R-:W0:Y:S08]  /*0cd0*/  I2F.RP R15, R14 ;  /* 0x0000000e000f7306 */ /* 0x000e300000209400 */
[----:B0-----:R-:W0:Y:S01]  /*0ce0*/  MUFU.RCP R15, R15 ;  /* 0x0000000f000f7308 */ /* 0x001e220000001000 */
[----:B---3--:R-:W-:-:S02]  /*0cf0*/  IABS R20, R16 ;  /* 0x0000001000147213 */ /* 0x008fc40000000000 */
[-C--:B------:R-:W-:Y:S01]  /*0d00*/  LOP3.LUT R16, R16, R13.reuse, RZ, 0x3c, !PT ;  /* 0x0000000d10107212 */ /* 0x080fe200078e3cff */
[----:B0-----:R-:W-:Y:S01]  /*0d10*/  VIADD R19, R15, 0xffffffe ;  /* 0x0ffffffe0f137836 */ /* 0x001fe20000000000 */
[----:B----4-:R-:W-:Y:S02]  /*0d20*/  IABS R15, R10 ;  /* 0x0000000a000f7213 */ /* 0x010fe40000000000 */
[----:B------:R-:W-:-:S03]  /*0d30*/  LOP3.LUT R10, R10, R13, RZ, 0x3c, !PT ;  /* 0x0000000d0a0a7212 */ /* 0x000fc600078e3cff */
[----:B------:R-:W0:Y:S02]  /*0d40*/  F2I.FTZ.U32.TRUNC.NTZ R19, R19 ;  /* 0x0000001300137305 */ /* 0x000e24000021f000 */
[----:B0-----:R-:W-:Y:S01]  /*0d50*/  IMAD.MOV R17, RZ, RZ, -R19 ;  /* 0x000000ffff117224 */ /* 0x001fe200078e0a13 */
[----:B-----5:R-:W-:-:S03]  /*0d60*/  IABS R22, R11 ;  /* 0x0000000b00167213 */ /* 0x020fc60000000000 */
[----:B------:R-:W-:Y:S01]  /*0d70*/  IMAD R17, R17, R14, RZ ;  /* 0x0000000e11117224 */ /* 0x000fe200078e02ff */
[----:B------:R-:W-:-:S03]  /*0d80*/  LOP3.LUT R11, R11, R13, RZ, 0x3c, !PT ;  /* 0x0000000d0b0b7212 */ /* 0x000fc600078e3cff */
        /* <DEDUP_REMOVED lines=46> */
[----:B------:R2:W-:Y:S01]  /*1070*/  @!P0 STG.E desc[UR14][R4.64], R11 ;  /* 0x0000000b04008986 */ /* 0x0005e2000c10190e */
[C---:B------:R-:W-:Y:S02]  /*1080*/  SEL R19, R13.reuse, R19, !P5 ;  /* 0x000000130d137207 */ /* 0x040fe40006800000 */
[----:B------:R-:W-:Y:S01]  /*1090*/  SEL R13, R13, R17, !P5 ;  /* 0x000000110d0d7207 */ /* 0x000fe20006800000 */
[----:B------:R2:W-:Y:S04]  /*10a0*/  @!P1 STG.E desc[UR14][R2.64], R15 ;  /* 0x0000000f02009986 */ /* 0x0005e8000c10190e */
[----:B------:R2:W-:Y:S04]  /*10b0*/  @!P2 STG.E desc[UR14][R6.64], R19 ;  /* 0x000000130600a986 */ /* 0x0005e8000c10190e */
[----:B------:R2:W-:Y:S01]  /*10c0*/  @!P3 STG.E desc[UR14][R8.64], R13 ;  /* 0x0000000d0800b986 */ /* 0x0005e2000c10190e */
[----:B------:R-:W-:Y:S05]  /*10d0*/  BRA.U UP0, `(.L_x_461) ;  /* 0xfffffff100947547 */ /* 0x000fea000b83ffff */
.L_x_460:
[----:B------:R-:W-:-:S04]  /*10e0*/  ULOP3.LUT UR4, UR10, 0x1, URZ, 0xc0, !UPT ;  /* 0x000000010a047892 */ /* 0x000fc8000f8ec0ff */
[----:B------:R-:W-:-:S06]  /*10f0*/  UISETP.NE.U32.AND UP0, UPT, UR4, 0x1, UPT ;  /* 0x000000010400788c */ /* 0x000fcc000bf05070 */
[----:B------:R-:W-:-:S13]  /*1100*/  PLOP3.LUT P0, PT, PT, PT, UP0, 0x80, 0x8 ;  /* 0x000000000008781c */ /* 0x000fda0003f0f008 */
[----:B------:R-:W-:Y:S05]  /*1110*/  @!P0 EXIT ;  /* 0x000000000000894d */ /* 0x000fea0003800000 */
[----:B--2---:R-:W1:Y:S02]  /*1120*/  LDC.64 R2, c[0x0][0x10b0] ;  /* 0x00042c00ff027b82 */ /* 0x004e640000000a00 */
[----:B-1----:R1:W2:Y:S01]  /*1130*/  LDG.E R11, desc[UR14][R2.64] ;  /* 0x0000000e020b7981 */ /* 0x0022a2000c1e1900 */
        /* <DEDUP_REMOVED lines=10> */
[----:B------:R-:W-:Y:S01]  /*11e0*/  ISETP.GE.AND.EX P1, PT, R0, UR17, PT, P1 ;  /* 0x0000001100007c0c */ /* 0x000fe2000bf26310 */
[----:B------:R-:W-:-:S04]  /*11f0*/  IMAD.U32 R7, RZ, RZ, UR13 ;  /* 0x0000000dff077e24 */ /* 0x000fc8000f8e00ff */
[----:B------:R-:W3:Y:S01]  /*1200*/  @!P0 LDG.E R18, desc[UR14][R4.64] ;  /* 0x0000000e04128981 */ /* 0x000ee2000c1e1900 */
[----:B------:R-:W-:Y:S02]  /*1210*/  IMAD.MOV.U32 R14, RZ, RZ, RZ ;  /* 0x000000ffff0e7224 */ /* 0x000fe400078e00ff */
[----:B------:R-:W-:-:S05]  /*1220*/  IMAD.WIDE.U32 R6, R7, 0x4, R4 ;  /* 0x0000000407067825 */ /* 0x000fca00078e0004 */
[----:B------:R-:W4:Y:S01]  /*1230*/  @!P1 LDG.E R14, desc[UR14][R6.64] ;  /* 0x0000000e060e9981 */ /* 0x000f22000c1e1900 */
[----:B------:R-:W-:Y:S01]  /*1240*/  IADD3 R8, P2, PT, R8, UR13, RZ ;  /* 0x0000000d08087c10 */ /* 0x000fe2000ff5e0ff */
[----:B------:R-:W-:Y:S01]  /*1250*/  USHF.L.U32 UR4, UR13, 0x2, URZ ;  /* 0x000000020d047899 */ /* 0x000fe200080006ff */
[----:B------:R-:W-:Y:S01]  /*1260*/  IMAD.MOV.U32 R10, RZ, RZ, RZ ;  /* 0x000000ffff0a7224 */ /* 0x000fe200078e00ff */
[----:B------:R-:W-:Y:S02]  /*1270*/  USHF.R.U32.HI UR5, URZ, 0x1e, UR13 ;  /* 0x0000001eff057899 */ /* 0x000fe4000801160d */
[C---:B-1----:R-:W-:Y:S01]  /*1280*/  IADD3 R2, P5, PT, R8.reuse, UR13, RZ ;  /* 0x0000000d08027c10 */ /* 0x042fe2000ffbe0ff */
[----:B------:R-:W-:Y:S01]  /*1290*/  IMAD.X R0, RZ, RZ, R0, P2 ;  /* 0x000000ffff007224 */ /* 0x000fe200010e0600 */
[----:B------:R-:W-:Y:S02]  /*12a0*/  ISETP.GE.U32.AND P2, PT, R8, UR16, PT ;  /* 0x0000001008007c0c */ /* 0x000fe4000bf46070 */
[----:B------:R-:W-:-:S02]  /*12b0*/  IADD3 R8, P4, PT, R6, UR4, RZ ;  /* 0x0000000406087c10 */ /* 0x000fc4000ff9e0ff */
[----:B------:R-:W-:Y:S01]  /*12c0*/  ISETP.GE.AND.EX P2, PT, R0, UR17, PT, P2 ;  /* 0x0000001100007c0c */ /* 0x000fe2000bf46320 */
[----:B------:R-:W-:Y:S01]  /*12d0*/  IMAD.X R0, RZ, RZ, R0, P5 ;  /* 0x000000ffff007224 */ /* 0x000fe200028e0600 */
[----:B------:R-:W-:Y:S02]  /*12e0*/  ISETP.GE.U32.AND P3, PT, R2, UR16, PT ;  /* 0x0000001002007c0c */ /* 0x000fe4000bf66070 */
[----:B------:R-:W-:Y:S02]  /*12f0*/  IADD3.X R9, PT, PT, R7, UR5, RZ, P4, !PT ;  /* 0x0000000507097c10 */ /* 0x000fe4000a7fe4ff */
[----:B------:R-:W-:Y:S02]  /*1300*/  ISETP.GE.AND.EX P3, PT, R0, UR17, PT, P3 ;  /* 0x0000001100007c0c */ /* 0x000fe4000bf66330 */
[----:B------:R-:W-:-:S05]  /*1310*/  IADD3 R2, P4, PT, R8, UR4, RZ ;  /* 0x0000000408027c10 */ /* 0x000fca000ff9e0ff */
[----:B------:R-:W5:Y:S01]  /*1320*/  @!P2 LDG.E R10, desc[UR14][R8.64] ;  /* 0x0000000e080aa981 */ /* 0x000f62000c1e1900 */
[----:B------:R-:W-:Y:S01]  /*1330*/  IMAD.MOV.U32 R0, RZ, RZ, RZ ;  /* 0x000000ffff007224 */ /* 0x000fe200078e00ff */
[----:B------:R-:W-:Y:S01]  /*1340*/  IADD3.X R3, PT, PT, R9, UR5, RZ, P4, !PT ;  /* 0x0000000509037c10 */ /* 0x000fe2000a7fe4ff */
[----:B------:R-:W2:Y:S04]  /*1350*/  LDCU UR4, c[0x0][0x10b8] ;  /* 0x00021700ff0477ac */ /* 0x000ea80008000800 */
[----:B------:R-:W5:Y:S01]  /*1360*/  @!P3 LDG.E R0, desc[UR14][R2.64] ;  /* 0x0000000e0200b981 */ /* 0x000f62000c1e1900 */
[----:B------:R-:W-:Y:S02]  /*1370*/  IMAD.MOV.U32 R16, RZ, RZ, RZ ;  /* 0x000000ffff107224 */ /* 0x000fe400078e00ff */
        /* <DEDUP_REMOVED lines=9> */
[----:B------:R-:W-:Y:S01]  /*1410*/  LOP3.LUT R14, R14, R11, RZ, 0x3c, !PT ;  /* 0x0000000b0e0e7212 */ /* 0x000fe200078e3cff */
[----:B------:R-:W0:Y:S02]  /*1420*/  F2I.FTZ.U32.TRUNC.NTZ R17, R15 ;  /* 0x0000000f00117305 */ /* 0x000e24000021f000 */
        /* <DEDUP_REMOVED lines=10> */
[----:B-----5:R-:W-:Y:S02]  /*14d0*/  IABS R20, R10 ;  /* 0x0000000a00147213 */ /* 0x020fe40000000000 */
[----:B------:R-:W-:Y:S02]  /*14e0*/  LOP3.LUT R10, R10, R11, RZ, 0x3c, !PT ;  /* 0x0000000b0a0a7212 */ /* 0x000fe400078e3cff */
[----:B------:R-:W-:-:S03]  /*14f0*/  ISETP.GT.U32.AND P6, PT, R12, R21, PT ;  /* 0x000000150c00720c */ /* 0x000fc60003fc4070 */
[--C-:B------:R-:W-:Y:S02]  /*1500*/  @!P5 IMAD.IADD R19, R19, 0x1, -R12.reuse ;  /* 0x000000011313d824 */ /* 0x100fe400078e0a0c */
[----:B------:R-:W-:Y:S01]  /*1510*/  @!P5 VIADD R15, R15, 0x1 ;  /* 0x000000010f0fd836 */ /* 0x000fe20000000000 */
[----:B------:R-:W-:Y:S02]  /*1520*/  ISETP.GE.AND P5, PT, R18, RZ, PT ;  /* 0x000000ff1200720c */ /* 0x000fe40003fa6270 */
[----:B------:R-:W-:Y:S01]  /*1530*/  ISETP.GE.U32.AND P4, PT, R19, R12, PT ;  /* 0x0000000c1300720c */ /* 0x000fe20003f86070 */
[----:B------:R-:W-:Y:S01]  /*1540*/  IMAD.HI.U32 R19, R17, R20, RZ ;  /* 0x0000001411137227 */ /* 0x000fe200078e00ff */
[----:B------:R-:W-:Y:S02]  /*1550*/  IABS R18, R0 ;  /* 0x0000000000127213 */ /* 0x000fe40000000000 */
[----:B------:R-:W-:Y:S01]  /*1560*/  LOP3.LUT R0, R0, R11, RZ, 0x3c, !PT ;  /* 0x0000000b00007212 */ /* 0x000fe200078e3cff */
[----:B------:R-:W-:-:S02]  /*1570*/  @!P6 IMAD.IADD R21, R21, 0x1, -R12 ;  /* 0x000000011515e824 */ /* 0x000fc400078e0a0c */
[----:B------:R-:W-:-:S04]  /*1580*/  IMAD.HI.U32 R17, R17, R18, RZ ;  /* 0x0000001211117227 */ /* 0x000fc800078e00ff */
[----:B------:R-:W-:Y:S01]  /*1590*/  @!P6 VIADD R13, R13, 0x1 ;  /* 0x000000010d0de836 */ /* 0x000fe20000000000 */
[----:B------:R-:W-:Y:S01]  /*15a0*/  ISETP.GE.AND P6, PT, R14, RZ, PT ;  /* 0x000000ff0e00720c */ /* 0x000fe20003fc6270 */
[----:B------:R-:W-:Y:S01]  /*15b0*/  @P4 VIADD R15, R15, 0x1 ;  /* 0x000000010f0f4836 */ /* 0x000fe20000000000 */
[----:B------:R-:W-:Y:S01]  /*15c0*/  ISETP.GE.U32.AND P4, PT, R21, R12, PT ;  /* 0x0000000c1500720c */ /* 0x000fe20003f86070 */
[-C--:B------:R-:W-:Y:S02]  /*15d0*/  IMAD R21, R19, R16.reuse, R20 ;  /* 0x0000001013157224 */ /* 0x080fe400078e0214 */
        /* <DEDUP_REMOVED lines=12> */
[----:B------:R-:W-:Y:S02]  /*16a0*/  ISETP.GE.U32.AND P5, PT, R23, R12, PT ;  /* 0x0000000c1700720c */ /* 0x000fe40003fa6070 */
[----:B------:R-:W-:-:S03]  /*16b0*/  LOP3.LUT R0, RZ, R11, RZ, 0x33, !PT ;  /* 0x0000000bff007212 */ /* 0x000fc600078e33ff */
        /* <DEDUP_REMOVED lines=9> */
[----:B------:R0:W-:Y:S01]  /*1750*/  @!P0 STG.E desc[UR14][R4.64], R15 ;  /* 0x0000000f04008986 */ /* 0x0001e2000c10190e */
[----:B------:R-:W-:-:S03]  /*1760*/  SEL R19, R0, R19, !P5 ;  /* 0x0000001300137207 */ /* 0x000fc60006800000 */
[----:B------:R0:W-:Y:S04]  /*1770*/  @!P1 STG.E desc[UR14][R6.64], R13 ;  /* 0x0000000d06009986 */ /* 0x0001e8000c10190e */
[----:B------:R0:W-:Y:S01]  /*1780*/  @!P2 STG.E desc[UR14][R8.64], R19 ;  /* 0x000000130800a986 */ /* 0x0001e2000c10190e */
[----:B------:R-:W-:Y:S05]  /*1790*/  @P3 EXIT ;  /* 0x000000000000394d */ /* 0x000fea0003800000 */
[----:B------:R-:W-:Y:S01]  /*17a0*/  STG.E desc[UR14][R2.64], R17 ;  /* 0x0000001102007986 */ /* 0x000fe2000c10190e */
[----:B------:R-:W-:Y:S05]  /*17b0*/  EXIT ;  /* 0x000000000000794d */ /* 0x000fea0003800000 */
.L_x_459:
        /* <DEDUP_REMOVED lines=9> */
.L_x_462:
[----:B0-----:R-:W2:Y:S01]  /*1850*/  LDG.E R10, desc[UR14][R2.64] ;  /* 0x0000000e020a7981 */ /* 0x001ea2000c1e1900 */
[----:B------:R-:W-:-:S04]  /*1860*/  LEA R8, P0, R11, UR8, 0x4 ;  /* 0x000000080b087c11 */ /* 0x000fc8000f8020ff */
[----:B------:R-:W-:-:S05]  /*1870*/  LEA.HI.X R9, R11, UR9, R0, 0x4, P0 ;  /* 0x000000090b097c11 */ /* 0x000fca00080f2400 */
[----:B------:R-:W3:Y:S01]  /*1880*/  LDG.E.128 R4, desc[UR14][R8.64] ;  /* 0x0000000e08047981 */ /* 0x000ee2000c1e1d00 */
[----:B--2---:R-:W-:-:S05]  /*1890*/  IMAD R10, R10, UR6, RZ ;  /* 0x000000060a0a7c24 */ /* 0x004fca000f8e02ff */
[-C--:B------:R-:W-:Y:S02]  /*18a0*/  IABS R12, R10.reuse ;  /* 0x0000000a000c7213 */ /* 0x080fe40000000000 */
[----:B------:R-:W-:Y:S02]  /*18b0*/  IABS R16, R10 ;  /* 0x0000000a00107213 */ /* 0x000fe40000000000 */
[----:B------:R-:W0:Y:S01]  /*18c0*/  I2F.RP R13, R12 ;  /* 0x0000000c000d7306 */ /* 0x000e220000209400 */
[----:B---3--:R-:W-:Y:S02]  /*18d0*/  IABS R18, R4 ;  /* 0x0000000400127213 */ /* 0x008fe40000000000 */
[----:B------:R-:W-:Y:S01]  /*18e0*/  IMAD.MOV R20, RZ, RZ, -R16 ;  /* 0x000000ffff147224 */ /* 0x000fe200078e0a10 */
[----:B------:R-:W-:Y:S02]  /*18f0*/  IABS R19, R5 ;  /* 0x0000000500137213 */ /* 0x000fe40000000000 */
[----:B------:R-:W-:-:S02]  /*1900*/  IABS R21, R6 ;  /* 0x0000000600157213 */ /* 0x000fc40000000000 */
[----:B------:R-:W-:Y:S02]  /*1910*/  IABS R23, R7 ;  /* 0x0000000700177213 */ /* 0x000fe40000000000 */
[-C--:B------:R-:W-:Y:S02]  /*1920*/  LOP3.LUT R4, R4, R10.reuse, RZ, 0x3c, !PT ;  /* 0x0000000a04047212 */ /* 0x080fe400078e3cff */
[-C--:B------:R-:W-:Y:S02]  /*1930*/  LOP3.LUT R5, R5, R10.reuse, RZ, 0x3c, !PT ;  /* 0x0000000a05057212 */ /* 0x080fe400078e3cff */
[-C--:B------:R-:W-:Y:S01]  /*1940*/  LOP3.LUT R6, R6, R10.reuse, RZ, 0x3c, !PT ;  /* 0x0000000a06067212 */ /* 0x080fe200078e3cff */
[----:B0-----:R-:W0:Y:S01]  /*1950*/  MUFU.RCP R13, R13 ;  /* 0x0000000d000d7308 */ /* 0x001e220000001000 */
[----:B------:R-:W-:Y:S01]  /*1960*/  LOP3.LUT R7, R7, R10, RZ, 0x3c, !PT ;  /* 0x0000000a07077212 */ /* 0x000fe200078e3cff */
[----:B0-----:R-:W-:-:S06]  /*1970*/  VIADD R14, R13, 0xffffffe ;  /* 0x0ffffffe0d0e7836 */ /* 0x001fcc0000000000 */
[----:B------:R0:W2:Y:S02]  /*1980*/  F2I.FTZ.U32.TRUNC.NTZ R15, R14 ;  /* 0x0000000e000f7305 */ /* 0x0000a4000021f000 */
[----:B0-----:R-:W-:Y:S02]  /*1990*/  IMAD.MOV.U32 R14, RZ, RZ, RZ ;  /* 0x000000ffff0e7224 */ /* 0x001fe400078e00ff */
[----:B--2---:R-:W-:-:S04]  /*19a0*/  IMAD.MOV R17, RZ, RZ, -R15 ;  /* 0x000000ffff117224 */ /* 0x004fc800078e0a0f */
[----:B------:R-:W-:-:S04]  /*19b0*/  IMAD R17, R17, R12, RZ ;  /* 0x0000000c11117224 */ /* 0x000fc800078e02ff */
[----:B------:R-:W-:-:S04]  /*19c0*/  IMAD.HI.U32 R16, R15, R17, R14 ;  /* 0x000000110f107227 */ /* 0x000fc800078e000e */
[----:B------:R-:W-:Y:S02]  /*19d0*/  IMAD.MOV.U32 R17, RZ, RZ, R18 ;  /* 0x000000ffff117224 */ /* 0x000fe400078e0012 */
[----:B------:R-:W-:Y:S02]  /*19e0*/  IMAD.MOV.U32 R18, RZ, RZ, R20 ;  /* 0x000000ffff127224 */ /* 0x000fe400078e0014 */
[----:B------:R-:W-:-:S04]  /*19f0*/  IMAD.HI.U32 R15, R16, R17, RZ ;  /* 0x00000011100f7227 */ /* 0x000fc800078e00ff */
[----:B------:R-:W-:-:S04]  /*1a00*/  IMAD.HI.U32 R14, R16, R19, RZ ;  /* 0x00000013100e7227 */ /* 0x000fc800078e00ff */
[-C--:B------:R-:W-:Y:S02]  /*1a10*/  IMAD R17, R15, R18.reuse, R17 ;  /* 0x000000120f117224 */ /* 0x080fe400078e0211 */
[----:B------:R-:W-:Y:S02]  /*1a20*/  IMAD R19, R14, R18, R19 ;  /* 0x000000120e137224 */ /* 0x000fe400078e0213 */
[----:B------:R-:W-:Y:S01]  /*1a30*/  IMAD.HI.U32 R13, R16, R21, RZ ;  /* 0x00000015100d7227 */ /* 0x000fe200078e00ff */
        /* <DEDUP_REMOVED lines=20> */
[----:B------:R-:W-:Y:S01]  /*1b80*/  @P6 VIADD R14, R14, 0x1 ;  /* 0x000000010e0e6836 */ /* 0x000fe20000000000 */
[----:B------:R-:W-:Y:S01]  /*1b90*/  ISETP.GE.AND P2, PT, R4, RZ, PT ;  /* 0x000000ff0400720c */ /* 0x000fe20003f46270 */
[----:B------:R-:W-:Y:S01]  /*1ba0*/  @!P4 VIADD R16, R16, 0x1 ;  /* 0x000000011010c836 */ /* 0x000fe20000000000 */
[----:B------:R-:W-:Y:S01]  /*1bb0*/  ISETP.GE.AND P6, PT, R6, RZ, PT ;  /* 0x000000ff0600720c */ /* 0x000fe20003fc6270 */
[----:B------:R-:W-:Y:S01]  /*1bc0*/  @!P1 IMAD.MOV R14, RZ, RZ, -R14 ;  /* 0x000000ffff0e9224 */ /* 0x000fe200078e0a0e */
[----:B------:R-:W-:-:S05]  /*1bd0*/  ISETP.GE.AND P5, PT, R7, RZ, PT ;  /* 0x000000ff0700720c */ /* 0x000fca0003fa6270 */
[----:B------:R-:W-:Y:S01]  /*1be0*/  @P3 VIADD R13, R13, 0x1 ;  /* 0x000000010d0d3836 */ /* 0x000fe20000000000 */
[----:B------:R-:W-:Y:S01]  /*1bf0*/  ISETP.NE.AND P3, PT, R10, RZ, PT ;  /* 0x000000ff0a00720c */ /* 0x000fe20003f65270 */
[----:B------:R-:W-:Y:S01]  /*1c00*/  @P0 VIADD R16, R16, 0x1 ;  /* 0x0000000110100836 */ /* 0x000fe20000000000 */
[----:B------:R-:W-:Y:S01]  /*1c10*/  LOP3.LUT R10, RZ, R10, RZ, 0x33, !PT ;  /* 0x0000000aff0a7212 */ /* 0x000fe200078e33ff */
[----:B------:R-:W-:Y:S01]  /*1c20*/  @!P2 IMAD.MOV R15, RZ, RZ, -R15 ;  /* 0x000000ffff0fa224 */ /* 0x000fe200078e0a0f */
[----:B-1----:R-:W-:Y:S01]  /*1c30*/  IADD3 R11, P0, PT, R11, UR5, RZ ;  /* 0x000000050b0b7c10 */ /* 0x002fe2000ff1e0ff */
[----:B------:R-:W-:Y:S01]  /*1c40*/  @!P6 IMAD.MOV R13, RZ, RZ, -R13 ;  /* 0x000000ffff0de224 */ /* 0x000fe200078e0a0d */
[C---:B------:R-:W-:Y:S01]  /*1c50*/  SEL R5, R10.reuse, R14, !P3 ;  /* 0x0000000e0a057207 */ /* 0x040fe20005800000 */
[----:B------:R-:W-:Y:S01]  /*1c60*/  @!P5 IMAD.MOV R16, RZ, RZ, -R16 ;  /* 0x000000ffff10d224 */ /* 0x000fe200078e0a10 */
[C---:B------:R-:W-:Y:S01]  /*1c70*/  SEL R4, R10.reuse, R15, !P3 ;  /* 0x0000000f0a047207 */ /* 0x040fe20005800000 */
[----:B------:R-:W-:Y:S01]  /*1c80*/  IMAD.X R0, RZ, RZ, R0, P0 ;  /* 0x000000ffff007224 */ /* 0x000fe200000e0600 */
[----:B------:R-:W-:-:S02]  /*1c90*/  SEL R6, R10, R13, !P3 ;  /* 0x0000000d0a067207 */ /* 0x000fc40005800000 */
[----:B------:R-:W-:Y:S01]  /*1ca0*/  SEL R7, R10, R16, !P3 ;  /* 0x000000100a077207 */ /* 0x000fe20005800000 */
[C---:B------:R-:W-:Y:S01]  /*1cb0*/  IMAD.SHL.U32 R10, R11.reuse, 0x4, RZ ;  /* 0x000000040b0a7824 */ /* 0x040fe200078e00ff */
[----:B------:R-:W-:-:S03]  /*1cc0*/  LOP3.LUT P0, RZ, R11, 0xffffc000, RZ, 0xc0, !PT ;  /* 0xffffc0000bff7812 */ /* 0x000fc6000780c0ff */
[----:B------:R3:W-:Y:S01]  /*1cd0*/  STG.E.128 desc[UR14][R8.64], R4 ;  /* 0x0000000408007986 */ /* 0x0007e2000c101d0e */
[----:B------:R-:W-:Y:S02]  /*1ce0*/  ISETP.LT.U32.AND P1, PT, R10, UR18, PT ;  /* 0x000000120a007c0c */ /* 0x000fe4000bf21070 */
[----:B------:R-:W-:Y:S02]  /*1cf0*/  SHF.L.U64.HI R10, R11, 0x2, R0 ;  /* 0x000000020b0a7819 */ /* 0x000fe40000010200 */
[----:B------:R-:W-:Y:S02]  /*1d00*/  LOP3.LUT P0, RZ, R0, 0x3fffffff, RZ, 0xc0, P0 ;  /* 0x3fffffff00ff7812 */ /* 0x000fe4000000c0ff */
[----:B------:R-:W-:-:S13]  /*1d10*/  ISETP.LT.AND.EX P1, PT, R10, UR4, PT, P1 ;  /* 0x000000040a007c0c */ /* 0x000fda000bf21310 */
[----:B---3--:R-:W-:Y:S05]  /*1d20*/  @!P0 BRA P1, `(.L_x_462) ;  /* 0xfffffff800c88947 */ /* 0x008fea000083ffff */
[----:B------:R-:W-:Y:S05]  /*1d30*/  EXIT ;  /* 0x000000000000794d */ /* 0x000fea0003800000 */
        .weak           $__internal_26_$__cuda_sm20_div_u16
        .type           $__internal_26_$__cuda_sm20_div_u16,@function
        .size           $__internal_26_$__cuda_sm20_div_u16,(.L_x_761 - $__internal_26_$__cuda_sm20_div_u16)
$__internal_26_$__cuda_sm20_div_u16:
        /* <DEDUP_REMOVED lines=19> */
[----:B------:R-:W-:Y:S05]  /*1e70*/  RET.REL.NODEC R2 `(_ZN2at6native63_GLOBAL__N__862fb238_30_ForeachBinaryOpScalarTensor_cu_64fe0ca525multi_tensor_apply_kernelINS1_18TensorListMetadataILi1EEENS1_27BinaryOpScalarTensorFunctorIiLi1ELi1ELi0EEEJSt7dividesIiEPiiEEEvT_T0_DpT1_) ;  /* 0xffffffe002607950 */ /* 0x000fea0003c3ffff */
.L_x_463:
        /* <DEDUP_REMOVED lines=16> */
.L_x_761:


//--------------------- .text._ZN2at6native63_GLOBAL__N__862fb238_30_ForeachBinaryOpScalarTensor_cu_64fe0ca525multi_tensor_apply_kernelINS1_18TensorListMetadataILi1EEENS1_27BinaryOpScalarTensorFunctorIaLi1ELi1ELi0EEEJSt7dividesIaEPaaEEEvT_T0_DpT1_ --------------------------
	.section	.text._ZN2at6native63_GLOBAL__N__862fb238_30_ForeachBinaryOpScalarTensor_cu_64fe0ca525multi_tensor_apply_kernelINS1_18TensorListMetadataILi1EEENS1_27BinaryOpScalarTensorFunctorIaLi1ELi1ELi0EEEJSt7dividesIaEPaaEEEvT_T0_DpT1_,"ax",@progbits
	.align	128
.text._ZN2at6native63_GLOBAL__N__862fb238_30_ForeachBinaryOpScalarTensor_cu_64fe0ca525multi_tensor_apply_kernelINS1_18TensorListMetadataILi1EEENS1_27BinaryOpScalarTensorFunctorIaLi1ELi1ELi0EEEJSt7dividesIaEPaaEEEvT_T0_DpT1_:
        .type           _ZN2at6native63_GLOBAL__N__862fb238_30_ForeachBinaryOpScalarTensor_cu_64fe0ca525multi_tensor_apply_kernelINS1_18TensorListMetadataILi1EEENS1_27BinaryOpScalarTensorFunctorIaLi1ELi1ELi0EEEJSt7dividesIaEPaaEEEvT_T0_DpT1_,@function
        .size           _ZN2at6native63_GLOBAL__N__862fb238_30_ForeachBinaryOpScalarTensor_cu_64fe0ca525multi_tensor_apply_kernelINS1_18TensorListMetadataILi1EEENS1_27BinaryOpScalarTensorFunctorIaLi1ELi1ELi0EEEJSt7dividesIaEPaaEEEvT_T0_DpT1_,(.L_x_763 - _ZN2at6native63_GLOBAL__N__862fb238_30_ForeachBinaryOpScalarTensor_cu_64fe0ca525multi_tensor_apply_kernelINS1_18TensorListMetadataILi1EEENS1_27BinaryOpScalarTensorFunctorIaLi1ELi1ELi0EEEJSt7dividesIaEPaaEEEvT_T0_DpT1_)
        .other          _ZN2at6native63_GLOBAL__N__862fb238_30_ForeachBinaryOpScalarTensor_cu_64fe0ca525multi_tensor_apply_kernelINS1_18TensorListMetadataILi1EEENS1_27BinaryOpScalarTensorFunctorIaLi1ELi1ELi0EEEJSt7dividesIaEPaaEEEvT_T0_DpT1_,@"STO_CUDA_ENTRY STV_DEFAULT"
_ZN2at6native63_GLOBAL__N__862fb238_30_ForeachBinaryOpScalarTensor_cu_64fe0ca525multi_tensor_apply_kernelINS1_18TensorListMetadataILi1EEENS1_27BinaryOpScalarTensorFunctorIaLi1ELi1ELi0EEEJSt7dividesIaEPaaEEEvT_T0_DpT1_:
        /* <DEDUP_REMOVED lines=35> */
[----:B------:R-:W-:Y:S05]  /*0230*/  CALL.REL.NOINC `($__internal_28_$__cuda_sm20_div_u16) ;  /* 0x0000001400b47944 */ /* 0x000fea0003c00000 */
[----:B------:R-:W-:-:S03]  /*0240*/  UISETP.GE.U32.AND UP0, UPT, UR5, UR19, UPT ;  /* 0x000000130500728c */ /* 0x000fc6000bf06070 */
[----:B------:R-:W-:Y:S01]  /*0250*/  UMOV UR5, URZ ;  /* 0x000000ff00057c82 */ /* 0x000fe20008000000 */
[----:B------:R-:W-:-:S03]  /*0260*/  UISETP.GE.U32.AND.EX UP0, UPT, UR6, URZ, UPT, UP0 ;  /* 0x000000ff0600728c */ /* 0x000fc6000bf06100 */
[----:B------:R-:W-:-:S06]  /*0270*/  UMOV UR6, URZ ;  /* 0x000000ff00067c82 */ /* 0x000fcc0008000000 */
[----:B------:R-:W-:Y:S05]  /*0280*/  BRA.U !UP0, `(.L_x_465) ;  /* 0x0000000d08287547 */ /* 0x000fea000b800000 */
[----:B------:R-:W0:Y:S01]  /*0290*/  S2R R5, SR_TID.X ;  /* 0x0000000000057919 */ /* 0x000e220000002100 */
[----:B------:R-:W-:Y:S01]  /*02a0*/  UIADD3 UR32, UP0, UP1, UR22, UR8, UR19 ;  /* 0x0000000816207290 */ /* 0x000fe2000f91e013 */
[----:B------:R-:W-:Y:S01]  /*02b0*/  IMAD.MOV.U32 R4, RZ, RZ, RZ ;  /* 0x000000ffff047224 */ /* 0x000fe200078e00ff */
[----:B------:R-:W-:Y:S02]  /*02c0*/  ULOP3.LUT UR17, UR16, 0xffff, URZ, 0xc0, !UPT ;  /* 0x0000ffff10117892 */ /* 0x000fe4000f8ec0ff */
[----:B------:R-:W-:Y:S02]  /*02d0*/  UIMAD.WIDE.U32 UR4, UR24, 0x5, UR8 ;  /* 0x00000005180478a5 */ /* 0x000fe4000f8e0008 */
[----:B------:R-:W-:Y:S02]  /*02e0*/  UIADD3 UR25, UP2, UP3, UR22, UR8, UR24 ;  /* 0x0000000816197290 */ /* 0x000fe4000fb5e018 */
[----:B------:R-:W-:Y:S02]  /*02f0*/  UIMAD.WIDE.U32 UR6, UR24, 0x7, UR8 ;  /* 0x00000007180678a5 */ /* 0x000fe4000f8e0008 */
[----:B------:R-:W-:-:S02]  /*0300*/  UIMAD.WIDE.U32 UR10, UR24, 0x6, UR8 ;  /* 0x00000006180a78a5 */ /* 0x000fc4000f8e0008 */
[----:B------:R-:W-:Y:S02]  /*0310*/  UIMAD.WIDE.U32 UR12, UR24, 0x3, UR8 ;  /* 0x00000003180c78a5 */ /* 0x000fe4000f8e0008 */
[----:B------:R-:W-:Y:S02]  /*0320*/  UIMAD.WIDE.U32 UR14, UR24, 0x2, UR8 ;  /* 0x00000002180e78a5 */ /* 0x000fe4000f8e0008 */
[----:B------:R-:W-:Y:S02]  /*0330*/  UIADD3.X UR33, UPT, UPT, UR23, UR9, URZ, UP0, UP1 ;  /* 0x0000000917217290 */ /* 0x000fe400087e24ff */
[----:B------:R-:W-:Y:S02]  /*0340*/  UIADD3 UR17, UPT, UPT, UR17, 0x1, URZ ;  /* 0x0000000111117890 */ /* 0x000fe4000fffe0ff */
[----:B------:R-:W-:Y:S02]  /*0350*/  UIADD3.X UR26, UPT, UPT, UR23, UR9, URZ, UP2, UP3 ;  /* 0x00000009171a7290 */ /* 0x000fe400097e64ff */
[----:B------:R-:W-:-:S02]  /*0360*/  UIADD3 UR31, UP0, UPT, UR22, UR4, URZ ;  /* 0x00000004161f7290 */ /* 0x000fc4000ff1e0ff */
[----:B------:R-:W-:Y:S02]  /*0370*/  UIADD3 UR30, UP1, UPT, UR22, UR6, URZ ;  /* 0x00000006161e7290 */ /* 0x000fe4000ff3e0ff */
[----:B------:R-:W-:Y:S02]  /*0380*/  UIADD3 UR29, UP2, UPT, UR22, UR10, URZ ;  /* 0x0000000a161d7290 */ /* 0x000fe4000ff5e0ff */
[----:B------:R-:W-:Y:S02]  /*0390*/  UIADD3 UR28, UP3, UPT, UR22, UR12, URZ ;  /* 0x0000000c161c7290 */ /* 0x000fe4000ff7e0ff */
[----:B------:R-:W-:Y:S02]  /*03a0*/  UIADD3 UR27, UP4, UPT, UR22, UR14, URZ ;  /* 0x0000000e161b7290 */ /* 0x000fe4000ff9e0ff */
[----:B------:R-:W-:Y:S02]  /*03b0*/  ULOP3.LUT UR10, UR17, 0x1fffe, URZ, 0xc0, !UPT ;  /* 0x0001fffe110a7892 */ /* 0x000fe4000f8ec0ff */
[----:B------:R-:W-:Y:S01]  /*03c0*/  UIADD3.X UR18, UPT, UPT, UR23, UR5, URZ, UP0, !UPT ;  /* 0x0000000517127290 */ /* 0x000fe200087fe4ff */
[----:B------:R-:W1:Y:S01]  /*03d0*/  LDCU.U8 UR38, c[0x0][0x10b8] ;  /* 0x00021700ff2677ac */ /* 0x000e620008000000 */
[----:B------:R-:W-:-:S02]  /*03e0*/  UIADD3.X UR17, UPT, UPT, UR23, UR7, URZ, UP1, !UPT ;  /* 0x0000000717117290 */ /* 0x000fc40008ffe4ff */
[----:B------:R-:W-:Y:S02]  /*03f0*/  UIADD3.X UR11, UPT, UPT, UR23, UR11, URZ, UP2, !UPT ;  /* 0x0000000b170b7290 */ /* 0x000fe400097fe4ff */
[----:B------:R-:W-:Y:S02]  /*0400*/  UIADD3.X UR12, UPT, UPT, UR23, UR13, URZ, UP3, !UPT ;  /* 0x0000000d170c7290 */ /* 0x000fe40009ffe4ff */
[----:B------:R-:W-:Y:S01]  /*0410*/  UIADD3.X UR14, UPT, UPT, UR23, UR15, URZ, UP4, !UPT ;  /* 0x0000000f170e7290 */ /* 0x000fe2000a7fe4ff */
[----:B------:R-:W-:Y:S01]  /*0420*/  UMOV UR4, URZ ;  /* 0x000000ff00047c82 */ /* 0x000fe20008000000 */
[----:B------:R-:W-:Y:S01]  /*0430*/  UMOV UR5, URZ ;  /* 0x000000ff00057c82 */ /* 0x000fe20008000000 */
[----:B0-----:R-:W-:-:S09]  /*0440*/  UMOV UR6, URZ ;  /* 0x000000ff00067c82 */ /* 0x001fd20008000000 */
.L_x_466:
[----:B0-----:R-:W-:Y:S01]  /*0450*/  IMAD.U32 R2, RZ, RZ, UR24 ;  /* 0x00000018ff027e24 */ /* 0x001fe2000f8e00ff */
[C---:B------:R-:W-:Y:S01]  /*0460*/  IADD3 R0, P3, PT, R5.reuse, UR24, RZ ;  /* 0x0000001805007c10 */ /* 0x040fe2000ff7e0ff */
[----:B------:R-:W0:Y:S01]  /*0470*/  LDC.64 R8, c[0x0][0x10b0] ;  /* 0x00042c00ff087b82 */ /* 0x000e220000000a00 */
[----:B------:R-:W-:Y:S02]  /*0480*/  ISETP.GE.U32.AND P1, PT, R5, UR34, PT ;  /* 0x0000002205007c0c */ /* 0x000fe4000bf26070 */
[----:B------:R-:W-:Y:S01]  /*0490*/  IADD3 R3, P5, P6, R2, UR24, R5 ;  /* 0x0000001802037c10 */ /* 0x000fe2000febe005 */
[----:B------:R-:W-:Y:S01]  /*04a0*/  IMAD.X R6, RZ, RZ, R4, P3 ;  /* 0x000000ffff067224 */ /* 0x000fe200018e0604 */
[----:B------:R-:W-:Y:S02]  /*04b0*/  ISETP.GE.U32.AND P2, PT, R0, UR34, PT ;  /* 0x0000002200007c0c */ /* 0x000fe4000bf46070 */
[----:B------:R-:W-:Y:S02]  /*04c0*/  ISETP.GE.AND.EX P1, PT, R4, UR35, PT, P1 ;  /* 0x0000002304007c0c */ /* 0x000fe4000bf26310 */
[----:B------:R-:W-:-:S02]  /*04d0*/  IADD3 R0, P0, PT, R0, UR24, RZ ;  /* 0x0000001800007c10 */ /* 0x000fc4000ff1e0ff */
[----:B------:R-:W-:Y:S02]  /*04e0*/  IADD3 R3, P4, PT, R3, UR24, RZ ;  /* 0x0000001803037c10 */ /* 0x000fe4000ff9e0ff */
[----:B------:R-:W-:Y:S02]  /*04f0*/  IADD3.X R2, PT, PT, RZ, RZ, R4, P5, P6 ;  /* 0x000000ffff027210 */ /* 0x000fe40002fec404 */
[----:B------:R-:W-:Y:S01]  /*0500*/  ISETP.GE.U32.AND P3, PT, R0, UR34, PT ;  /* 0x0000002200007c0c */ /* 0x000fe2000bf66070 */
[----:B------:R-:W-:Y:S01]  /*0510*/  IMAD.X R0, RZ, RZ, R6, P0 ;  /* 0x000000ffff007224 */ /* 0x000fe200000e0606 */
[----:B------:R-:W-:Y:S01]  /*0520*/  ISETP.GE.AND.EX P2, PT, R6, UR35, PT, P2 ;  /* 0x0000002306007c0c */ /* 0x000fe2000bf46320 */
[----:B------:R-:W-:Y:S01]  /*0530*/  IMAD.X R2, RZ, RZ, R2, P4 ;  /* 0x000000ffff027224 */ /* 0x000fe200020e0602 */
[----:B------:R-:W-:Y:S02]  /*0540*/  ISETP.GE.U32.AND P0, PT, R3, UR34, PT ;  /* 0x0000002203007c0c */ /* 0x000fe4000bf06070 */
[----:B------:R-:W-:-:S02]  /*0550*/  ISETP.GE.AND.EX P3, PT, R0, UR35, PT, P3 ;  /* 0x0000002300007c0c */ /* 0x000fc4000bf66330 */
[----:B------:R-:W-:Y:S01]  /*0560*/  ISETP.GE.AND.EX P0, PT, R2, UR35, PT, P0 ;  /* 0x0000002302007c0c */ /* 0x000fe2000bf06300 */
[----:B0-----:R-:W2:Y:S01]  /*0570*/  LDG.E.U8 R8, desc[UR20][R8.64] ;  /* 0x0000001408087981 */ /* 0x001ea2000c1e1100 */
[C---:B------:R-:W-:Y:S02]  /*0580*/  @!P1 IADD3 R10, P4, PT, R5.reuse, UR36, RZ ;  /* 0x00000024050a9c10 */ /* 0x040fe4000ff9e0ff */
[----:B------:R-:W-:Y:S02]  /*0590*/  PRMT R0, RZ, 0x7610, R0 ;  /* 0x00007610ff007816 */ /* 0x000fe40000000000 */
[----:B------:R-:W-:Y:S02]  /*05a0*/  @!P1 IADD3.X R11, PT, PT, R4, UR37, RZ, P4, !PT ;  /* 0x00000025040b9c10 */ /* 0x000fe4000a7fe4ff */
[----:B------:R-:W-:-:S03]  /*05b0*/  @!P2 IADD3 R14, P4, PT, R5, UR25, RZ ;  /* 0x00000019050eac10 */ /* 0x000fc6000ff9e0ff */
[C---:B------:R-:W-:Y:S01]  /*05c0*/  @!P3 IADD3 R16, P5, PT, R5.reuse, UR27, RZ ;  /* 0x0000001b0510bc10 */ /* 0x040fe2000ffbe0ff */
[----:B------:R2:W3:Y:S01]  /*05d0*/  @!P1 LDG.E.S8 R0, desc[UR20][R10.64] ;  /* 0x000000140a009981 */ /* 0x0004e2000c1e1300 */
[----:B------:R-:W-:Y:S02]  /*05e0*/  @!P2 IADD3.X R15, PT, PT, R4, UR26, RZ, P4, !PT ;  /* 0x0000001a040fac10 */ /* 0x000fe4000a7fe4ff */
[----:B------:R-:W-:Y:S02]  /*05f0*/  @!P0 IADD3 R18, P4, PT, R5, UR28, RZ ;  /* 0x0000001c05128c10 */ /* 0x000fe4000ff9e0ff */
[----:B------:R-:W-:Y:S02]  /*0600*/  PRMT R6, RZ, 0x7610, R6 ;  /* 0x00007610ff067816 */ /* 0x000fe40000000006 */
[----:B------:R-:W-:Y:S02]  /*0610*/  PRMT R7, RZ, 0x7610, R7 ;  /* 0x00007610ff077816 */ /* 0x000fe40000000007 */
[----:B------:R-:W-:-:S02]  /*0620*/  PRMT R12, RZ, 0x7610, R12 ;  /* 0x00007610ff0c7816 */ /* 0x000fc4000000000c */
[C---:B------:R-:W-:Y:S01]  /*0630*/  @!P3 IADD3.X R17, PT, PT, R4.reuse, UR14, RZ, P5, !PT ;  /* 0x0000000e0411bc10 */ /* 0x040fe2000affe4ff */
[----:B------:R0:W5:Y:S01]  /*0640*/  @!P2 LDG.E.S8 R6, desc[UR20][R14.64] ;  /* 0x000000140e06a981 */ /* 0x000162000c1e1300 */
[----:B------:R-:W-:-:S03]  /*0650*/  @!P0 IADD3.X R19, PT, PT, R4, UR12, RZ, P4, !PT ;  /* 0x0000000c04138c10 */ /* 0x000fc6000a7fe4ff */
[----:B------:R0:W5:Y:S04]  /*0660*/  @!P3 LDG.E.S8 R7, desc[UR20][R16.64] ;  /* 0x000000141007b981 */ /* 0x000168000c1e1300 */
[----:B------:R0:W5:Y:S01]  /*0670*/  @!P0 LDG.E.S8 R12, desc[UR20][R18.64] ;  /* 0x00000014120c8981 */ /* 0x000162000c1e1300 */
[----:B-1----:R-:W-:Y:S02]  /*0680*/  UPRMT UR7, UR38, 0x8880, URZ ;  /* 0x0000888026077896 */ /* 0x002fe400080000ff */
[----:B------:R-:W-:-:S04]  /*0690*/  UIADD3 UR10, UP0, UPT, UR10, -0x2, URZ ;  /* 0xfffffffe0a0a7890 */ /* 0x000fc8000ff1e0ff */
[----:B------:R-:W-:Y:S02]  /*06a0*/  UIADD3.X UR4, UPT, UPT, UR4, -0x1, URZ, UP0, !UPT ;  /* 0xffffffff04047890 */ /* 0x000fe400087fe4ff */
[----:B------:R-:W-:-:S04]  /*06b0*/  UISETP.NE.U32.AND UP0, UPT, UR10, URZ, UPT ;  /* 0x000000ff0a00728c */ /* 0x000fc8000bf05070 */
[----:B------:R-:W-:Y:S01]  /*06c0*/  UISETP.NE.AND.EX UP0, UPT, UR4, URZ, UPT, UP0 ;  /* 0x000000ff0400728c */ /* 0x000fe2000bf05300 */
[----:B--2---:R-:W-:-:S05]  /*06d0*/  IMAD R11, R8, UR7, RZ ;  /* 0x00000007080b7c24 */ /* 0x004fca000f8e02ff */
[----:B------:R-:W-:Y:S02]  /*06e0*/  PRMT R8, R11, 0x8880, RZ ;  /* 0x000088800b087816 */ /* 0x000fe400000000ff */
[----:B---3--:R-:W-:Y:S02]  /*06f0*/  PRMT R9, R0, 0x9910, RZ ;  /* 0x0000991000097816 */ /* 0x008fe400000000ff */
[----:B0-----:R-:W-:-:S07]  /*0700*/  MOV R0, 0x720 ;  /* 0x0000072000007802 */ /* 0x001fce0000000f00 */
[----:B-----5:R-:W-:Y:S05]  /*0710*/  CALL.REL.NOINC `($__internal_27_$__cuda_sm20_div_s16) ;  /* 0x0000001000147944 */ /* 0x020fea0003c00000 */
[----:B------:R-:W-:Y:S01]  /*0720*/  PRMT R0, R6, 0x9910, RZ ;  /* 0x0000991006007816 */ /* 0x000fe200000000ff */
[----:B------:R-:W-:Y:S01]  /*0730*/  IMAD.MOV.U32 R6, RZ, RZ, R9 ;  /* 0x000000ffff067224 */ /* 0x000fe200078e0009 */
[----:B------:R-:W-:-:S03]  /*0740*/  PRMT R8, R11, 0x8880, RZ ;  /* 0x000088800b087816 */ /* 0x000fc600000000ff */
[----:B------:R-:W-:Y:S01]  /*0750*/  IMAD.MOV.U32 R9, RZ, RZ, R0 ;  /* 0x000000ffff097224 */ /* 0x000fe200078e0000 */
[----:B------:R-:W-:-:S07]  /*0760*/  MOV R0, 0x780 ;  /* 0x0000078000007802 */ /* 0x000fce0000000f00 */
[----:B------:R-:W-:Y:S05]  /*0770*/  CALL.REL.NOINC `($__internal_27_$__cuda_sm20_div_s16) ;  /* 0x0000000c00fc7944 */ /* 0x000fea0003c00000 */
[----:B------:R-:W-:Y:S01]  /*0780*/  PRMT R0, R7, 0x9910, RZ ;  /* 0x0000991007007816 */ /* 0x000fe200000000ff */
[----:B------:R-:W-:Y:S01]  /*0790*/  IMAD.MOV.U32 R7, RZ, RZ, R9 ;  /* 0x000000ffff077224 */ /* 0x000fe200078e0009 */
[----:B------:R-:W-:-:S03]  /*07a0*/  PRMT R8, R11, 0x8880, RZ ;  /* 0x000088800b087816 */ /* 0x000fc600000000ff */
[----:B------:R-:W-:Y:S01]  /*07b0*/  IMAD.MOV.U32 R9, RZ, RZ, R0 ;  /* 0x000000ffff097224 */ /* 0x000fe200078e0000 */
[----:B------:R-:W-:-:S07]  /*07c0*/  MOV R0, 0x7e0 ;  /* 0x000007e000007802 */ /* 0x000fce0000000f00 */
[----:B------:R-:W-:Y:S05]  /*07d0*/  CALL.REL.NOINC `($__internal_27_$__cuda_sm20_div_s16) ;  /* 0x0000000c00e47944 */ /* 0x000fea0003c00000 */
[----:B------:R-:W-:Y:S02]  /*07e0*/  PRMT R12, R12, 0x9910, RZ ;  /* 0x000099100c0c7816 */ /* 0x000fe400000000ff */
[----:B------:R-:W-:Y:S01]  /*07f0*/  PRMT R8, R11, 0x8880, RZ ;  /* 0x000088800b087816 */ /* 0x000fe200000000ff */
[----:B------:R-:W-:Y:S01]  /*0800*/  IMAD.MOV.U32 R11, RZ, RZ, R9 ;  /* 0x000000ffff0b7224 */ /* 0x000fe200078e0009 */
[----:B------:R-:W-:Y:S01]  /*0810*/  MOV R0, 0x840 ;  /* 0x0000084000007802 */ /* 0x000fe20000000f00 */
[----:B------:R-:W-:-:S07]  /*0820*/  IMAD.MOV.U32 R9, RZ, RZ, R12 ;  /* 0x000000ffff097224 */ /* 0x000fce00078e000c */
[----:B------:R-:W-:Y:S05]  /*0830*/  CALL.REL.NOINC `($__internal_27_$__cuda_sm20_div_s16) ;  /* 0x0000000c00cc7944 */ /* 0x000fea0003c00000 */
[C---:B------:R-:W-:Y:S01]  /*0840*/  IADD3 R0, P3, PT, R5.reuse, UR24, RZ ;  /* 0x0000001805007c10 */ /* 0x040fe2000ff7e0ff */
[----:B------:R-:W0:Y:S03]  /*0850*/  LDC.64 R12, c[0x0][0x10b0] ;  /* 0x00042c00ff0c7b82 */ /* 0x000e260000000a00 */
[----:B------:R-:W-:Y:S01]  /*0860*/  ISETP.GE.U32.AND P2, PT, R0, UR34, PT ;  /* 0x0000002200007c0c */ /* 0x000fe2000bf46070 */
[----:B------:R-:W-:Y:S01]  /*0870*/  IMAD.X R0, RZ, RZ, R4, P3 ;  /* 0x000000ffff007224 */ /* 0x000fe200018e0604 */
[----:B------:R-:W-:-:S04]  /*0880*/  @!P1 IADD3 R14, P3, PT, R5, UR36, RZ ;  /* 0x00000024050e9c10 */ /* 0x000fc8000ff7e0ff */
[----:B------:R-:W-:Y:S01]  /*0890*/  ISETP.GE.AND.EX P2, PT, R0, UR35, PT, P2 ;  /* 0x0000002300007c0c */ /* 0x000fe2000bf46320 */
[----:B------:R-:W-:Y:S01]  /*08a0*/  IMAD.U32 R0, RZ, RZ, UR24 ;  /* 0x00000018ff007e24 */ /* 0x000fe2000f8e00ff */
[----:B------:R-:W-:Y:S02]  /*08b0*/  @!P1 IADD3.X R15, PT, PT, R4, UR37, RZ, P3, !PT ;  /* 0x00000025040f9c10 */ /* 0x000fe40009ffe4ff */
[----:B------:R-:W-:Y:S02]  /*08c0*/  IADD3 R3, P3, PT, R3, UR24, RZ ;  /* 0x0000001803037c10 */ /* 0x000fe4000ff7e0ff */
[----:B------:R-:W-:Y:S01]  /*08d0*/  IADD3 R0, P5, P6, R0, UR24, R5 ;  /* 0x0000001800007c10 */ /* 0x000fe2000febe005 */
[----:B------:R1:W-:Y:S01]  /*08e0*/  @!P1 STG.E.U8 desc[UR20][R14.64], R6 ;  /* 0x000000060e009986 */ /* 0x0003e2000c101114 */
[----:B------:R-:W-:Y:S01]  /*08f0*/  ISETP.GE.U32.AND P1, PT, R3, UR34, PT ;  /* 0x0000002203007c0c */ /* 0x000fe2000bf26070 */
[----:B------:R-:W-:Y:S01]  /*0900*/  IMAD.X R2, RZ, RZ, R2, P3 ;  /* 0x000000ffff027224 */ /* 0x000fe200018e0602 */
[----:B------:R-:W-:-:S02]  /*0910*/  ISETP.GE.U32.AND P4, PT, R0, UR34, PT ;  /* 0x0000002200007c0c */ /* 0x000fc4000bf86070 */
[----:B------:R-:W-:Y:S02]  /*0920*/  IADD3.X R0, PT, PT, RZ, RZ, R4, P5, P6 ;  /* 0x000000ffff007210 */ /* 0x000fe40002fec404 */
[----:B------:R-:W-:Y:S02]  /*0930*/  @!P2 IADD3 R16, P5, PT, R5, UR25, RZ ;  /* 0x000000190510ac10 */ /* 0x000fe4000ffbe0ff */
[----:B------:R-:W-:Y:S02]  /*0940*/  ISETP.GE.AND.EX P4, PT, R0, UR35, PT, P4 ;  /* 0x0000002300007c0c */ /* 0x000fe4000bf86340 */
[----:B------:R-:W-:Y:S02]  /*0950*/  @!P2 IADD3.X R17, PT, PT, R4, UR26, RZ, P5, !PT ;  /* 0x0000001a0411ac10 */ /* 0x000fe4000affe4ff */
[----:B------:R-:W-:Y:S02]  /*0960*/  IADD3 R3, P5, PT, R3, UR24, RZ ;  /* 0x0000001803037c10 */ /* 0x000fe4000ffbe0ff */
[----:B------:R-:W-:Y:S01]  /*0970*/  ISETP.GE.AND.EX P1, PT, R2, UR35, PT, P1 ;  /* 0x0000002302007c0c */ /* 0x000fe2000bf26310 */
[----:B------:R2:W-:Y:S01]  /*0980*/  @!P2 STG.E.U8 desc[UR20][R16.64], R7 ;  /* 0x000000071000a986 */ /* 0x0005e2000c101114 */
[C---:B------:R-:W-:Y:S01]  /*0990*/  IADD3 R10, P3, PT, R3.reuse, UR24, RZ ;  /* 0x00000018030a7c10 */ /* 0x040fe2000ff7e0ff */
[----:B------:R-:W-:Y:S01]  /*09a0*/  IMAD.X R8, RZ, RZ, R2, P5 ;  /* 0x000000ffff087224 */ /* 0x000fe200028e0602 */
[----:B------:R-:W-:-:S02]  /*09b0*/  ISETP.GE.U32.AND P2, PT, R3, UR34, PT ;  /* 0x0000002203007c0c */ /* 0x000fc4000bf46070 */
[C---:B------:R-:W-:Y:S01]  /*09c0*/  IADD3 R0, P6, PT, R10.reuse, UR24, RZ ;  /* 0x000000180a007c10 */ /* 0x040fe2000ffde0ff */
[----:B-1----:R-:W-:Y:S01]  /*09d0*/  IMAD.X R6, RZ, RZ, R8, P3 ;  /* 0x000000ffff067224 */ /* 0x002fe200018e0608 */
[----:B------:R-:W-:Y:S02]  /*09e0*/  @!P4 IADD3 R2, P5, PT, R5, UR27, RZ ;  /* 0x0000001b0502cc10 */ /* 0x000fe4000ffbe0ff */
[----:B------:R-:W-:Y:S02]  /*09f0*/  ISETP.GE.U32.AND P3, PT, R10, UR34, PT ;  /* 0x000000220a007c0c */ /* 0x000fe4000bf66070 */
[----:B------:R-:W-:Y:S02]  /*0a00*/  @!P4 IADD3.X R3, PT, PT, R4, UR14, RZ, P5, !PT ;  /* 0x0000000e0403cc10 */ /* 0x000fe4000affe4ff */
[----:B------:R-:W-:Y:S01]  /*0a10*/  ISETP.GE.U32.AND P5, PT, R0, UR34, PT ;  /* 0x0000002200007c0c */ /* 0x000fe2000bfa6070 */
[----:B------:R-:W-:Y:S01]  /*0a20*/  IMAD.X R0, RZ, RZ, R6, P6 ;  /* 0x000000ffff007224 */ /* 0x000fe200030e0606 */
[----:B------:R-:W-:Y:S01]  /*0a30*/  ISETP.GE.AND.EX P2, PT, R8, UR35, PT, P2 ;  /* 0x0000002308007c0c */ /* 0x000fe2000bf46320 */
[----:B------:R1:W-:Y:S01]  /*0a40*/  @!P4 STG.E.U8 desc[UR20][R2.64], R11 ;  /* 0x0000000b0200c986 */ /* 0x0003e2000c101114 */
[----:B------:R-:W-:-:S02]  /*0a50*/  ISETP.GE.AND.EX P3, PT, R6, UR35, PT, P3 ;  /* 0x0000002306007c0c */ /* 0x000fc4000bf66330 */
[----:B------:R-:W-:Y:S02]  /*0a60*/  ISETP.GE.AND.EX P5, PT, R0, UR35, PT, P5 ;  /* 0x0000002300007c0c */ /* 0x000fe4000bfa6350 */
[C---:B------:R-:W-:Y:S02]  /*0a70*/  @!P0 IADD3 R20, P6, PT, R5.reuse, UR28, RZ ;  /* 0x0000001c05148c10 */ /* 0x040fe4000ffde0ff */
[C---:B------:R-:W-:Y:S02]  /*0a80*/  @!P1 IADD3 R14, P4, PT, R5.reuse, UR32, RZ ;  /* 0x00000020050e9c10 */ /* 0x040fe4000ff9e0ff */
[C---:B------:R-:W-:Y:S02]  /*0a90*/  @!P0 IADD3.X R21, PT, PT, R4.reuse, UR12, RZ, P6, !PT ;  /* 0x0000000c04158c10 */ /* 0x040fe4000b7fe4ff */
[----:B------:R-:W-:Y:S02]  /*0aa0*/  PRMT R0, RZ, 0x7610, R0 ;  /* 0x00007610ff007816 */ /* 0x000fe40000000000 */
[----:B------:R-:W-:Y:S01]  /*0ab0*/  @!P1 IADD3.X R15, PT, PT, R4, UR33, RZ, P4, !PT ;  /* 0x00000021040f9c10 */ /* 0x000fe2000a7fe4ff */
[----:B------:R3:W-:Y:S01]  /*0ac0*/  @!P0 STG.E.U8 desc[UR20][R20.64], R9 ;  /* 0x0000000914008986 */ /* 0x0007e2000c101114 */
[----:B--2---:R-:W-:-:S02]  /*0ad0*/  @!P2 IADD3 R16, P0, PT, R5, UR31, RZ ;  /* 0x0000001f0510ac10 */ /* 0x004fc4000ff1e0ff */
[C---:B------:R-:W-:Y:S01]  /*0ae0*/  @!P5 IADD3 R18, P6, PT, R5.reuse, UR30, RZ ;  /* 0x0000001e0512dc10 */ /* 0x040fe2000ffde0ff */
[----:B0-----:R-:W2:Y:S01]  /*0af0*/  LDG.E.U8 R6, desc[UR20][R12.64] ;  /* 0x000000140c067981 */ /* 0x001ea2000c1e1100 */
[----:B------:R-:W-:Y:S02]  /*0b00*/  @!P3 IADD3 R10, P4, PT, R5, UR29, RZ ;  /* 0x0000001d050abc10 */ /* 0x000fe4000ff9e0ff */
[----:B------:R-:W-:Y:S01]  /*0b10*/  PRMT R7, RZ, 0x7610, R7 ;  /* 0x00007610ff077816 */ /* 0x000fe20000000007 */
[----:B------:R-:W3:Y:S01]  /*0b20*/  @!P1 LDG.E.S8 R0, desc[UR20][R14.64] ;  /* 0x000000140e009981 */ /* 0x000ee2000c1e1300 */
[----:B-1----:R-:W-:Y:S02]  /*0b30*/  PRMT R3, RZ, 0x7610, R3 ;  /* 0x00007610ff037816 */ /* 0x002fe40000000003 */
[----:B------:R-:W-:Y:S02]  /*0b40*/  PRMT R2, RZ, 0x7610, R2 ;  /* 0x00007610ff027816 */ /* 0x000fe40000000002 */
[----:B------:R-:W-:-:S02]  /*0b50*/  @!P5 IADD3.X R19, PT, PT, R4, UR17, RZ, P6, !PT ;  /* 0x000000110413dc10 */ /* 0x000fc4000b7fe4ff */
[C---:B------:R-:W-:Y:S02]  /*0b60*/  @!P2 IADD3.X R17, PT, PT, R4.reuse, UR18, RZ, P0, !PT ;  /* 0x000000120411ac10 */ /* 0x040fe400087fe4ff */
[----:B------:R-:W-:Y:S01]  /*0b70*/  @!P3 IADD3.X R11, PT, PT, R4, UR11, RZ, P4, !PT ;  /* 0x0000000b040bbc10 */ /* 0x000fe2000a7fe4ff */
[----:B------:R0:W5:Y:S04]  /*0b80*/  @!P5 LDG.E.S8 R7, desc[UR20][R18.64] ;  /* 0x000000141207d981 */ /* 0x000168000c1e1300 */
[----:B------:R0:W5:Y:S04]  /*0b90*/  @!P2 LDG.E.S8 R3, desc[UR20][R16.64] ;  /* 0x000000141003a981 */ /* 0x000168000c1e1300 */
[----:B------:R0:W5:Y:S01]  /*0ba0*/  @!P3 LDG.E.S8 R2, desc[UR20][R10.64] ;  /* 0x000000140a02b981 */ /* 0x000162000c1e1300 */
[----:B------:R-:W-:-:S06]  /*0bb0*/  UPRMT UR7, UR38, 0x8880, URZ ;  /* 0x0000888026077896 */ /* 0x000fcc00080000ff */
[----:B--2---:R-:W-:Y:S01]  /*0bc0*/  IMAD R6, R6, UR7, RZ ;  /* 0x0000000706067c24 */ /* 0x004fe2000f8e02ff */
[----:B---3--:R-:W-:-:S04]  /*0bd0*/  PRMT R9, R0, 0x9910, RZ ;  /* 0x0000991000097816 */ /* 0x008fc800000000ff */
[----:B------:R-:W-:Y:S02]  /*0be0*/  PRMT R8, R6, 0x8880, RZ ;  /* 0x0000888006087816 */ /* 0x000fe400000000ff */
        /* <DEDUP_REMOVED lines=20> */
[----:B------:R-:W-:Y:S01]  /*0d30*/  IMAD.U32 R0, RZ, RZ, UR24 ;  /* 0x00000018ff007e24 */ /* 0x000fe2000f8e00ff */
[----:B------:R-:W-:Y:S02]  /*0d40*/  USHF.L.U32 UR7, UR24, 0x3, URZ ;  /* 0x0000000318077899 */ /* 0x000fe400080006ff */
[----:B------:R-:W-:Y:S01]  /*0d50*/  IMAD.U32 R7, RZ, RZ, UR24 ;  /* 0x00000018ff077e24 */ /* 0x000fe2000f8e00ff */
[----:B------:R-:W-:Y:S02]  /*0d60*/  USHF.R.U32.HI UR13, URZ, 0x1d, UR24 ;  /* 0x0000001dff0d7899 */ /* 0x000fe40008011618 */
[----:B------:R-:W-:Y:S01]  /*0d70*/  IMAD.U32 R11, RZ, RZ, UR24 ;  /* 0x00000018ff0b7e24 */ /* 0x000fe2000f8e00ff */
[----:B------:R-:W-:Y:S01]  /*0d80*/  IADD3 R0, P0, P4, R0, UR24, R5 ;  /* 0x0000001800007c10 */ /* 0x000fe2000fc1e005 */
[----:B------:R-:W-:-:S03]  /*0d90*/  UIADD3 UR5, UP1, UPT, UR7, UR5, URZ ;  /* 0x0000000507057290 */ /* 0x000fc6000ff3e0ff */
[----:B------:R-:W-:Y:S01]  /*0da0*/  IADD3 R0, P5, P6, R7, UR24, R0 ;  /* 0x0000001807007c10 */ /* 0x000fe2000febe000 */
[----:B------:R-:W-:Y:S01]  /*0db0*/  UIADD3.X UR6, UPT, UPT, UR13, UR6, URZ, UP1, !UPT ;  /* 0x000000060d067290 */ /* 0x000fe20008ffe4ff */
[----:B------:R-:W-:Y:S02]  /*0dc0*/  IADD3.X R7, PT, PT, RZ, RZ, R4, P0, P4 ;  /* 0x000000ffff077210 */ /* 0x000fe400007e8404 */
[----:B------:R-:W-:Y:S02]  /*0dd0*/  IADD3 R0, P0, P4, R11, UR24, R0 ;  /* 0x000000180b007c10 */ /* 0x000fe4000fc1e000 */
[----:B------:R-:W-:Y:S02]  /*0de0*/  IADD3.X R7, PT, PT, RZ, RZ, R7, P5, P6 ;  /* 0x000000ffff077210 */ /* 0x000fe40002fec407 */
[----:B------:R-:W-:Y:S02]  /*0df0*/  IADD3 R0, P5, PT, R0, UR24, RZ ;  /* 0x0000001800007c10 */ /* 0x000fe4000ffbe0ff */
[----:B------:R-:W-:-:S02]  /*0e00*/  IADD3.X R7, PT, PT, RZ, RZ, R7, P0, P4 ;  /* 0x000000ffff077210 */ /* 0x000fc400007e8407 */
[----:B------:R-:W-:Y:S02]  /*0e10*/  ISETP.GE.U32.AND P0, PT, R0, UR34, PT ;  /* 0x0000002200007c0c */ /* 0x000fe4000bf06070 */
[C---:B------:R-:W-:Y:S01]  /*0e20*/  @!P2 IADD3 R12, P6, PT, R5.reuse, UR31, RZ ;  /* 0x0000001f050cac10 */ /* 0x040fe2000ffde0ff */
[----:B------:R-:W-:Y:S01]  /*0e30*/  IMAD.X R0, RZ, RZ, R7, P5 ;  /* 0x000000ffff007224 */ /* 0x000fe200028e0607 */
[C---:B------:R-:W-:Y:S02]  /*0e40*/  @!P1 IADD3 R10, P5, PT, R5.reuse, UR32, RZ ;  /* 0x00000020050a9c10 */ /* 0x040fe4000ffbe0ff */
[----:B------:R-:W-:Y:S02]  /*0e50*/  @!P3 IADD3 R14, P4, PT, R5, UR29, RZ ;  /* 0x0000001d050ebc10 */ /* 0x000fe4000ff9e0ff */
[----:B------:R-:W-:Y:S02]  /*0e60*/  ISETP.GE.AND.EX P0, PT, R0, UR35, PT, P0 ;  /* 0x0000002300007c0c */ /* 0x000fe4000bf06300 */
[----:B------:R-:W-:-:S02]  /*0e70*/  @!P1 IADD3.X R11, PT, PT, R4, UR33, RZ, P5, !PT ;  /* 0x00000021040b9c10 */ /* 0x000fc4000affe4ff */
[C---:B------:R-:W-:Y:S02]  /*0e80*/  @!P2 IADD3.X R13, PT, PT, R4.reuse, UR18, RZ, P6, !PT ;  /* 0x00000012040dac10 */ /* 0x040fe4000b7fe4ff */
[C---:B------:R-:W-:Y:S01]  /*0e90*/  @!P3 IADD3.X R15, PT, PT, R4.reuse, UR11, RZ, P4, !PT ;  /* 0x0000000b040fbc10 */ /* 0x040fe2000a7fe4ff */
[----:B------:R0:W-:Y:S04]  /*0ea0*/  @!P1 STG.E.U8 desc[UR20][R10.64], R3 ;  /* 0x000000030a009986 */ /* 0x0001e8000c101114 */
[----:B------:R0:W-:Y:S02]  /*0eb0*/  @!P2 STG.E.U8 desc[UR20][R12.64], R2 ;  /* 0x000000020c00a986 */ /* 0x0001e4000c101114 */
[----:B------:R-:W-:Y:S02]  /*0ec0*/  @!P0 IADD3 R16, P5, PT, R5, UR30, RZ ;  /* 0x0000001e05108c10 */ /* 0x000fe4000ffbe0ff */
[----:B------:R0:W-:Y:S02]  /*0ed0*/  @!P3 STG.E.U8 desc[UR20][R14.64], R6 ;  /* 0x000000060e00b986 */ /* 0x0001e4000c101114 */
[----:B------:R-:W-:-:S05]  /*0ee0*/  @!P0 IADD3.X R17, PT, PT, R4, UR17, RZ, P5, !PT ;  /* 0x0000001104118c10 */ /* 0x000fca000affe4ff */
[----:B------:R0:W-:Y:S01]  /*0ef0*/  @!P0 STG.E.U8 desc[UR20][R16.64], R9 ;  /* 0x0000000910008986 */ /* 0x0001e2000c101114 */
[----:B------:R-:W-:-:S04]  /*0f00*/  IADD3 R5, P0, PT, R5, UR7, RZ ;  /* 0x0000000705057c10 */ /* 0x000fc8000ff1e0ff */
[----:B------:R-:W-:Y:S01]  /*0f10*/  IADD3.X R4, PT, PT, R4, UR13, RZ, P0, !PT ;  /* 0x0000000d04047c10 */ /* 0x000fe200087fe4ff */
[----:B------:R-:W-:Y:S08]  /*0f20*/  BRA.U UP0, `(.L_x_466) ;  /* 0xfffffff500487547 */ /* 0x000ff0000b83ffff */
.L_x_465:
[----:B------:R-:W-:-:S04]  /*0f30*/  ULOP3.LUT UR7, UR16, 0x1, URZ, 0xc0, !UPT ;  /* 0x0000000110077892 */ /* 0x000fc8000f8ec0ff */
[----:B------:R-:W-:-:S06]  /*0f40*/  UISETP.NE.U32.AND UP0, UPT, UR7, 0x1, UPT ;  /* 0x000000010700788c */ /* 0x000fcc000bf05070 */
[----:B------:R-:W-:-:S13]  /*0f50*/  PLOP3.LUT P0, PT, PT, PT, UP0, 0x80, 0x8 ;  /* 0x000000000008781c */ /* 0x000fda0003f0f008 */
[----:B------:R-:W-:Y:S05]  /*0f60*/  @!P0 EXIT ;  /* 0x000000000000894d */ /* 0x000fea0003800000 */
[----:B------:R-:W1:Y:S01]  /*0f70*/  S2R R18, SR_TID.X ;  /* 0x0000000000127919 */ /* 0x000e620000002100 */
[----:B------:R-:W2:Y:S01]  /*0f80*/  LDCU UR4, c[0x0][0x360] ;  /* 0x00006c00ff0477ac */ /* 0x000ea20008000800 */
[----:B0-----:R-:W0:Y:S01]  /*0f90*/  LDC.64 R6, c[0x0][0x10b0] ;  /* 0x00042c00ff067b82 */ /* 0x001e220000000a00 */
[----:B------:R-:W-:Y:S02]  /*0fa0*/  PRMT R0, RZ, 0x7610, R0 ;  /* 0x00007610ff007816 */ /* 0x000fe40000000000 */
[----:B------:R-:W-:Y:S02]  /*0fb0*/  PRMT R21, RZ, 0x7610, R21 ;  /* 0x00007610ff157816 */ /* 0x000fe40000000015 */
[----:B------:R-:W-:Y:S02]  /*0fc0*/  PRMT R22, RZ, 0x7610, R22 ;  /* 0x00007610ff167816 */ /* 0x000fe40000000016 */
[----:B------:R-:W-:Y:S01]  /*0fd0*/  PRMT R11, RZ, 0x7610, R11 ;  /* 0x00007610ff0b7816 */ /* 0x000fe2000000000b */
[----:B0-----:R0:W3:Y:S01]  /*0fe0*/  LDG.E.U8 R20, desc[UR20][R6.64] ;  /* 0x0000001406147981 */ /* 0x0010e2000c1e1100 */
[----:B-1----:R-:W-:-:S04]  /*0ff0*/  IADD3 R18, P1, PT, R18, UR5, RZ ;  /* 0x0000000512127c10 */ /* 0x002fc8000ff3e0ff */
[C---:B--2---:R-:W-:Y:S01]  /*1000*/  IADD3 R2, P3, PT, R18.reuse, UR4, RZ ;  /* 0x0000000412027c10 */ /* 0x044fe2000ff7e0ff */
[----:B------:R-:W-:Y:S01]  /*1010*/  IMAD.X R5, RZ, RZ, UR6, P1 ;  /* 0x00000006ff057e24 */ /* 0x000fe200088e06ff */
[C---:B------:R-:W-:Y:S02]  /*1020*/  ISETP.GE.U32.AND P0, PT, R18.reuse, UR34, PT ;  /* 0x0000002212007c0c */ /* 0x040fe4000bf06070 */
[----:B------:R-:W-:Y:S01]  /*1030*/  IADD3 R18, P2, PT, R18, UR36, RZ ;  /* 0x0000002412127c10 */ /* 0x000fe2000ff5e0ff */
[----:B------:R-:W-:Y:S01]  /*1040*/  IMAD.X R3, RZ, RZ, R5, P3 ;  /* 0x000000ffff037224 */ /* 0x000fe200018e0605 */
[----:B------:R-:W-:Y:S02]  /*1050*/  IADD3 R4, P4, PT, R2, UR4, RZ ;  /* 0x0000000402047c10 */ /* 0x000fe4000ff9e0ff */
[C---:B------:R-:W-:Y:S02]  /*1060*/  ISETP.GE.AND.EX P0, PT, R5.reuse, UR35, PT, P0 ;  /* 0x0000002305007c0c */ /* 0x040fe4000bf06300 */
[----:B------:R-:W-:Y:S01]  /*1070*/  IADD3.X R19, PT, PT, R5, UR37, RZ, P2, !PT ;  /* 0x0000002505137c10 */ /* 0x000fe200097fe4ff */
[----:B0-----:R-:W-:Y:S01]  /*1080*/  IMAD.X R6, RZ, RZ, R3, P4 ;  /* 0x000000ffff067224 */ /* 0x001fe200020e0603 */
[----:B------:R-:W-:-:S02]  /*1090*/  IADD3 R16, P3, PT, R18, UR4, RZ ;  /* 0x0000000412107c10 */ /* 0x000fc4000ff7e0ff */
[----:B------:R-:W-:Y:S02]  /*10a0*/  IADD3 R5, P5, PT, R4, UR4, RZ ;  /* 0x0000000404057c10 */ /* 0x000fe4000ffbe0ff */
[----:B------:R-:W-:Y:S01]  /*10b0*/  ISETP.GE.U32.AND P1, PT, R2, UR34, PT ;  /* 0x0000002202007c0c */ /* 0x000fe2000bf26070 */
[----:B------:R-:W-:Y:S01]  /*10c0*/  IMAD.X R17, RZ, RZ, R19, P3 ;  /* 0x000000ffff117224 */ /* 0x000fe200018e0613 */
[----:B------:R-:W-:Y:S01]  /*10d0*/  ISETP.GE.U32.AND P2, PT, R4, UR34, PT ;  /* 0x0000002204007c0c */ /* 0x000fe2000bf46070 */
[----:B------:R-:W-:Y:S01]  /*10e0*/  IMAD.X R7, RZ, RZ, R6, P5 ;  /* 0x000000ffff077224 */ /* 0x000fe200028e0606 */
[----:B------:R-:W-:Y:S01]  /*10f0*/  ISETP.GE.U32.AND P3, PT, R5, UR34, PT ;  /* 0x0000002205007c0c */ /* 0x000fe2000bf66070 */
[----:B------:R-:W2:Y:S01]  /*1100*/  @!P0 LDG.E.S8 R0, desc[UR20][R18.64] ;  /* 0x0000001412008981 */ /* 0x000ea2000c1e1300 */
[----:B------:R-:W-:Y:S02]  /*1110*/  IADD3 R14, P4, PT, R16, UR4, RZ ;  /* 0x00000004100e7c10 */ /* 0x000fe4000ff9e0ff */
[----:B------:R-:W-:-:S02]  /*1120*/  ISETP.GE.AND.EX P1, PT, R3, UR35, PT, P1 ;  /* 0x0000002303007c0c */ /* 0x000fc4000bf26310 */
[----:B------:R-:W-:Y:S02]  /*1130*/  ISETP.GE.AND.EX P2, PT, R6, UR35, PT, P2 ;  /* 0x0000002306007c0c */ /* 0x000fe4000bf46320 */
[----:B------:R-:W-:Y:S01]  /*1140*/  ISETP.GE.AND.EX P3, PT, R7, UR35, PT, P3 ;  /* 0x0000002307007c0c */ /* 0x000fe2000bf66330 */
[----:B------:R-:W-:Y:S01]  /*1150*/  IMAD.X R15, RZ, RZ, R17, P4 ;  /* 0x000000ffff0f7224 */ /* 0x000fe200020e0611 */
[----:B------:R-:W-:Y:S01]  /*1160*/  IADD3 R12, P4, PT, R14, UR4, RZ ;  /* 0x000000040e0c7c10 */ /* 0x000fe2000ff9e0ff */
[----:B------:R-:W0:Y:S04]  /*1170*/  LDCU.U8 UR4, c[0x0][0x10b8] ;  /* 0x00021700ff0477ac */ /* 0x000e280008000000 */
[----:B------:R-:W-:Y:S02]  /*1180*/  IMAD.X R13, RZ, RZ, R15, P4 ;  /* 0x000000ffff0d7224 */ /* 0x000fe400020e060f */
[----:B------:R1:W5:Y:S04]  /*1190*/  @!P1 LDG.E.S8 R21, desc[UR20][R16.64] ;  /* 0x0000001410159981 */ /* 0x000368000c1e1300 */
[----:B------:R1:W5:Y:S04]  /*11a0*/  @!P2 LDG.E.S8 R22, desc[UR20][R14.64] ;  /* 0x000000140e16a981 */ /* 0x000368000c1e1300 */
[----:B------:R1:W5:Y:S01]  /*11b0*/  @!P3 LDG.E.S8 R11, desc[UR20][R12.64] ;  /* 0x000000140c0bb981 */ /* 0x000362000c1e1300 */
[----:B0-----:R-:W-:-:S06]  /*11c0*/  UPRMT UR4, UR4, 0x8880, URZ ;  /* 0x0000888004047896 */ /* 0x001fcc00080000ff */
[----:B---3--:R-:W-:-:S05]  /*11d0*/  IMAD R20, R20, UR4, RZ ;  /* 0x0000000414147c24 */ /* 0x008fca000f8e02ff */
[----:B------:R-:W-:Y:S02]  /*11e0*/  PRMT R8, R20, 0x8880, RZ ;  /* 0x0000888014087816 */ /* 0x000fe400000000ff */
[----:B--2---:R-:W-:Y:S02]  /*11f0*/  PRMT R9, R0, 0x9910, RZ ;  /* 0x0000991000097816 */ /* 0x004fe400000000ff */
[----:B-1----:R-:W-:-:S07]  /*1200*/  MOV R0, 0x1220 ;  /* 0x0000122000007802 */ /* 0x002fce0000000f00 */
        /* <DEDUP_REMOVED lines=19> */
[----:B------:R-:W-:Y:S01]  /*1340*/  ISETP.GE.U32.AND P1, PT, R2, UR34, PT ;  /* 0x0000002202007c0c */ /* 0x000fe2000bf26070 */
[----:B------:R0:W-:Y:S01]  /*1350*/  @!P0 STG.E.U8 desc[UR20][R18.64], R21 ;  /* 0x0000001512008986 */ /* 0x0001e2000c101114 */
[----:B------:R-:W-:Y:S02]  /*1360*/  ISETP.GE.U32.AND P2, PT, R4, UR34, PT ;  /* 0x0000002204007c0c */ /* 0x000fe4000bf46070 */
[----:B------:R-:W-:Y:S02]  /*1370*/  ISETP.GE.U32.AND P3, PT, R5, UR34, PT ;  /* 0x0000002205007c0c */ /* 0x000fe4000bf66070 */
[----:B------:R-:W-:Y:S02]  /*1380*/  ISETP.GE.AND.EX P1, PT, R3, UR35, PT, P1 ;  /* 0x0000002303007c0c */ /* 0x000fe4000bf26310 */
[----:B------:R-:W-:Y:S02]  /*1390*/  ISETP.GE.AND.EX P2, PT, R6, UR35, PT, P2 ;  /* 0x0000002306007c0c */ /* 0x000fe4000bf46320 */
[----:B------:R-:W-:-:S09]  /*13a0*/  ISETP.GE.AND.EX P3, PT, R7, UR35, PT, P3 ;  /* 0x0000002307007c0c */ /* 0x000fd2000bf66330 */
[----:B------:R0:W-:Y:S04]  /*13b0*/  @!P1 STG.E.U8 desc[UR20][R16.64], R22 ;  /* 0x0000001610009986 */ /* 0x0001e8000c101114 */
[----:B------:R0:W-:Y:S01]  /*13c0*/  @!P2 STG.E.U8 desc[UR20][R14.64], R11 ;  /* 0x0000000b0e00a986 */ /* 0x0001e2000c101114 */
[----:B------:R-:W-:Y:S05]  /*13d0*/  @P3 EXIT ;  /* 0x000000000000394d */ /* 0x000fea0003800000 */
[----:B------:R-:W-:Y:S01]  /*13e0*/  STG.E.U8 desc[UR20][R12.64], R9 ;  /* 0x000000090c007986 */ /* 0x000fe2000c101114 */
[----:B------:R-:W-:Y:S05]  /*13f0*/  EXIT ;  /* 0x000000000000794d */ /* 0x000fea0003800000 */
.L_x_464:
        /* <DEDUP_REMOVED lines=8> */
.L_x_467:
[----:B------:R-:W2:Y:S01]  /*1480*/  LDC.64 R10, c[0x0][0x10b0] ;  /* 0x00042c00ff0a7b82 */ /* 0x000ea20000000a00 */
[----:B------:R-:W-:-:S04]  /*1490*/  LEA R12, P0, R5, UR36, 0x2 ;  /* 0x00000024050c7c11 */ /* 0x000fc8000f8010ff */
[----:B------:R-:W-:-:S05]  /*14a0*/  LEA.HI.X R13, R5, UR37, R2, 0x2, P0 ;  /* 0x00000025050d7c11 */ /* 0x000fca00080f1402 */
[----:B------:R-:W3:Y:S04]  /*14b0*/  LDG.E R3, desc[UR20][R12.64] ;  /* 0x000000140c037981 */ /* 0x000ee8000c1e1900 */
[----:B--2---:R-:W2:Y:S01]  /*14c0*/  LDG.E.U8 R7, desc[UR20][R10.64] ;  /* 0x000000140a077981 */ /* 0x004ea2000c1e1100 */
[----:B-1----:R-:W-:Y:S01]  /*14d0*/  UPRMT UR4, UR6, 0x8880, URZ ;  /* 0x0000888006047896 */ /* 0x002fe200080000ff */
[----:B------:R-:W-:Y:S02]  /*14e0*/  MOV R0, 0x1530 ;  /* 0x0000153000007802 */ /* 0x000fe40000000f00 */
[----:B---3--:R-:W-:-:S03]  /*14f0*/  SGXT R9, R3, 0x8 ;  /* 0x000000080309781a */ /* 0x008fc60000000200 */
[----:B--2---:R-:W-:-:S05]  /*1500*/  IMAD R7, R7, UR4, RZ ;  /* 0x0000000407077c24 */ /* 0x004fca000f8e02ff */
[----:B------:R-:W-:-:S07]  /*1510*/  PRMT R8, R7, 0x8880, RZ ;  /* 0x0000888007087816 */ /* 0x000fce00000000ff */
[----:B0-----:R-:W-:Y:S05]  /*1520*/  CALL.REL.NOINC `($__internal_27_$__cuda_sm20_div_s16) ;  /* 0x0000000000907944 */ /* 0x001fea0003c00000 */
[----:B------:R-:W-:Y:S01]  /*1530*/  SHF.R.S32.HI R0, RZ, 0x8, R3 ;  /* 0x00000008ff007819 */ /* 0x000fe20000011403 */
[----:B------:R-:W-:Y:S01]  /*1540*/  IMAD.MOV.U32 R6, RZ, RZ, R9 ;  /* 0x000000ffff067224 */ /* 0x000fe200078e0009 */
[----:B------:R-:W-:Y:S02]  /*1550*/  PRMT R8, R7, 0x8880, RZ ;  /* 0x0000888007087816 */ /* 0x000fe400000000ff */
[----:B------:R-:W-:Y:S02]  /*1560*/  SGXT R9, R0, 0x8 ;  /* 0x000000080009781a */ /* 0x000fe40000000200 */
[----:B------:R-:W-:-:S07]  /*1570*/  MOV R0, 0x1590 ;  /* 0x0000159000007802 */ /* 0x000fce0000000f00 */
[----:B------:R-:W-:Y:S05]  /*1580*/  CALL.REL.NOINC `($__internal_27_$__cuda_sm20_div_s16) ;  /* 0x0000000000787944 */ /* 0x000fea0003c00000 */
        /* <DEDUP_REMOVED lines=12> */
[----:B------:R-:W-:Y:S02]  /*1650*/  LOP3.LUT R0, R9, 0xffff, RZ, 0xc0, !PT ;  /* 0x0000ffff09007812 */ /* 0x000fe400078ec0ff */
[----:B------:R-:W-:Y:S02]  /*1660*/  LOP3.LUT R3, R3, 0xffff, RZ, 0xc0, !PT ;  /* 0x0000ffff03037812 */ /* 0x000fe400078ec0ff */
[----:B------:R-:W-:Y:S02]  /*1670*/  LOP3.LUT R4, R4, 0xffff, RZ, 0xc0, !PT ;  /* 0x0000ffff04047812 */ /* 0x000fe400078ec0ff */
[----:B------:R-:W-:Y:S02]  /*1680*/  LOP3.LUT R7, R6, 0xffff, RZ, 0xc0, !PT ;  /* 0x0000ffff06077812 */ /* 0x000fe400078ec0ff */
[----:B------:R-:W-:Y:S02]  /*1690*/  PRMT R0, R3, 0x3340, R0 ;  /* 0x0000334003007816 */ /* 0x000fe40000000000 */
[----:B------:R-:W-:-:S02]  /*16a0*/  PRMT R7, R7, 0x3340, R4 ;  /* 0x0000334007077816 */ /* 0x000fc40000000004 */
[----:B------:R-:W-:Y:S02]  /*16b0*/  IADD3 R5, P0, PT, R5, UR5, RZ ;  /* 0x0000000505057c10 */ /* 0x000fe4000ff1e0ff */
[----:B------:R-:W-:-:S03]  /*16c0*/  PRMT R7, R7, 0x5410, R0 ;  /* 0x0000541007077816 */ /* 0x000fc60000000000 */
[C---:B------:R-:W-:Y:S02]  /*16d0*/  IMAD.SHL.U32 R0, R5.reuse, 0x4, RZ ;  /* 0x0000000405007824 */ /* 0x040fe400078e00ff */
[----:B------:R-:W-:Y:S01]  /*16e0*/  IMAD.X R2, RZ, RZ, R2, P0 ;  /* 0x000000ffff027224 */ /* 0x000fe200000e0602 */
[----:B------:R2:W-:Y:S01]  /*16f0*/  STG.E desc[UR20][R12.64], R7 ;  /* 0x000000070c007986 */ /* 0x0005e2000c101914 */
[C---:B------:R-:W-:Y:S02]  /*1700*/  LOP3.LUT P0, RZ, R5.reuse, 0xffffc000, RZ, 0xc0, !PT ;  /* 0xffffc00005ff7812 */ /* 0x040fe4000780c0ff */
[----:B------:R-:W-:Y:S02]  /*1710*/  ISETP.LT.U32.AND P1, PT, R0, UR10, PT ;  /* 0x0000000a00007c0c */ /* 0x000fe4000bf21070 */
[----:B------:R-:W-:Y:S02]  /*1720*/  SHF.L.U64.HI R0, R5, 0x2, R2 ;  /* 0x0000000205007819 */ /* 0x000fe40000010202 */
[----:B------:R-:W-:-:S02]  /*1730*/  LOP3.LUT P0, RZ, R2, 0x3fffffff, RZ, 0xc0, P0 ;  /* 0x3fffffff02ff7812 */ /* 0x000fc4000000c0ff */
[----:B------:R-:W-:-:S13]  /*1740*/  ISETP.LT.AND.EX P1, PT, R0, UR11, PT, P1 ;  /* 0x0000000b00007c0c */ /* 0x000fda000bf21310 */
[----:B--2---:R-:W-:Y:S05]  /*1750*/  @!P0 BRA P1, `(.L_x_467) ;  /* 0xfffffffc00488947 */ /* 0x004fea000083ffff */
[----:B------:R-:W-:Y:S05]  /*1760*/  EXIT ;  /* 0x000000000000794d */ /* 0x000fea0003800000 */
        .weak           $__internal_27_$__cuda_sm20_div_s16
        .type           $__internal_27_$__cuda_sm20_div_s16,@function
        .size           $__internal_27_$__cuda_sm20_div_s16,($__internal_28_$__cuda_sm20_div_u16 - $__internal_27_$__cuda_sm20_div_s16)
$__internal_27_$__cuda_sm20_div_s16:
        /* <DEDUP_REMOVED lines=19> */
[----:B------:R-:W-:Y:S02]  /*18a0*/  IMAD.MOV.U32 R24, RZ, RZ, R0 ;  /* 0x000000ffff187224 */ /* 0x000fe400078e0000 */
[----:B------:R-:W-:-:S03]  /*18b0*/  IMAD.MOV.U32 R25, RZ, RZ, 0x0 ;  /* 0x00000000ff197424 */ /* 0x000fc600078e00ff */
[----:B------:R-:W0:Y:S02]  /*18c0*/  F2I.U32.TRUNC.NTZ R10, R10 ;  /* 0x0000000a000a7305 */ /* 0x000e24000020f000 */
[----:B0-----:R-:W-:-:S05]  /*18d0*/  LOP3.LUT R8, R23, 0xffff, R10, 0x78, !PT ;  /* 0x0000ffff17087812 */ /* 0x001fca00078e780a */
[----:B------:R-:W-:Y:S02]  /*18e0*/  IMAD.IADD R9, R9, 0x1, R8 ;  /* 0x0000000109097824 */ /* 0x000fe400078e0208 */
[----:B------:R-:W-:Y:S01]  /*18f0*/  @!P4 IMAD.MOV.U32 R9, RZ, RZ, -0x1 ;  /* 0xffffffffff09c424 */ /* 0x000fe200078e00ff */
[----:B------:R-:W-:Y:S06]  /*1900*/  RET.REL.NODEC R24 `(_ZN2at6native63_GLOBAL__N__862fb238_30_ForeachBinaryOpScalarTensor_cu_64fe0ca525multi_tensor_apply_kernelINS1_18TensorListMetadataILi1EEENS1_27BinaryOpScalarTensorFunctorIaLi1ELi1ELi0EEEJSt7dividesIaEPaaEEEvT_T0_DpT1_) ;  /* 0xffffffe418bc7950 */ /* 0x000fec0003c3ffff */
        .weak           $__internal_28_$__cuda_sm20_div_u16
        .type           $__internal_28_$__cuda_sm20_div_u16,@function
        .size           $__internal_28_$__cuda_sm20_div_u16,(.L_x_763 - $__internal_28_$__cuda_sm20_div_u16)
$__internal_28_$__cuda_sm20_div_u16:
        /* <DEDUP_REMOVED lines=19> */
[----:B------:R-:W-:Y:S05]  /*1a40*/  RET.REL.NODEC R2 `(_ZN2at6native63_GLOBAL__N__862fb238_30_ForeachBinaryOpScalarTensor_cu_64fe0ca525multi_tensor_apply_kernelINS1_18TensorListMetadataILi1EEENS1_27BinaryOpScalarTensorFunctorIaLi1ELi1ELi0EEEJSt7dividesIaEPaaEEEvT_T0_DpT1_) ;  /* 0xffffffe4026c7950 */ /* 0x000fea0003c3ffff */
.L_x_468:
        /* <DEDUP_REMOVED lines=11> */
.L_x_763:


//--------------------- .text._ZN2at6native63_GLOBAL__N__862fb238_30_ForeachBinaryOpScalarTensor_cu_64fe0ca525multi_tensor_apply_kernelINS1_18TensorListMetadataILi1EEENS1_27BinaryOpScalarTensorFunctorIhLi1ELi1ELi0EEEJSt7dividesIhEPhhEEEvT_T0_DpT1_ --------------------------
	.section	.text._ZN2at6native63_GLOBAL__N__862fb238_30_ForeachBinaryOpScalarTensor_cu_64fe0ca525multi_tensor_apply_kernelINS1_18TensorListMetadataILi1EEENS1_27BinaryOpScalarTensorFunctorIhLi1ELi1ELi0EEEJSt7dividesIhEPhhEEEvT_T0_DpT1_,"ax",@progbits
	.align	128
.text._ZN2at6native63_GLOBAL__N__862fb238_30_ForeachBinaryOpScalarTensor_cu_64fe0ca525multi_tensor_apply_kernelINS1_18TensorListMetadataILi1EEENS1_27BinaryOpScalarTensorFunctorIhLi1ELi1ELi0EEEJSt7dividesIhEPhhEEEvT_T0_DpT1_:
        .type           _ZN2at6native63_GLOBAL__N__862fb238_30_ForeachBinaryOpScalarTensor_cu_64fe0ca525multi_tensor_apply_kernelINS1_18TensorListMetadataILi1EEENS1_27BinaryOpScalarTensorFunctorIhLi1ELi1ELi0EEEJSt7dividesIhEPhhEEEvT_T0_DpT1_,@function
        .size           _ZN2at6native63_GLOBAL__N__862fb238_30_ForeachBinaryOpScalarTensor_cu_64fe0ca525multi_tensor_apply_kernelINS1_18TensorListMetadataILi1EEENS1_27BinaryOpScalarTensorFunctorIhLi1ELi1ELi0EEEJSt7dividesIhEPhhEEEvT_T0_DpT1_,(.L_x_766 - _ZN2at6native63_GLOBAL__N__862fb238_30_ForeachBinaryOpScalarTensor_cu_64fe0ca525multi_tensor_apply_kernelINS1_18TensorListMetadataILi1EEENS1_27BinaryOpScalarTensorFunctorIhLi1ELi1ELi0EEEJSt7dividesIhEPhhEEEvT_T0_DpT1_)
        .other          _ZN2at6native63_GLOBAL__N__862fb238_30_ForeachBinaryOpScalarTensor_cu_64fe0ca525multi_tensor_apply_kernelINS1_18TensorListMetadataILi1EEENS1_27BinaryOpScalarTensorFunctorIhLi1ELi1ELi0EEEJSt7dividesIhEPhhEEEvT_T0_DpT1_,@"STO_CUDA_ENTRY STV_DEFAULT"
_ZN2at6native63_GLOBAL__N__862fb238_30_ForeachBinaryOpScalarTensor_cu_64fe0ca525multi_tensor_apply_kernelINS1_18TensorListMetadataILi1EEENS1_27BinaryOpScalarTensorFunctorIhLi1ELi1ELi0EEEJSt7dividesIhEPhhEEEvT_T0_DpT1_:
        /* <DEDUP_REMOVED lines=37> */
[----:B------:R-:W-:Y:S05]  /*0250*/  CALL.REL.NOINC `($__internal_29_$__cuda_sm20_div_u16) ;  /* 0x0000001000f87944 */ /* 0x000fea0003c00000 */
[----:B------:R-:W-:Y:S01]  /*0260*/  UISETP.GE.U32.AND UP0, UPT, UR6, UR20, UPT ;  /* 0x000000140600728c */ /* 0x000fe2000bf06070 */
[----:B------:R-:W-:Y:S02]  /*0270*/  IMAD.MOV.U32 R13, RZ, RZ, R23 ;  /* 0x000000ffff0d7224 */ /* 0x000fe400078e0017 */
[----:B------:R-:W-:Y:S01]  /*0280*/  IMAD.MOV.U32 R0, RZ, RZ, RZ ;  /* 0x000000ffff007224 */ /* 0x000fe200078e00ff */
[----:B------:R-:W-:Y:S01]  /*0290*/  UISETP.GE.U32.AND.EX UP0, UPT, UR7, URZ, UPT, UP0 ;  /* 0x000000ff0700728c */ /* 0x000fe2000bf06100 */
[----:B------:R-:W-:-:S08]  /*02a0*/  IMAD.MOV.U32 R2, RZ, RZ, RZ ;  /* 0x000000ffff027224 */ /* 0x000fd000078e00ff */
[----:B------:R-:W-:Y:S05]  /*02b0*/  BRA.U !UP0, `(.L_x_470) ;  /* 0x0000000908f87547 */ /* 0x000fea000b800000 */
[----:B------:R-:W0:Y:S01]  /*02c0*/  S2R R3, SR_TID.X ;  /* 0x0000000000037919 */ /* 0x000e220000002100 */
[----:B------:R-:W-:Y:S01]  /*02d0*/  LOP3.LUT R6, R23, 0xffff, RZ, 0xc0, !PT ;  /* 0x0000ffff17067812 */ /* 0x000fe200078ec0ff */
[----:B------:R-:W-:Y:S01]  /*02e0*/  UIADD3 UR29, UP0, UP1, UR18, UR4, UR20 ;  /* 0x00000004121d7290 */ /* 0x000fe2000f91e014 */
[----:B------:R-:W-:Y:S01]  /*02f0*/  BSSY.RECONVERGENT B0, `(.L_x_470) ;  /* 0x00000ba000007945 */ /* 0x000fe20003800200 */
[----:B------:R-:W-:Y:S01]  /*0300*/  UIADD3 UR22, UP2, UP3, UR18, UR4, UR21 ;  /* 0x0000000412167290 */ /* 0x000fe2000fb5e015 */
[----:B------:R-:W-:Y:S01]  /*0310*/  CS2R R4, SRZ ;  /* 0x0000000000047805 */ /* 0x000fe2000001ff00 */
[----:B------:R-:W-:Y:S01]  /*0320*/  UIMAD.WIDE.U32 UR6, UR21, 0x5, UR4 ;  /* 0x00000005150678a5 */ /* 0x000fe2000f8e0004 */
[----:B------:R-:W-:Y:S01]  /*0330*/  VIADD R6, R6, 0x1 ;  /* 0x0000000106067836 */ /* 0x000fe20000000000 */
[----:B------:R-:W-:Y:S01]  /*0340*/  UIMAD.WIDE.U32 UR8, UR21, 0x7, UR4 ;  /* 0x00000007150878a5 */ /* 0x000fe2000f8e0004 */
[----:B------:R-:W-:Y:S01]  /*0350*/  IMAD.MOV.U32 R0, RZ, RZ, RZ ;  /* 0x000000ffff007224 */ /* 0x000fe200078e00ff */
[----:B------:R-:W-:Y:S01]  /*0360*/  UIMAD.WIDE.U32 UR10, UR21, 0x6, UR4 ;  /* 0x00000006150a78a5 */ /* 0x000fe2000f8e0004 */
[----:B------:R-:W-:Y:S01]  /*0370*/  IMAD.MOV.U32 R2, RZ, RZ, RZ ;  /* 0x000000ffff027224 */ /* 0x000fe200078e00ff */
[----:B------:R-:W-:Y:S01]  /*0380*/  UIMAD.WIDE.U32 UR12, UR21, 0x3, UR4 ;  /* 0x00000003150c78a5 */ /* 0x000fe2000f8e0004 */
[----:B------:R-:W-:Y:S01]  /*0390*/  LOP3.LUT R6, R6, 0x1fffe, RZ, 0xc0, !PT ;  /* 0x0001fffe06067812 */ /* 0x000fe200078ec0ff */
[----:B------:R-:W-:-:S02]  /*03a0*/  UIMAD.WIDE.U32 UR14, UR21, 0x2, UR4 ;  /* 0x00000002150e78a5 */ /* 0x000fc4000f8e0004 */
[----:B------:R-:W-:Y:S02]  /*03b0*/  UIADD3.X UR30, UPT, UPT, UR19, UR5, URZ, UP0, UP1 ;  /* 0x00000005131e7290 */ /* 0x000fe400087e24ff */
[----:B------:R-:W-:Y:S02]  /*03c0*/  UIADD3.X UR23, UPT, UPT, UR19, UR5, URZ, UP2, UP3 ;  /* 0x0000000513177290 */ /* 0x000fe400097e64ff */
[----:B------:R-:W-:Y:S02]  /*03d0*/  UIADD3 UR28, UP0, UPT, UR18, UR6, URZ ;  /* 0x00000006121c7290 */ /* 0x000fe4000ff1e0ff */
[----:B------:R-:W-:Y:S02]  /*03e0*/  UIADD3 UR27, UP1, UPT, UR18, UR8, URZ ;  /* 0x00000008121b7290 */ /* 0x000fe4000ff3e0ff */
[----:B------:R-:W-:Y:S02]  /*03f0*/  UIADD3 UR26, UP2, UPT, UR18, UR10, URZ ;  /* 0x0000000a121a7290 */ /* 0x000fe4000ff5e0ff */
[----:B------:R-:W-:-:S02]  /*0400*/  UIADD3 UR25, UP3, UPT, UR18, UR12, URZ ;  /* 0x0000000c12197290 */ /* 0x000fc4000ff7e0ff */
[----:B------:R-:W-:Y:S01]  /*0410*/  UIADD3 UR24, UP4, UPT, UR18, UR14, URZ ;  /* 0x0000000e12187290 */ /* 0x000fe2000ff9e0ff */
[----:B------:R-:W1:Y:S01]  /*0420*/  LDCU.U8 UR35, c[0x0][0x10b8] ;  /* 0x00021700ff2377ac */ /* 0x000e620008000000 */
[----:B------:R-:W-:Y:S02]  /*0430*/  UIADD3.X UR7, UPT, UPT, UR19, UR7, URZ, UP0, !UPT ;  /* 0x0000000713077290 */ /* 0x000fe400087fe4ff */
[----:B------:R-:W-:Y:S02]  /*0440*/  UIADD3.X UR8, UPT, UPT, UR19, UR9, URZ, UP1, !UPT ;  /* 0x0000000913087290 */ /* 0x000fe40008ffe4ff */
[----:B------:R-:W-:Y:S02]  /*0450*/  UIADD3.X UR10, UPT, UPT, UR19, UR11, URZ, UP2, !UPT ;  /* 0x0000000b130a7290 */ /* 0x000fe400097fe4ff */
[----:B------:R-:W-:Y:S02]  /*0460*/  UIADD3.X UR12, UPT, UPT, UR19, UR13, URZ, UP3, !UPT ;  /* 0x0000000d130c7290 */ /* 0x000fe40009ffe4ff */
[----:B0-----:R-:W-:-:S12]  /*0470*/  UIADD3.X UR14, UPT, UPT, UR19, UR15, URZ, UP4, !UPT ;  /* 0x0000000f130e7290 */ /* 0x001fd8000a7fe4ff */
.L_x_471:
[----:B0-----:R-:W-:Y:S01]  /*0480*/  IADD3 R7, P0, PT, R3, UR21, RZ ;  /* 0x0000001503077c10 */ /* 0x001fe2000ff1e0ff */
[----:B------:R-:W-:Y:S01]  /*0490*/  IMAD.U32 R8, RZ, RZ, UR21 ;  /* 0x00000015ff087e24 */ /* 0x000fe2000f8e00ff */
[----:B------:R-:W0:Y:S01]  /*04a0*/  LDC.64 R20, c[0x0][0x10b0] ;  /* 0x00042c00ff147b82 */ /* 0x000e220000000a00 */
[----:B------:R-:W-:Y:S02]  /*04b0*/  PRMT R10, RZ, 0x7610, R10 ;  /* 0x00007610ff0a7816 */ /* 0x000fe4000000000a */
[C---:B------:R-:W-:Y:S02]  /*04c0*/  IADD3 R9, P4, PT, R7.reuse, UR21, RZ ;  /* 0x0000001507097c10 */ /* 0x040fe4000ff9e0ff */
[----:B------:R-:W-:Y:S02]  /*04d0*/  ISETP.GE.U32.AND P1, PT, R7, UR31, PT ;  /* 0x0000001f07007c0c */ /* 0x000fe4000bf26070 */
[----:B------:R-:W-:Y:S02]  /*04e0*/  IADD3 R7, P5, P6, R8, UR21, R3 ;  /* 0x0000001508077c10 */ /* 0x000fe4000febe003 */
[----:B------:R-:W-:Y:S01]  /*04f0*/  ISETP.GE.U32.AND P2, PT, R9, UR31, PT ;  /* 0x0000001f09007c0c */ /* 0x000fe2000bf46070 */
[----:B------:R-:W-:Y:S01]  /*0500*/  IMAD.X R9, RZ, RZ, R4, P0 ;  /* 0x000000ffff097224 */ /* 0x000fe200000e0604 */
[----:B------:R-:W-:-:S02]  /*0510*/  IADD3 R7, P3, PT, R7, UR21, RZ ;  /* 0x0000001507077c10 */ /* 0x000fc4000ff7e0ff */
[----:B------:R-:W-:Y:S02]  /*0520*/  IADD3.X R8, PT, PT, RZ, RZ, R4, P5, P6 ;  /* 0x000000ffff087210 */ /* 0x000fe40002fec404 */
[----:B------:R-:W-:Y:S01]  /*0530*/  ISETP.GE.AND.EX P1, PT, R9, UR32, PT, P1 ;  /* 0x0000002009007c0c */ /* 0x000fe2000bf26310 */
[----:B------:R-:W-:Y:S01]  /*0540*/  IMAD.X R9, RZ, RZ, R9, P4 ;  /* 0x000000ffff097224 */ /* 0x000fe200020e0609 */
[----:B------:R-:W-:Y:S01]  /*0550*/  ISETP.GE.U32.AND P0, PT, R3, UR31, PT ;  /* 0x0000001f03007c0c */ /* 0x000fe2000bf06070 */
[----:B------:R-:W-:Y:S01]  /*0560*/  IMAD.X R8, RZ, RZ, R8, P3 ;  /* 0x000000ffff087224 */ /* 0x000fe200018e0608 */
[----:B------:R-:W-:Y:S02]  /*0570*/  ISETP.GE.U32.AND P3, PT, R7, UR31, PT ;  /* 0x0000001f07007c0c */ /* 0x000fe4000bf66070 */
[----:B------:R-:W-:Y:S02]  /*0580*/  IADD3 R22, P4, PT, R3, UR33, RZ ;  /* 0x0000002103167c10 */ /* 0x000fe4000ff9e0ff */
[----:B------:R-:W-:Y:S01]  /*0590*/  ISETP.GE.AND.EX P3, PT, R8, UR32, PT, P3 ;  /* 0x0000002008007c0c */ /* 0x000fe2000bf66330 */
[----:B0-----:R-:W2:Y:S01]  /*05a0*/  LDG.E.U8 R20, desc[UR16][R20.64] ;  /* 0x0000001014147981 */ /* 0x001ea2000c1e1100 */
[----:B------:R-:W-:-:S02]  /*05b0*/  ISETP.GE.AND.EX P0, PT, R4, UR32, PT, P0 ;  /* 0x0000002004007c0c */ /* 0x000fc4000bf06300 */
[C---:B------:R-:W-:Y:S02]  /*05c0*/  IADD3.X R23, PT, PT, R4.reuse, UR34, RZ, P4, !PT ;  /* 0x0000002204177c10 */ /* 0x040fe4000a7fe4ff */
[----:B------:R-:W-:Y:S02]  /*05d0*/  @!P1 IADD3 R18, P4, PT, R3, UR22, RZ ;  /* 0x0000001603129c10 */ /* 0x000fe4000ff9e0ff */
[----:B------:R-:W-:Y:S02]  /*05e0*/  ISETP.GE.AND.EX P2, PT, R9, UR32, PT, P2 ;  /* 0x0000002009007c0c */ /* 0x000fe4000bf46320 */
[----:B------:R-:W-:-:S03]  /*05f0*/  @!P1 IADD3.X R19, PT, PT, R4, UR23, RZ, P4, !PT ;  /* 0x0000001704139c10 */ /* 0x000fc6000a7fe4ff */
[----:B------:R-:W-:Y:S02]  /*0600*/  @!P3 IADD3 R16, P4, PT, R3, UR25, RZ ;  /* 0x000000190310bc10 */ /* 0x000fe4000ff9e0ff */
[----:B------:R-:W-:Y:S01]  /*0610*/  PRMT R9, RZ, 0x7610, R9 ;  /* 0x00007610ff097816 */ /* 0x000fe20000000009 */
[----:B------:R-:W3:Y:S01]  /*0620*/  @!P0 LDG.E.U8 R10, desc[UR16][R22.64] ;  /* 0x00000010160a8981 */ /* 0x000ee2000c1e1100 */
[----:B------:R-:W-:-:S05]  /*0630*/  @!P3 IADD3.X R17, PT, PT, R4, UR12, RZ, P4, !PT ;  /* 0x0000000c0411bc10 */ /* 0x000fca000a7fe4ff */
[----:B------:R-:W5:Y:S01]  /*0640*/  @!P3 LDG.E.U8 R9, desc[UR16][R16.64] ;  /* 0x000000101009b981 */ /* 0x000f62000c1e1100 */
[----:B------:R-:W-:Y:S02]  /*0650*/  PRMT R11, RZ, 0x7610, R11 ;  /* 0x00007610ff0b7816 */ /* 0x000fe4000000000b */
[----:B------:R-:W-:Y:S01]  /*0660*/  @!P2 IADD3 R14, P5, PT, R3, UR24, RZ ;  /* 0x00000018030eac10 */ /* 0x000fe2000ffbe0ff */
[----:B-1----:R-:W-:Y:S01]  /*0670*/  UPRMT UR6, UR35, 0x9910, URZ ;  /* 0x0000991023067896 */ /* 0x002fe200080000ff */
[----:B------:R-:W-:Y:S02]  /*0680*/  PRMT R12, RZ, 0x7610, R12 ;  /* 0x00007610ff0c7816 */ /* 0x000fe4000000000c */
[----:B------:R-:W-:Y:S01]  /*0690*/  @!P2 IADD3.X R15, PT, PT, R4, UR14, RZ, P5, !PT ;  /* 0x0000000e040fac10 */ /* 0x000fe2000affe4ff */
[----:B------:R0:W5:Y:S01]  /*06a0*/  @!P1 LDG.E.U8 R11, desc[UR16][R18.64] ;  /* 0x00000010120b9981 */ /* 0x000162000c1e1100 */
[----:B------:R-:W-:-:S03]  /*06b0*/  IADD3 R6, P1, PT, R6, -0x2, RZ ;  /* 0xfffffffe06067810 */ /* 0x000fc60007f3e0ff */
[----:B------:R1:W5:Y:S01]  /*06c0*/  @!P2 LDG.E.U8 R12, desc[UR16][R14.64] ;  /* 0x000000100e0ca981 */ /* 0x000362000c1e1100 */
[----:B------:R-:W-:Y:S02]  /*06d0*/  IADD3.X R5, PT, PT, R5, -0x1, RZ, P1, !PT ;  /* 0xffffffff05057810 */ /* 0x000fe40000ffe4ff */
[----:B------:R-:W-:Y:S02]  /*06e0*/  ISETP.NE.U32.AND P2, PT, R6, RZ, PT ;  /* 0x000000ff0600720c */ /* 0x000fe40003f45070 */
[----:B0-----:R-:W-:Y:S02]  /*06f0*/  MOV R18, 0x750 ;  /* 0x0000075000127802 */ /* 0x001fe40000000f00 */
[----:B------:R-:W-:Y:S01]  /*0700*/  ISETP.NE.AND.EX P2, PT, R5, RZ, PT, P2 ;  /* 0x000000ff0500720c */ /* 0x000fe20003f45320 */
[----:B--2---:R-:W-:-:S05]  /*0710*/  IMAD R20, R20, UR6, RZ ;  /* 0x0000000614147c24 */ /* 0x004fca000f8e02ff */
[----:B------:R-:W-:Y:S02]  /*0720*/  LOP3.LUT R20, R20, 0xff, RZ, 0xc0, !PT ;  /* 0x000000ff14147812 */ /* 0x000fe400078ec0ff */
[----:B-1-3--:R-:W-:-:S07]  /*0730*/  LOP3.LUT R22, R10, 0xff, RZ, 0xc0, !PT ;  /* 0x000000ff0a167812 */ /* 0x00afce00078ec0ff */
[----:B-----5:R-:W-:Y:S05]  /*0740*/  CALL.REL.NOINC `($__internal_29_$__cuda_sm20_div_u16) ;  /* 0x0000000c00bc7944 */ /* 0x020fea0003c00000 */
[----:B------:R-:W-:Y:S01]  /*0750*/  IMAD.MOV.U32 R10, RZ, RZ, R23 ;  /* 0x000000ffff0a7224 */ /* 0x000fe200078e0017 */
[----:B------:R-:W-:Y:S02]  /*0760*/  LOP3.LUT R22, R11, 0xff, RZ, 0xc0, !PT ;  /* 0x000000ff0b167812 */ /* 0x000fe400078ec0ff */
[----:B------:R-:W-:-:S07]  /*0770*/  MOV R18, 0x790 ;  /* 0x0000079000127802 */ /* 0x000fce0000000f00 */
[----:B------:R-:W-:Y:S05]  /*0780*/  CALL.REL.NOINC `($__internal_29_$__cuda_sm20_div_u16) ;  /* 0x0000000c00ac7944 */ /* 0x000fea0003c00000 */
        /* <DEDUP_REMOVED lines=8> */
[----:B------:R-:W-:Y:S01]  /*0810*/  IADD3 R9, P4, PT, R3, UR21, RZ ;  /* 0x0000001503097c10 */ /* 0x000fe2000ff9e0ff */
[----:B------:R-:W-:Y:S01]  /*0820*/  IMAD.U32 R14, RZ, RZ, UR21 ;  /* 0x00000015ff0e7e24 */ /* 0x000fe2000f8e00ff */
[----:B------:R-:W0:Y:S02]  /*0830*/  LDC.64 R18, c[0x0][0x10b0] ;  /* 0x00042c00ff127b82 */ /* 0x000e240000000a00 */
[----:B------:R-:W-:Y:S01]  /*0840*/  ISETP.GE.U32.AND P1, PT, R9, UR31, PT ;  /* 0x0000001f09007c0c */ /* 0x000fe2000bf26070 */
[----:B------:R-:W-:Y:S01]  /*0850*/  IMAD.X R9, RZ, RZ, R4, P4 ;  /* 0x000000ffff097224 */ /* 0x000fe200020e0604 */
[----:B------:R-:W-:-:S04]  /*0860*/  @!P0 IADD3 R16, P4, PT, R3, UR33, RZ ;  /* 0x0000002103108c10 */ /* 0x000fc8000ff9e0ff */
[----:B------:R-:W-:Y:S02]  /*0870*/  ISETP.GE.AND.EX P1, PT, R9, UR32, PT, P1 ;  /* 0x0000002009007c0c */ /* 0x000fe4000bf26310 */
[----:B------:R-:W-:Y:S02]  /*0880*/  IADD3 R9, P5, P6, R14, UR21, R3 ;  /* 0x000000150e097c10 */ /* 0x000fe4000febe003 */
[----:B------:R-:W-:Y:S02]  /*0890*/  @!P0 IADD3.X R17, PT, PT, R4, UR34, RZ, P4, !PT ;  /* 0x0000002204118c10 */ /* 0x000fe4000a7fe4ff */
[----:B------:R-:W-:Y:S02]  /*08a0*/  IADD3.X R15, PT, PT, RZ, RZ, R4, P5, P6 ;  /* 0x000000ffff0f7210 */ /* 0x000fe40002fec404 */
[----:B------:R-:W-:Y:S01]  /*08b0*/  ISETP.GE.U32.AND P5, PT, R9, UR31, PT ;  /* 0x0000001f09007c0c */ /* 0x000fe2000bfa6070 */
[----:B------:R1:W-:Y:S01]  /*08c0*/  @!P0 STG.E.U8 desc[UR16][R16.64], R10 ;  /* 0x0000000a10008986 */ /* 0x0003e2000c101110 */
[----:B------:R-:W-:-:S02]  /*08d0*/  IADD3 R7, P6, PT, R7, UR21, RZ ;  /* 0x0000001507077c10 */ /* 0x000fc4000ffde0ff */
[----:B------:R-:W-:Y:S02]  /*08e0*/  ISETP.GE.AND.EX P5, PT, R15, UR32, PT, P5 ;  /* 0x000000200f007c0c */ /* 0x000fe4000bfa6350 */
[----:B------:R-:W-:Y:S01]  /*08f0*/  @!P1 IADD3 R14, P4, PT, R3, UR22, RZ ;  /* 0x00000016030e9c10 */ /* 0x000fe2000ff9e0ff */
[----:B------:R-:W-:Y:S01]  /*0900*/  IMAD.X R8, RZ, RZ, R8, P6 ;  /* 0x000000ffff087224 */ /* 0x000fe200030e0608 */
[C---:B------:R-:W-:Y:S02]  /*0910*/  ISETP.GE.U32.AND P0, PT, R7.reuse, UR31, PT ;  /* 0x0000001f07007c0c */ /* 0x040fe4000bf06070 */
[----:B------:R-:W-:Y:S02]  /*0920*/  @!P1 IADD3.X R15, PT, PT, R4, UR23, RZ, P4, !PT ;  /* 0x00000017040f9c10 */ /* 0x000fe4000a7fe4ff */
[----:B------:R-:W-:-:S03]  /*0930*/  IADD3 R20, P4, PT, R7, UR21, RZ ;  /* 0x0000001507147c10 */ /* 0x000fc6000ff9e0ff */
[----:B------:R2:W-:Y:S01]  /*0940*/  @!P1 STG.E.U8 desc[UR16][R14.64], R11 ;  /* 0x0000000b0e009986 */ /* 0x0005e2000c101110 */
[----:B------:R-:W-:Y:S01]  /*0950*/  ISETP.GE.AND.EX P1, PT, R8, UR32, PT, P0 ;  /* 0x0000002008007c0c */ /* 0x000fe2000bf26300 */
[----:B------:R-:W-:Y:S01]  /*0960*/  IMAD.X R21, RZ, RZ, R8, P4 ;  /* 0x000000ffff157224 */ /* 0x000fe200020e0608 */
[----:B------:R-:W-:Y:S02]  /*0970*/  IADD3 R22, P0, PT, R20, UR21, RZ ;  /* 0x0000001514167c10 */ /* 0x000fe4000ff1e0ff */
[----:B------:R-:W-:Y:S02]  /*0980*/  @!P5 IADD3 R8, P4, PT, R3, UR24, RZ ;  /* 0x000000180308dc10 */ /* 0x000fe4000ff9e0ff */
[----:B------:R-:W-:Y:S01]  /*0990*/  IADD3 R7, P6, PT, R22, UR21, RZ ;  /* 0x0000001516077c10 */ /* 0x000fe2000ffde0ff */
[----:B-1----:R-:W-:Y:S01]  /*09a0*/  IMAD.X R10, RZ, RZ, R21, P0 ;  /* 0x000000ffff0a7224 */ /* 0x002fe200000e0615 */
[----:B------:R-:W-:Y:S02]  /*09b0*/  @!P5 IADD3.X R9, PT, PT, R4, UR14, RZ, P4, !PT ;  /* 0x0000000e0409dc10 */ /* 0x000fe4000a7fe4ff */
[----:B------:R-:W-:Y:S01]  /*09c0*/  ISETP.GE.U32.AND P4, PT, R7, UR31, PT ;  /* 0x0000001f07007c0c */ /* 0x000fe2000bf86070 */
[----:B------:R-:W-:Y:S01]  /*09d0*/  IMAD.X R7, RZ, RZ, R10, P6 ;  /* 0x000000ffff077224 */ /* 0x000fe200030e060a */
[----:B------:R-:W-:Y:S01]  /*09e0*/  ISETP.GE.U32.AND P0, PT, R20, UR31, PT ;  /* 0x0000001f14007c0c */ /* 0x000fe2000bf06070 */
[----:B------:R1:W-:Y:S01]  /*09f0*/  @!P5 STG.E.U8 desc[UR16][R8.64], R12 ;  /* 0x0000000c0800d986 */ /* 0x0003e2000c101110 */
[----:B------:R-:W-:-:S02]  /*0a00*/  ISETP.GE.U32.AND P5, PT, R22, UR31, PT ;  /* 0x0000001f16007c0c */ /* 0x000fc4000bfa6070 */
[----:B------:R-:W-:Y:S02]  /*0a10*/  ISETP.GE.AND.EX P4, PT, R7, UR32, PT, P4 ;  /* 0x0000002007007c0c */ /* 0x000fe4000bf86340 */
[----:B------:R-:W-:Y:S02]  /*0a20*/  @!P3 IADD3 R20, P6, PT, R3, UR25, RZ ;  /* 0x000000190314bc10 */ /* 0x000fe4000ffde0ff */
[----:B------:R-:W-:Y:S02]  /*0a30*/  ISETP.GE.AND.EX P0, PT, R21, UR32, PT, P0 ;  /* 0x0000002015007c0c */ /* 0x000fe4000bf06300 */
[----:B------:R-:W-:Y:S02]  /*0a40*/  ISETP.GE.AND.EX P5, PT, R10, UR32, PT, P5 ;  /* 0x000000200a007c0c */ /* 0x000fe4000bfa6350 */
[----:B------:R-:W-:Y:S02]  /*0a50*/  @!P3 IADD3.X R21, PT, PT, R4, UR12, RZ, P6, !PT ;  /* 0x0000000c0415bc10 */ /* 0x000fe4000b7fe4ff */
[----:B------:R-:W-:-:S02]  /*0a60*/  @!P1 IADD3 R26, P6, PT, R3, UR29, RZ ;  /* 0x0000001d031a9c10 */ /* 0x000fc4000ffde0ff */
[----:B------:R-:W-:Y:S01]  /*0a70*/  PRMT R22, RZ, 0x7610, R22 ;  /* 0x00007610ff167816 */ /* 0x000fe20000000016 */
[----:B------:R3:W-:Y:S01]  /*0a80*/  @!P3 STG.E.U8 desc[UR16][R20.64], R23 ;  /* 0x000000171400b986 */ /* 0x0007e2000c101110 */
[C---:B------:R-:W-:Y:S02]  /*0a90*/  @!P1 IADD3.X R27, PT, PT, R4.reuse, UR30, RZ, P6, !PT ;  /* 0x0000001e041b9c10 */ /* 0x040fe4000b7fe4ff */
[C---:B--2---:R-:W-:Y:S01]  /*0aa0*/  @!P4 IADD3 R14, P6, PT, R3.reuse, UR27, RZ ;  /* 0x0000001b030ecc10 */ /* 0x044fe2000ffde0ff */
[----:B0-----:R-:W2:Y:S01]  /*0ab0*/  LDG.E.U8 R18, desc[UR16][R18.64] ;  /* 0x0000001012127981 */ /* 0x001ea2000c1e1100 */
[C---:B------:R-:W-:Y:S02]  /*0ac0*/  @!P0 IADD3 R16, P3, PT, R3.reuse, UR28, RZ ;  /* 0x0000001c03108c10 */ /* 0x040fe4000ff7e0ff */
[----:B------:R-:W-:Y:S01]  /*0ad0*/  @!P4 IADD3.X R15, PT, PT, R4, UR8, RZ, P6, !PT ;  /* 0x00000008040fcc10 */ /* 0x000fe2000b7fe4ff */
[----:B------:R-:W4:Y:S01]  /*0ae0*/  @!P1 LDG.E.U8 R22, desc[UR16][R26.64] ;  /* 0x000000101a169981 */ /* 0x000f22000c1e1100 */
[----:B------:R-:W-:-:S02]  /*0af0*/  @!P5 IADD3 R24, P6, PT, R3, UR26, RZ ;  /* 0x0000001a0318dc10 */ /* 0x000fc4000ffde0ff */
[----:B------:R-:W-:Y:S02]  /*0b00*/  PRMT R10, RZ, 0x7610, R10 ;  /* 0x00007610ff0a7816 */ /* 0x000fe4000000000a */
[----:B-1----:R-:W-:Y:S02]  /*0b10*/  PRMT R8, RZ, 0x7610, R8 ;  /* 0x00007610ff087816 */ /* 0x002fe40000000008 */
[----:B------:R-:W-:Y:S02]  /*0b20*/  PRMT R9, RZ, 0x7610, R9 ;  /* 0x00007610ff097816 */ /* 0x000fe40000000009 */
[C---:B------:R-:W-:Y:S01]  /*0b30*/  @!P0 IADD3.X R17, PT, PT, R4.reuse, UR7, RZ, P3, !PT ;  /* 0x0000000704118c10 */ /* 0x040fe20009ffe4ff */
[----:B------:R0:W5:Y:S01]  /*0b40*/  @!P4 LDG.E.U8 R10, desc[UR16][R14.64] ;  /* 0x000000100e0ac981 */ /* 0x000162000c1e1100 */
[----:B------:R-:W-:-:S03]  /*0b50*/  @!P5 IADD3.X R25, PT, PT, R4, UR10, RZ, P6, !PT ;  /* 0x0000000a0419dc10 */ /* 0x000fc6000b7fe4ff */
[----:B------:R0:W5:Y:S04]  /*0b60*/  @!P0 LDG.E.U8 R8, desc[UR16][R16.64] ;  /* 0x0000001010088981 */ /* 0x000168000c1e1100 */
[----:B------:R0:W5:Y:S01]  /*0b70*/  @!P5 LDG.E.U8 R9, desc[UR16][R24.64] ;  /* 0x000000101809d981 */ /* 0x000162000c1e1100 */
[----:B------:R-:W-:-:S06]  /*0b80*/  UPRMT UR6, UR35, 0x9910, URZ ;  /* 0x0000991023067896 */ /* 0x000fcc00080000ff */
[----:B--2---:R-:W-:Y:S01]  /*0b90*/  IMAD R18, R18, UR6, RZ ;  /* 0x0000000612127c24 */ /* 0x004fe2000f8e02ff */
[----:B----4-:R-:W-:-:S04]  /*0ba0*/  LOP3.LUT R22, R22, 0xff, RZ, 0xc0, !PT ;  /* 0x000000ff16167812 */ /* 0x010fc800078ec0ff */
[----:B---3--:R-:W-:Y:S02]  /*0bb0*/  LOP3.LUT R20, R18, 0xff, RZ, 0xc0, !PT ;  /* 0x000000ff12147812 */ /* 0x008fe400078ec0ff */
[----:B0-----:R-:W-:-:S07]  /*0bc0*/  MOV R18, 0xbe0 ;  /* 0x00000be000127802 */ /* 0x001fce0000000f00 */
        /* <DEDUP_REMOVED lines=13> */
[----:B------:R-:W-:Y:S01]  /*0ca0*/  IMAD.U32 R10, RZ, RZ, UR21 ;  /* 0x00000015ff0a7e24 */ /* 0x000fe2000f8e00ff */
[----:B------:R-:W-:Y:S02]  /*0cb0*/  USHF.L.U32 UR6, UR21, 0x3, URZ ;  /* 0x0000000315067899 */ /* 0x000fe400080006ff */
[----:B------:R-:W-:Y:S01]  /*0cc0*/  IMAD.U32 R15, RZ, RZ, UR21 ;  /* 0x00000015ff0f7e24 */ /* 0x000fe2000f8e00ff */
[----:B------:R-:W-:Y:S02]  /*0cd0*/  USHF.R.U32.HI UR9, URZ, 0x1d, UR21 ;  /* 0x0000001dff097899 */ /* 0x000fe40008011615 */
[----:B------:R-:W-:-:S04]  /*0ce0*/  IADD3 R10, P3, P4, R10, UR21, R3 ;  /* 0x000000150a0a7c10 */ /* 0x000fc8000fc7e003 */
[----:B------:R-:W-:Y:S02]  /*0cf0*/  IADD3.X R11, PT, PT, RZ, RZ, R4, P3, P4 ;  /* 0x000000ffff0b7210 */ /* 0x000fe40001fe8404 */
[----:B------:R-:W-:-:S04]  /*0d00*/  IADD3 R10, P3, P4, R15, UR21, R10 ;  /* 0x000000150f0a7c10 */ /* 0x000fc8000fc7e00a */
[----:B------:R-:W-:Y:S02]  /*0d10*/  IADD3.X R11, PT, PT, RZ, RZ, R11, P3, P4 ;  /* 0x000000ffff0b7210 */ /* 0x000fe40001fe840b */
[----:B------:R-:W-:-:S04]  /*0d20*/  IADD3 R10, P3, P6, R15, UR21, R10 ;  /* 0x000000150f0a7c10 */ /* 0x000fc8000fe7e00a */
[----:B------:R-:W-:Y:S02]  /*0d30*/  IADD3 R10, P4, PT, R10, UR21, RZ ;  /* 0x000000150a0a7c10 */ /* 0x000fe4000ff9e0ff */
[----:B------:R-:W-:Y:S02]  /*0d40*/  IADD3.X R11, PT, PT, RZ, RZ, R11, P3, P6 ;  /* 0x000000ffff0b7210 */ /* 0x000fe40001fec40b */
[----:B------:R-:W-:Y:S02]  /*0d50*/  ISETP.GE.U32.AND P3, PT, R10, UR31, PT ;  /* 0x0000001f0a007c0c */ /* 0x000fe4000bf66070 */
[----:B------:R-:W-:Y:S01]  /*0d60*/  @!P1 IADD3 R18, P6, PT, R3, UR29, RZ ;  /* 0x0000001d03129c10 */ /* 0x000fe2000ffde0ff */
[----:B------:R-:W-:-:S03]  /*0d70*/  IMAD.X R10, RZ, RZ, R11, P4 ;  /* 0x000000ffff0a7224 */ /* 0x000fc600020e060b */
[----:B------:R-:W-:Y:S02]  /*0d80*/  @!P1 IADD3.X R19, PT, PT, R4, UR30, RZ, P6, !PT ;  /* 0x0000001e04139c10 */ /* 0x000fe4000b7fe4ff */
[----:B------:R-:W-:Y:S02]  /*0d90*/  ISETP.GE.AND.EX P3, PT, R10, UR32, PT, P3 ;  /* 0x000000200a007c0c */ /* 0x000fe4000bf66330 */
[C---:B------:R-:W-:Y:S01]  /*0da0*/  @!P0 IADD3 R10, P4, PT, R3.reuse, UR28, RZ ;  /* 0x0000001c030a8c10 */ /* 0x040fe2000ff9e0ff */
[----:B------:R0:W-:Y:S01]  /*0db0*/  @!P1 STG.E.U8 desc[UR16][R18.64], R7 ;  /* 0x0000000712009986 */ /* 0x0001e2000c101110 */
[----:B------:R-:W-:Y:S02]  /*0dc0*/  @!P5 IADD3 R14, P6, PT, R3, UR26, RZ ;  /* 0x0000001a030edc10 */ /* 0x000fe4000ffde0ff */
[C---:B------:R-:W-:Y:S02]  /*0dd0*/  @!P0 IADD3.X R11, PT, PT, R4.reuse, UR7, RZ, P4, !PT ;  /* 0x00000007040b8c10 */ /* 0x040fe4000a7fe4ff */
[----:B------:R-:W-:-:S03]  /*0de0*/  @!P5 IADD3.X R15, PT, PT, R4, UR10, RZ, P6, !PT ;  /* 0x0000000a040fdc10 */ /* 0x000fc6000b7fe4ff */
[----:B------:R0:W-:Y:S01]  /*0df0*/  @!P0 STG.E.U8 desc[UR16][R10.64], R8 ;  /* 0x000000080a008986 */ /* 0x0001e2000c101110 */
[----:B------:R-:W-:Y:S02]  /*0e00*/  IADD3 R0, P0, PT, R0, UR6, RZ ;  /* 0x0000000600007c10 */ /* 0x000fe4000ff1e0ff */
[C---:B------:R-:W-:Y:S01]  /*0e10*/  @!P3 IADD3 R16, P4, PT, R3.reuse, UR27, RZ ;  /* 0x0000001b0310bc10 */ /* 0x040fe2000ff9e0ff */
[----:B------:R0:W-:Y:S01]  /*0e20*/  @!P5 STG.E.U8 desc[UR16][R14.64], R9 ;  /* 0x000000090e00d986 */ /* 0x0001e2000c101110 */
[----:B------:R-:W-:Y:S02]  /*0e30*/  IADD3 R3, P1, PT, R3, UR6, RZ ;  /* 0x0000000603037c10 */ /* 0x000fe4000ff3e0ff */
[----:B------:R-:W-:Y:S02]  /*0e40*/  @!P3 IADD3.X R17, PT, PT, R4, UR8, RZ, P4, !PT ;  /* 0x000000080411bc10 */ /* 0x000fe4000a7fe4ff */
[----:B------:R-:W-:Y:S02]  /*0e50*/  IADD3.X R2, PT, PT, R2, UR9, RZ, P0, !PT ;  /* 0x0000000902027c10 */ /* 0x000fe400087fe4ff */
[----:B------:R-:W-:Y:S01]  /*0e60*/  IADD3.X R4, PT, PT, R4, UR9, RZ, P1, !PT ;  /* 0x0000000904047c10 */ /* 0x000fe20008ffe4ff */
[----:B------:R0:W-:Y:S01]  /*0e70*/  @!P3 STG.E.U8 desc[UR16][R16.64], R23 ;  /* 0x000000171000b986 */ /* 0x0001e2000c101110 */
[----:B------:R-:W-:Y:S05]  /*0e80*/  @P2 BRA `(.L_x_471) ;  /* 0xfffffff4007c2947 */ /* 0x000fea000383ffff */
[----:B------:R-:W-:Y:S05]  /*0e90*/  BSYNC.RECONVERGENT B0 ;  /* 0x0000000000007941 */ /* 0x000fea0003800200 */
.L_x_470:
[----:B------:R-:W-:-:S04]  /*0ea0*/  LOP3.LUT R13, R13, 0x1, RZ, 0xc0, !PT ;  /* 0x000000010d0d7812 */ /* 0x000fc800078ec0ff */
[----:B------:R-:W-:-:S13]  /*0eb0*/  ISETP.NE.U32.AND P0, PT, R13, 0x1, PT ;  /* 0x000000010d00780c */ /* 0x000fda0003f05070 */
[----:B------:R-:W-:Y:S05]  /*0ec0*/  @!P0 EXIT ;  /* 0x000000000000894d */ /* 0x000fea0003800000 */
[----:B------:R-:W1:Y:S01]  /*0ed0*/  S2R R3, SR_TID.X ;  /* 0x0000000000037919 */ /* 0x000e620000002100 */
[----:B------:R-:W2:Y:S01]  /*0ee0*/  LDCU UR4, c[0x0][0x360] ;  /* 0x00006c00ff0477ac */ /* 0x000ea20008000800 */
[----:B------:R-:W3:Y:S01]  /*0ef0*/  LDC.64 R4, c[0x0][0x10b0] ;  /* 0x00042c00ff047b82 */ /* 0x000ee20000000a00 */
[----:B------:R-:W-:Y:S02]  /*0f00*/  PRMT R22, RZ, 0x7610, R22 ;  /* 0x00007610ff167816 */ /* 0x000fe40000000016 */
[----:B------:R-:W-:Y:S02]  /*0f10*/  PRMT R21, RZ, 0x7610, R21 ;  /* 0x00007610ff157816 */ /* 0x000fe40000000015 */
[----:B0-----:R-:W-:Y:S01]  /*0f20*/  PRMT R9, RZ, 0x7610, R9 ;  /* 0x00007610ff097816 */ /* 0x001fe20000000009 */
[----:B---3--:R0:W3:Y:S01]  /*0f30*/  LDG.E.U8 R8, desc[UR16][R4.64] ;  /* 0x0000001004087981 */ /* 0x0080e2000c1e1100 */
[----:B-1----:R-:W-:-:S04]  /*0f40*/  IADD3 R16, P0, PT, R3, R0, RZ ;  /* 0x0000000003107210 */ /* 0x002fc80007f1e0ff */
[C---:B--2---:R-:W-:Y:S01]  /*0f50*/  IADD3 R0, P3, PT, R16.reuse, UR4, RZ ;  /* 0x0000000410007c10 */ /* 0x044fe2000ff7e0ff */
[----:B------:R-:W-:Y:S01]  /*0f60*/  IMAD.X R6, RZ, RZ, R2, P0 ;  /* 0x000000ffff067224 */ /* 0x000fe200000e0602 */
[C---:B------:R-:W-:Y:S02]  /*0f70*/  ISETP.GE.U32.AND P0, PT, R16.reuse, UR31, PT ;  /* 0x0000001f10007c0c */ /* 0x040fe4000bf06070 */
[----:B------:R-:W-:Y:S01]  /*0f80*/  IADD3 R16, P2, PT, R16, UR33, RZ ;  /* 0x0000002110107c10 */ /* 0x000fe2000ff5e0ff */
[----:B------:R-:W-:Y:S01]  /*0f90*/  IMAD.X R2, RZ, RZ, R6, P3 ;  /* 0x000000ffff027224 */ /* 0x000fe200018e0606 */
[----:B------:R-:W-:Y:S02]  /*0fa0*/  IADD3 R3, P4, PT, R0, UR4, RZ ;  /* 0x0000000400037c10 */ /* 0x000fe4000ff9e0ff */
[----:B------:R-:W-:Y:S02]  /*0fb0*/  IADD3.X R17, PT, PT, R6, UR34, RZ, P2, !PT ;  /* 0x0000002206117c10 */ /* 0x000fe400097fe4ff */
[----:B------:R-:W-:Y:S01]  /*0fc0*/  IADD3 R14, P3, PT, R16, UR4, RZ ;  /* 0x00000004100e7c10 */ /* 0x000fe2000ff7e0ff */
[----:B0-----:R-:W-:Y:S01]  /*0fd0*/  IMAD.X R5, RZ, RZ, R2, P4 ;  /* 0x000000ffff057224 */ /* 0x001fe200020e0602 */
[----:B------:R-:W-:-:S02]  /*0fe0*/  IADD3 R4, P5, PT, R3, UR4, RZ ;  /* 0x0000000403047c10 */ /* 0x000fc4000ffbe0ff */
[----:B------:R-:W-:Y:S01]  /*0ff0*/  ISETP.GE.AND.EX P0, PT, R6, UR32, PT, P0 ;  /* 0x0000002006007c0c */ /* 0x000fe2000bf06300 */
[----:B------:R-:W-:Y:S01]  /*1000*/  IMAD.X R15, RZ, RZ, R17, P3 ;  /* 0x000000ffff0f7224 */ /* 0x000fe200018e0611 */
[----:B------:R-:W-:Y:S01]  /*1010*/  ISETP.GE.U32.AND P1, PT, R0, UR31, PT ;  /* 0x0000001f00007c0c */ /* 0x000fe2000bf26070 */
[----:B------:R-:W-:Y:S01]  /*1020*/  IMAD.X R6, RZ, RZ, R5, P5 ;  /* 0x000000ffff067224 */ /* 0x000fe200028e0605 */
[----:B------:R-:W-:Y:S02]  /*1030*/  ISETP.GE.U32.AND P2, PT, R3, UR31, PT ;  /* 0x0000001f03007c0c */ /* 0x000fe4000bf46070 */
[----:B------:R-:W-:Y:S02]  /*1040*/  ISETP.GE.U32.AND P3, PT, R4, UR31, PT ;  /* 0x0000001f04007c0c */ /* 0x000fe4000bf66070 */
[----:B------:R-:W-:Y:S02]  /*1050*/  IADD3 R12, P4, PT, R14, UR4, RZ ;  /* 0x000000040e0c7c10 */ /* 0x000fe4000ff9e0ff */
[----:B------:R-:W-:-:S02]  /*1060*/  ISETP.GE.AND.EX P1, PT, R2, UR32, PT, P1 ;  /* 0x0000002002007c0c */ /* 0x000fc4000bf26310 */
[----:B------:R-:W-:Y:S01]  /*1070*/  ISETP.GE.AND.EX P2, PT, R5, UR32, PT, P2 ;  /* 0x0000002005007c0c */ /* 0x000fe2000bf46320 */
[----:B------:R-:W2:Y:S01]  /*1080*/  @!P0 LDG.E.U8 R22, desc[UR16][R16.64] ;  /* 0x0000001010168981 */ /* 0x000ea2000c1e1100 */
[----:B------:R-:W-:Y:S01]  /*1090*/  ISETP.GE.AND.EX P3, PT, R6, UR32, PT, P3 ;  /* 0x0000002006007c0c */ /* 0x000fe2000bf66330 */
[----:B------:R-:W-:Y:S01]  /*10a0*/  IMAD.X R13, RZ, RZ, R15, P4 ;  /* 0x000000ffff0d7224 */ /* 0x000fe200020e060f */
[----:B------:R-:W-:Y:S01]  /*10b0*/  IADD3 R10, P4, PT, R12, UR4, RZ ;  /* 0x000000040c0a7c10 */ /* 0x000fe2000ff9e0ff */
[----:B------:R-:W0:Y:S01]  /*10c0*/  LDCU.U8 UR4, c[0x0][0x10b8] ;  /* 0x00021700ff0477ac */ /* 0x000e220008000000 */
[----:B------:R-:W-:-:S03]  /*10d0*/  PRMT R7, RZ, 0x7610, R7 ;  /* 0x00007610ff077816 */ /* 0x000fc60000000007 */
[----:B------:R-:W-:Y:S02]  /*10e0*/  IMAD.X R11, RZ, RZ, R13, P4 ;  /* 0x000000ffff0b7224 */ /* 0x000fe400020e060d */
[----:B------:R1:W5:Y:S04]  /*10f0*/  @!P1 LDG.E.U8 R21, desc[UR16][R14.64] ;  /* 0x000000100e159981 */ /* 0x000368000c1e1100 */
[----:B------:R1:W5:Y:S04]  /*1100*/  @!P2 LDG.E.U8 R9, desc[UR16][R12.64] ;  /* 0x000000100c09a981 */ /* 0x000368000c1e1100 */
[----:B------:R1:W5:Y:S01]  /*1110*/  @!P3 LDG.E.U8 R7, desc[UR16][R10.64] ;  /* 0x000000100a07b981 */ /* 0x000362000c1e1100 */
[----:B0-----:R-:W-:Y:S01]  /*1120*/  UPRMT UR4, UR4, 0x9910, URZ ;  /* 0x0000991004047896 */ /* 0x001fe200080000ff */
[----:B------:R-:W-:-:S05]  /*1130*/  MOV R18, 0x1180 ;  /* 0x0000118000127802 */ /* 0x000fca0000000f00 */
[----:B---3--:R-:W-:-:S05]  /*1140*/  IMAD R8, R8, UR4, RZ ;  /* 0x0000000408087c24 */ /* 0x008fca000f8e02ff */
[----:B------:R-:W-:Y:S02]  /*1150*/  LOP3.LUT R20, R8, 0xff, RZ, 0xc0, !PT ;  /* 0x000000ff08147812 */ /* 0x000fe400078ec0ff */
[----:B-12---:R-:W-:-:S07]  /*1160*/  LOP3.LUT R22, R22, 0xff, RZ, 0xc0, !PT ;  /* 0x000000ff16167812 */ /* 0x006fce00078ec0ff */
        /* <DEDUP_REMOVED lines=25> */
.L_x_469:
        /* <DEDUP_REMOVED lines=8> */
.L_x_472:
[----:B------:R-:W2:Y:S01]  /*1380*/  LDC.64 R8, c[0x0][0x10b0] ;  /* 0x00042c00ff087b82 */ /* 0x000ea20000000a00 */
[----:B------:R-:W-:-:S04]  /*1390*/  LEA R2, P0, R0, UR33, 0x2 ;  /* 0x0000002100027c11 */ /* 0x000fc8000f8010ff */
[----:B------:R-:W-:-:S05]  /*13a0*/  LEA.HI.X R3, R0, UR34, R5, 0x2, P0 ;  /* 0x0000002200037c11 */ /* 0x000fca00080f1405 */
[----:B------:R-:W3:Y:S04]  /*13b0*/  LDG.E R4, desc[UR16][R2.64] ;  /* 0x0000001002047981 */ /* 0x000ee8000c1e1900 */
[----:B--2---:R-:W2:Y:S01]  /*13c0*/  LDG.E.U8 R8, desc[UR16][R8.64] ;  /* 0x0000001008087981 */ /* 0x004ea2000c1e1100 */
[----:B-1----:R-:W-:Y:S01]  /*13d0*/  UPRMT UR4, UR6, 0x9910, URZ ;  /* 0x0000991006047896 */ /* 0x002fe200080000ff */
[----:B------:R-:W-:Y:S02]  /*13e0*/  MOV R18, 0x1460 ;  /* 0x0000146000127802 */ /* 0x000fe40000000f00 */
[C---:B---3--:R-:W-:Y:S02]  /*13f0*/  PRMT R22, R4.reuse, 0x7770, RZ ;  /* 0x0000777004167816 */ /* 0x048fe400000000ff */
[----:B------:R-:W-:-:S02]  /*1400*/  PRMT R6, R4, 0x7771, RZ ;  /* 0x0000777104067816 */ /* 0x000fc400000000ff */
[----:B------:R-:W-:Y:S01]  /*1410*/  PRMT R7, R4, 0x7772, RZ ;  /* 0x0000777204077816 */ /* 0x000fe200000000ff */
[----:B--2---:R-:W-:Y:S01]  /*1420*/  IMAD R20, R8, UR4, RZ ;  /* 0x0000000408147c24 */ /* 0x004fe2000f8e02ff */
[----:B------:R-:W-:-:S04]  /*1430*/  PRMT R8, R4, 0x7773, RZ ;  /* 0x0000777304087816 */ /* 0x000fc800000000ff */
[----:B------:R-:W-:-:S07]  /*1440*/  LOP3.LUT R20, R20, 0xff, RZ, 0xc0, !PT ;  /* 0x000000ff14147812 */ /* 0x000fce00078ec0ff */
[----:B0-----:R-:W-:Y:S05]  /*1450*/  CALL.REL.NOINC `($__internal_29_$__cuda_sm20_div_u16) ;  /* 0x0000000000787944 */ /* 0x001fea0003c00000 */
[----:B------:R-:W-:Y:S01]  /*1460*/  IMAD.MOV.U32 R4, RZ, RZ, R23 ;  /* 0x000000ffff047224 */ /* 0x000fe200078e0017 */
[----:B------:R-:W-:Y:S01]  /*1470*/  MOV R18, 0x14a0 ;  /* 0x000014a000127802 */ /* 0x000fe20000000f00 */
[----:B------:R-:W-:-:S07]  /*1480*/  IMAD.MOV.U32 R22, RZ, RZ, R6 ;  /* 0x000000ffff167224 */ /* 0x000fce00078e0006 */
[----:B------:R-:W-:Y:S05]  /*1490*/  CALL.REL.NOINC `($__internal_29_$__cuda_sm20_div_u16) ;  /* 0x0000000000687944 */ /* 0x000fea0003c00000 */
        /* <DEDUP_REMOVED lines=8> */
[----:B------:R-:W-:Y:S02]  /*1520*/  LOP3.LUT R8, R23, 0xffff, RZ, 0xc0, !PT ;  /* 0x0000ffff17087812 */ /* 0x000fe400078ec0ff */
[----:B------:R-:W-:Y:S02]  /*1530*/  LOP3.LUT R7, R7, 0xffff, RZ, 0xc0, !PT ;  /* 0x0000ffff07077812 */ /* 0x000fe400078ec0ff */
[----:B------:R-:W-:Y:S02]  /*1540*/  LOP3.LUT R6, R6, 0xffff, RZ, 0xc0, !PT ;  /* 0x0000ffff06067812 */ /* 0x000fe400078ec0ff */
[----:B------:R-:W-:Y:S02]  /*1550*/  LOP3.LUT R9, R4, 0xffff, RZ, 0xc0, !PT ;  /* 0x0000ffff04097812 */ /* 0x000fe400078ec0ff */
[----:B------:R-:W-:Y:S02]  /*1560*/  IADD3 R0, P0, PT, R0, UR5, RZ ;  /* 0x0000000500007c10 */ /* 0x000fe4000ff1e0ff */
[----:B------:R-:W-:-:S02]  /*1570*/  PRMT R7, R7, 0x3340, R8 ;  /* 0x0000334007077816 */ /* 0x000fc40000000008 */
[----:B------:R-:W-:Y:S01]  /*1580*/  PRMT R6, R9, 0x3340, R6 ;  /* 0x0000334009067816 */ /* 0x000fe20000000006 */
[----:B------:R-:W-:Y:S02]  /*1590*/  IMAD.SHL.U32 R4, R0, 0x4, RZ ;  /* 0x0000000400047824 */ /* 0x000fe400078e00ff */
[----:B------:R-:W-:Y:S01]  /*15a0*/  IMAD.X R5, RZ, RZ, R5, P0 ;  /* 0x000000ffff057224 */ /* 0x000fe200000e0605 */
[----:B------:R-:W-:Y:S02]  /*15b0*/  PRMT R7, R6, 0x5410, R7 ;  /* 0x0000541006077816 */ /* 0x000fe40000000007 */
[----:B------:R-:W-:Y:S02]  /*15c0*/  ISETP.LT.U32.AND P1, PT, R4, UR10, PT ;  /* 0x0000000a04007c0c */ /* 0x000fe4000bf21070 */
[C---:B------:R-:W-:Y:S01]  /*15d0*/  LOP3.LUT P0, RZ, R0.reuse, 0xffffc000, RZ, 0xc0, !PT ;  /* 0xffffc00000ff7812 */ /* 0x040fe2000780c0ff */
[----:B------:R2:W-:Y:S01]  /*15e0*/  STG.E desc[UR16][R2.64], R7 ;  /* 0x0000000702007986 */ /* 0x0005e2000c101910 */
[----:B------:R-:W-:-:S02]  /*15f0*/  SHF.L.U64.HI R4, R0, 0x2, R5 ;  /* 0x0000000200047819 */ /* 0x000fc40000010205 */
[----:B------:R-:W-:Y:S02]  /*1600*/  LOP3.LUT P0, RZ, R5, 0x3fffffff, RZ, 0xc0, P0 ;  /* 0x3fffffff05ff7812 */ /* 0x000fe4000000c0ff */
[----:B------:R-:W-:-:S13]  /*1610*/  ISETP.LT.AND.EX P1, PT, R4, UR11, PT, P1 ;  /* 0x0000000b04007c0c */ /* 0x000fda000bf21310 */
[----:B--2---:R-:W-:Y:S05]  /*1620*/  @!P0 BRA P1, `(.L_x_472) ;  /* 0xfffffffc00548947 */ /* 0x004fea000083ffff */
[----:B------:R-:W-:Y:S05]  /*1630*/  EXIT ;  /* 0x000000000000794d */ /* 0x000fea0003800000 */
        .weak           $__internal_29_$__cuda_sm20_div_u16
        .type           $__internal_29_$__cuda_sm20_div_u16,@function
        .size           $__internal_29_$__cuda_sm20_div_u16,(.L_x_766 - $__internal_29_$__cuda_sm20_div_u16)
$__internal_29_$__cuda_sm20_div_u16:
[----:B------:R-:W0:Y:S01]  /*1640*/  I2F.U16 R24, R20 ;  /* 0x0000001400187306 */ /* 0x000e220000101000 */
[----:B------:R-:W-:-:S07]  /*1650*/  IMAD.MOV.U32 R19, RZ, RZ, 0x4b800000 ;  /* 0x4b800000ff137424 */ /* 0x000fce00078e00ff */
[----:B------:R-:W-:Y:S01]  /*1660*/  I2F.U16.RZ R22, R22 ;  /* 0x0000001600167306 */ /* 0x000fe2000010d000 */
[C---:B0-----:R-:W-:Y:S02]  /*1670*/  FSETP.GEU.AND P4, PT, |R24|.reuse, 1.175494350822287508e-38, PT ;  /* 0x008000001800780b */ /* 0x041fe40003f8e200 */
[----:B------:R-:W-:Y:S02]  /*1680*/  FSETP.GT.AND P6, PT, |R24|, 8.50705917302346158658e+37, PT ;  /* 0x7e8000001800780b */ /* 0x000fe40003fc4200 */
[----:B------:R-:W-:Y:S02]  /*1690*/  FSEL R19, R19, 1, !P4 ;  /* 0x3f80000013137808 */ /* 0x000fe40006000000 */
[----:B------:R-:W-:Y:S02]  /*16a0*/  ISETP.NE.U32.AND P4, PT, R20, RZ, PT ;  /* 0x000000ff1400720c */ /* 0x000fe40003f85070 */
[----:B------:R-:W-:-:S05]  /*16b0*/  FSEL R19, R19, 0.25, !P6 ;  /* 0x3e80000013137808 */ /* 0x000fca0007000000 */
[----:B------:R-:W-:-:S06]  /*16c0*/  FMUL R24, R24, R19 ;  /* 0x0000001318187220 */ /* 0x000fcc0000400000 */
        /* <DEDUP_REMOVED lines=8> */
[----:B------:R-:W-:Y:S06]  /*1750*/  RET.REL.NODEC R18 `(_ZN2at6native63_GLOBAL__N__862fb238_30_ForeachBinaryOpScalarTensor_cu_64fe0ca525multi_tensor_apply_kernelINS1_18TensorListMetadataILi1EEENS1_27BinaryOpScalarTensorFunctorIhLi1ELi1ELi0EEEJSt7dividesIhEPhhEEEvT_T0_DpT1_) ;  /* 0xffffffe812287950 */ /* 0x000fec0003c3ffff */
.L_x_473:
        /* <DEDUP_REMOVED lines=10> */
.L_x_766:


//--------------------- .text._ZN2at6native63_GLOBAL__N__862fb238_30_ForeachBinaryOpScalarTensor_cu_64fe0ca525multi_tensor_apply_kernelINS1_18TensorListMetadataILi2EEENS1_27BinaryOpScalarTensorFunctorIN3c108BFloat16ELi2ELi1ELi1EEEJSt10multipliesIfEPS7_fEEEvT_T0_DpT1_ --------------------------
	.section	.text._ZN2at6native63_GLOBAL__N__862fb238_30_ForeachBinaryOpScalarTensor_cu_64fe0ca525multi_tensor_apply_kernelINS1_18TensorListMetadataILi2EEENS1_27BinaryOpScalarTensorFunctorIN3c108BFloat16ELi2ELi1ELi1EEEJSt10multipliesIfEPS7_fEEEvT_T0_DpT1_,"ax",@progbits
	.align	128
.text._ZN2at6native63_GLOBAL__N__862fb238_30_ForeachBinaryOpScalarTensor_cu_64fe0ca525multi_tensor_apply_kernelINS1_18TensorListMetadataILi2EEENS1_27BinaryOpScalarTensorFunctorIN3c108BFloat16ELi2ELi1ELi1EEEJSt10multipliesIfEPS7_fEEEvT_T0_DpT1_:
        .type           _ZN2at6native63_GLOBAL__N__862fb238_30_ForeachBinaryOpScalarTensor_cu_64fe0ca525multi_tensor_apply_kernelINS1_18TensorListMetadataILi2EEENS1_27BinaryOpScalarTensorFunctorIN3c108BFloat16ELi2ELi1ELi1EEEJSt10multipliesIfEPS7_fEEEvT_T0_DpT1_,@function
        .size           _ZN2at6native63_GLOBAL__N__862fb238_30_ForeachBinaryOpScalarTensor_cu_64fe0ca525multi_tensor_apply_kernelINS1_18TensorListMetadataILi2EEENS1_27BinaryOpScalarTensorFunctorIN3c108BFloat16ELi2ELi1ELi1EEEJSt10multipliesIfEPS7_fEEEvT_T0_DpT1_,(.L_x_768 - _ZN2at6native63_GLOBAL__N__862fb238_30_ForeachBinaryOpScalarTensor_cu_64fe0ca525multi_tensor_apply_kernelINS1_18TensorListMetadataILi2EEENS1_27BinaryOpScalarTensorFunctorIN3c108BFloat16ELi2ELi1ELi1EEEJSt10multipliesIfEPS7_fEEEvT_T0_DpT1_)
        .other          _ZN2at6native63_GLOBAL__N__862fb238_30_ForeachBinaryOpScalarTensor_cu_64fe0ca525multi_tensor_apply_kernelINS1_18TensorListMetadataILi2EEENS1_27BinaryOpScalarTensorFunctorIN3c108BFloat16ELi2ELi1ELi1EEEJSt10multipliesIfEPS7_fEEEvT_T0_DpT1_,@"STO_CUDA_ENTRY STV_DEFAULT"
_ZN2at6native63_GLOBAL__N__862fb238_30_ForeachBinaryOpScalarTensor_cu_64fe0ca525multi_tensor_apply_kernelINS1_18TensorListMetadataILi2EEENS1_27BinaryOpScalarTensorFunctorIN3c108BFloat16ELi2ELi1ELi1EEEJSt10multipliesIfEPS7_fEEEvT_T0_DpT1_:
        /* <DEDUP_REMOVED lines=39> */
[----:B------:R-:W-:Y:S05]  /*0270*/  CALL.REL.NOINC `($__internal_30_$__cuda_sm20_div_u16) ;  /* 0x0000000c00ec7944 */ /* 0x000fea0003c00000 */
        /* <DEDUP_REMOVED lines=14> */
.L_x_476:
[----:B0-2---:R-:W-:Y:S01]  /*0360*/  IADD3 R23, P0, PT, R4, UR6, RZ ;  /* 0x0000000604177c10 */ /* 0x005fe2000ff1e0ff */
[----:B------:R-:W0:Y:S01]  /*0370*/  LDC.64 R18, c[0x0][0xfd0] ;  /* 0x0003f400ff127b82 */ /* 0x000e220000000a00 */
[----:B------:R-:W-:Y:S02]  /*0380*/  PRMT R24, RZ, 0x7610, R24 ;  /* 0x00007610ff187816 */ /* 0x000fe40000000018 */
[C---:B------:R-:W-:Y:S01]  /*0390*/  ISETP.GE.U32.AND P1, PT, R23.reuse, R0, PT ;  /* 0x000000001700720c */ /* 0x040fe20003f26070 */
[----:B------:R-:W-:Y:S01]  /*03a0*/  IMAD.X R25, RZ, RZ, UR7, P0 ;  /* 0x00000007ff197e24 */ /* 0x000fe200080e06ff */
[----:B------:R-:W-:-:S04]  /*03b0*/  IADD3 R7, P0, PT, R23, UR11, RZ ;  /* 0x0000000b17077c10 */ /* 0x000fc8000ff1e0ff */
[----:B------:R-:W-:Y:S01]  /*03c0*/  ISETP.GE.AND.EX P1, PT, R25, R2, PT, P1 ;  /* 0x000000021900720c */ /* 0x000fe20003f26310 */
[----:B------:R-:W-:Y:S01]  /*03d0*/  IMAD.X R9, RZ, RZ, R25, P0 ;  /* 0x000000ffff097224 */ /* 0x000fe200000e0619 */
[C---:B------:R-:W-:Y:S02]  /*03e0*/  ISETP.GE.U32.AND P2, PT, R7.reuse, R0, PT ;  /* 0x000000000700720c */ /* 0x040fe40003f46070 */
[----:B------:R-:W-:Y:S02]  /*03f0*/  IADD3 R8, P0, PT, R7, UR11, RZ ;  /* 0x0000000b07087c10 */ /* 0x000fe4000ff1e0ff */
[----:B------:R-:W-:Y:S02]  /*0400*/  ISETP.GE.AND.EX P2, PT, R9, R2, PT, P2 ;  /* 0x000000020900720c */ /* 0x000fe40003f46320 */
[C---:B------:R-:W-:Y:S01]  /*0410*/  ISETP.GE.U32.AND P3, PT, R8.reuse, R0, PT ;  /* 0x000000000800720c */ /* 0x040fe20003f66070 */
[----:B------:R-:W-:Y:S01]  /*0420*/  IMAD.X R29, RZ, RZ, R9, P0 ;  /* 0x000000ffff1d7224 */ /* 0x000fe200000e0609 */
[----:B------:R-:W-:-:S03]  /*0430*/  IADD3 R5, P4, PT, R8, UR11, RZ ;  /* 0x0000000b08057c10 */ /* 0x000fc6000ff9e0ff */
[----:B------:R-:W-:Y:S02]  /*0440*/  @!P1 LEA R10, P5, R23, R14, 0x1 ;  /* 0x0000000e170a9211 */ /* 0x000fe400078a08ff */
[----:B------:R-:W-:Y:S01]  /*0450*/  ISETP.GE.AND.EX P3, PT, R29, R2, PT, P3 ;  /* 0x000000021d00720c */ /* 0x000fe20003f66330 */
[----:B------:R-:W-:Y:S01]  /*0460*/  IMAD.X R21, RZ, RZ, R29, P4 ;  /* 0x000000ffff157224 */ /* 0x000fe200020e061d */
[----:B------:R-:W-:Y:S01]  /*0470*/  ISETP.GE.U32.AND P0, PT, R5, R0, PT ;  /* 0x000000000500720c */ /* 0x000fe20003f06070 */
[----:B0-----:R-:W2:Y:S01]  /*0480*/  LDG.E.U16 R28, desc[UR12][R18.64] ;  /* 0x0000000c121c7981 */ /* 0x001ea2000c1e1500 */
[----:B------:R-:W-:Y:S02]  /*0490*/  @!P1 LEA.HI.X R11, R23, R15, R25, 0x1, P5 ;  /* 0x0000000f170b9211 */ /* 0x000fe400028f0c19 */
[----:B------:R-:W-:Y:S02]  /*04a0*/  @!P2 LEA R16, P4, R7, R14, 0x1 ;  /* 0x0000000e0710a211 */ /* 0x000fe400078808ff */
[----:B------:R-:W-:Y:S01]  /*04b0*/  ISETP.GE.AND.EX P0, PT, R21, R2, PT, P0 ;  /* 0x000000021500720c */ /* 0x000fe20003f06300 */
[----:B------:R0:W3:Y:S01]  /*04c0*/  @!P1 LDG.E.U16 R24, desc[UR12][R10.64] ;  /* 0x0000000c0a189981 */ /* 0x0000e2000c1e1500 */
[----:B------:R-:W-:-:S02]  /*04d0*/  PRMT R20, RZ, 0x7610, R20 ;  /* 0x00007610ff147816 */ /* 0x000fc40000000014 */
[----:B------:R-:W-:Y:S02]  /*04e0*/  @!P2 LEA.HI.X R17, R7, R15, R9, 0x1, P4 ;  /* 0x0000000f0711a211 */ /* 0x000fe400020f0c09 */
[----:B------:R-:W-:-:S03]  /*04f0*/  PRMT R6, RZ, 0x7610, R6 ;  /* 0x00007610ff067816 */ /* 0x000fc60000000006 */
[----:B------:R4:W5:Y:S01]  /*0500*/  @!P2 LDG.E.U16 R20, desc[UR12][R16.64] ;  /* 0x0000000c1014a981 */ /* 0x000962000c1e1500 */
[----:B0-----:R-:W-:-:S04]  /*0510*/  @!P3 LEA R10, P4, R8, R14, 0x1 ;  /* 0x0000000e080ab211 */ /* 0x001fc800078808ff */
[----:B------:R-:W-:Y:S02]  /*0520*/  @!P3 LEA.HI.X R11, R8, R15, R29, 0x1, P4 ;  /* 0x0000000f080bb211 */ /* 0x000fe400020f0c1d */
[----:B------:R-:W-:-:S03]  /*0530*/  @!P0 LEA R26, P4, R5, R14, 0x1 ;  /* 0x0000000e051a8211 */ /* 0x000fc600078808ff */
[----:B------:R0:W5:Y:S01]  /*0540*/  @!P3 LDG.E.U16 R6, desc[UR12][R10.64] ;  /* 0x0000000c0a06b981 */ /* 0x000162000c1e1500 */
[----:B------:R-:W-:Y:S02]  /*0550*/  PRMT R22, RZ, 0x7610, R22 ;  /* 0x00007610ff167816 */ /* 0x000fe40000000016 */
[----:B------:R-:W-:-:S05]  /*0560*/  @!P0 LEA.HI.X R27, R5, R15, R21, 0x1, P4 ;  /* 0x0000000f051b8211 */ /* 0x000fca00020f0c15 */
[----:B------:R5:W5:Y:S01]  /*0570*/  @!P0 LDG.E.U16 R22, desc[UR12][R26.64] ;  /* 0x0000000c1a168981 */ /* 0x000b62000c1e1500 */
[----:B----4-:R-:W-:-:S04]  /*0580*/  @!P3 LEA R16, P4, R8, R12, 0x1 ;  /* 0x0000000c0810b211 */ /* 0x010fc800078808ff */
[----:B------:R-:W-:Y:S02]  /*0590*/  @!P3 LEA.HI.X R17, R8, R13, R29, 0x1, P4 ;  /* 0x0000000d0811b211 */ /* 0x000fe400020f0c1d */
[-C--:B0-----:R-:W-:Y:S01]  /*05a0*/  @!P1 LEA R10, P4, R23, R12.reuse, 0x1 ;  /* 0x0000000c170a9211 */ /* 0x081fe200078808ff */
[----:B--2---:R-:W-:Y:S02]  /*05b0*/  IMAD.U32 R28, R28, 0x10000, RZ ;  /* 0x000100001c1c7824 */ /* 0x004fe400078e00ff */
[----:B---3--:R-:W-:Y:S02]  /*05c0*/  IMAD.U32 R11, R24, 0x10000, RZ ;  /* 0x00010000180b7824 */ /* 0x008fe400078e00ff */
[----:B-1----:R-:W-:Y:S01]  /*05d0*/  FMUL.FTZ R24, R28, UR14 ;  /* 0x0000000e1c187c20 */ /* 0x002fe20008410000 */
[----:B-----5:R-:W-:Y:S01]  /*05e0*/  IMAD.U32 R27, R20, 0x10000, RZ ;  /* 0x00010000141b7824 */ /* 0x020fe200078e00ff */
[----:B------:R-:W-:Y:S02]  /*05f0*/  @!P0 LEA R20, P5, R5, R12, 0x1 ;  /* 0x0000000c05148211 */ /* 0x000fe400078a08ff */
[----:B------:R-:W-:-:S02]  /*0600*/  FMUL.FTZ R28, R24, R11 ;  /* 0x0000000b181c7220 */ /* 0x000fc40000410000 */
[-C--:B------:R-:W-:Y:S02]  /*0610*/  @!P0 LEA.HI.X R21, R5, R13.reuse, R21, 0x1, P5 ;  /* 0x0000000d05158211 */ /* 0x080fe400028f0c15 */
[C-C-:B------:R-:W-:Y:S01]  /*0620*/  @!P1 LEA.HI.X R11, R23.reuse, R13, R25.reuse, 0x1, P4 ;  /* 0x0000000d170b9211 */ /* 0x140fe200020f0c19 */
[----:B------:R-:W-:Y:S01]  /*0630*/  IMAD.U32 R5, R6, 0x10000, RZ ;  /* 0x0001000006057824 */ /* 0x000fe200078e00ff */
[----:B------:R-:W-:Y:S01]  /*0640*/  IADD3 R23, P4, PT, R23, UR10, RZ ;  /* 0x0000000a17177c10 */ /* 0x000fe2000ff9e0ff */
[C---:B------:R-:W-:Y:S02]  /*0650*/  FMUL.FTZ R8, R24.reuse, R27 ;  /* 0x0000001b18087220 */ /* 0x040fe40000410000 */
[----:B------:R-:W-:Y:S02]  /*0660*/  FMUL.FTZ R5, R24, R5 ;  /* 0x0000000518057220 */ /* 0x000fe40000410000 */
[----:B------:R-:W-:Y:S02]  /*0670*/  IMAD.X R25, RZ, RZ, R25, P4 ;  /* 0x000000ffff197224 */ /* 0x000fe400020e0619 */
[----:B------:R-:W-:Y:S01]  /*0680*/  IMAD.U32 R27, R22, 0x10000, RZ ;  /* 0x00010000161b7824 */ /* 0x000fe200078e00ff */
[----:B------:R-:W-:-:S02]  /*0690*/  F2FP.BF16.F32.PACK_AB R22, RZ, R5 ;  /* 0x00000005ff16723e */ /* 0x000fc400000010ff */
[----:B------:R-:W-:Y:S02]  /*06a0*/  F2FP.BF16.F32.PACK_AB R8, RZ, R8 ;  /* 0x00000008ff08723e */ /* 0x000fe400000010ff */
[C---:B------:R-:W-:Y:S02]  /*06b0*/  @!P2 LEA R6, P4, R7.reuse, R12, 0x1 ;  /* 0x0000000c0706a211 */ /* 0x040fe400078808ff */
[C---:B------:R-:W-:Y:S02]  /*06c0*/  IADD3 R5, P5, PT, R7.reuse, UR10, RZ ;  /* 0x0000000a07057c10 */ /* 0x040fe4000ffbe0ff */
[----:B------:R-:W-:Y:S02]  /*06d0*/  F2FP.BF16.F32.PACK_AB R28, RZ, R28 ;  /* 0x0000001cff1c723e */ /* 0x000fe400000010ff */
[--C-:B------:R-:W-:Y:S02]  /*06e0*/  @!P2 LEA.HI.X R7, R7, R13, R9.reuse, 0x1, P4 ;  /* 0x0000000d0707a211 */ /* 0x100fe400020f0c09 */
[----:B------:R-:W-:Y:S01]  /*06f0*/  PRMT R26, R8, 0x7610, R26 ;  /* 0x00007610081a7816 */ /* 0x000fe2000000001a */
[----:B------:R-:W-:Y:S01]  /*0700*/  IMAD.X R8, RZ, RZ, R9, P5 ;  /* 0x000000ffff087224 */ /* 0x000fe200028e0609 */
[----:B------:R0:W-:Y:S01]  /*0710*/  @!P1 STG.E.U16 desc[UR12][R10.64], R28 ;  /* 0x0000001c0a009986 */ /* 0x0001e2000c10150c */
[----:B------:R-:W-:-:S02]  /*0720*/  ISETP.GE.U32.AND P5, PT, R5, R0, PT ;  /* 0x000000000500720c */ /* 0x000fc40003fa6070 */
[----:B------:R-:W-:Y:S01]  /*0730*/  ISETP.GE.U32.AND P1, PT, R23, R0, PT ;  /* 0x000000001700720c */ /* 0x000fe20003f26070 */
[----:B------:R1:W-:Y:S01]  /*0740*/  @!P2 STG.E.U16 desc[UR12][R6.64], R26 ;  /* 0x0000001a0600a986 */ /* 0x0003e2000c10150c */
[-C--:B------:R-:W-:Y:S01]  /*0750*/  ISETP.GE.AND.EX P2, PT, R8, R2.reuse, PT, P5 ;  /* 0x000000020800720c */ /* 0x080fe20003f46350 */
[----:B------:R-:W-:Y:S01]  /*0760*/  FMUL.FTZ R24, R24, R27 ;  /* 0x0000001b18187220 */ /* 0x000fe20000410000 */
[----:B------:R-:W-:Y:S02]  /*0770*/  ISETP.GE.AND.EX P1, PT, R25, R2, PT, P1 ;  /* 0x000000021900720c */ /* 0x000fe40003f26310 */
[----:B0-----:R-:W-:-:S04]  /*0780*/  IADD3 R11, P4, PT, R5, UR11, RZ ;  /* 0x0000000b050b7c10 */ /* 0x001fc8000ff9e0ff */
[C---:B------:R-:W-:Y:S01]  /*0790*/  IADD3 R10, P5, PT, R11.reuse, UR11, RZ ;  /* 0x0000000b0b0a7c10 */ /* 0x040fe2000ffbe0ff */
[----:B------:R-:W-:Y:S01]  /*07a0*/  IMAD.X R27, RZ, RZ, R8, P4 ;  /* 0x000000ffff1b7224 */ /* 0x000fe200020e0608 */
[----:B------:R0:W-:Y:S01]  /*07b0*/  @!P3 STG.E.U16 desc[UR12][R16.64], R22 ;  /* 0x000000161000b986 */ /* 0x0001e2000c10150c */
[-C--:B------:R-:W-:Y:S02]  /*07c0*/  ISETP.GE.U32.AND P4, PT, R11, R0.reuse, PT ;  /* 0x000000000b00720c */ /* 0x080fe40003f86070 */
[----:B-1----:R-:W-:Y:S01]  /*07d0*/  IMAD.X R7, RZ, RZ, R27, P5 ;  /* 0x000000ffff077224 */ /* 0x002fe200028e061b */
[----:B------:R-:W-:Y:S02]  /*07e0*/  ISETP.GE.U32.AND P3, PT, R10, R0, PT ;  /* 0x000000000a00720c */ /* 0x000fe40003f66070 */
[-C--:B------:R-:W-:Y:S02]  /*07f0*/  ISETP.GE.AND.EX P4, PT, R27, R2.reuse, PT, P4 ;  /* 0x000000021b00720c */ /* 0x080fe40003f86340 */
[----:B------:R-:W-:-:S02]  /*0800*/  ISETP.GE.AND.EX P3, PT, R7, R2, PT, P3 ;  /* 0x000000020700720c */ /* 0x000fc40003f66330 */
[----:B------:R-:W-:Y:S02]  /*0810*/  F2FP.BF16.F32.PACK_AB R24, RZ, R24 ;  /* 0x00000018ff18723e */ /* 0x000fe400000010ff */
[CC--:B------:R-:W-:Y:S02]  /*0820*/  @!P1 LEA R28, P5, R23.reuse, R14.reuse, 0x1 ;  /* 0x0000000e171c9211 */ /* 0x0c0fe400078a08ff */
[----:B0-----:R-:W-:Y:S02]  /*0830*/  PRMT R17, R24, 0x7610, R17 ;  /* 0x0000761018117816 */ /* 0x001fe40000000011 */
[----:B------:R-:W-:Y:S02]  /*0840*/  @!P1 LEA.HI.X R29, R23, R15, R25, 0x1, P5 ;  /* 0x0000000f171d9211 */ /* 0x000fe400028f0c19 */
[----:B------:R-:W-:Y:S01]  /*0850*/  @!P2 LEA R16, P5, R5, R14, 0x1 ;  /* 0x0000000e0510a211 */ /* 0x000fe200078a08ff */
[----:B------:R0:W-:Y:S01]  /*0860*/  @!P0 STG.E.U16 desc[UR12][R20.64], R17 ;  /* 0x0000001114008986 */ /* 0x0001e2000c10150c */
[----:B------:R-:W-:-:S03]  /*0870*/  PRMT R6, RZ, 0x7610, R6 ;  /* 0x00007610ff067816 */ /* 0x000fc60000000006 */
[----:B------:R1:W2:Y:S01]  /*0880*/  LDG.E.U16 R24, desc[UR12][R18.64] ;  /* 0x0000000c12187981 */ /* 0x0002a2000c1e1500 */
[----:B------:R-:W-:Y:S02]  /*0890*/  PRMT R9, RZ, 0x7610, R9 ;  /* 0x00007610ff097816 */ /* 0x000fe40000000009 */
[----:B------:R-:W-:Y:S01]  /*08a0*/  PRMT R26, RZ, 0x7610, R26 ;  /* 0x00007610ff1a7816 */ /* 0x000fe2000000001a */
[----:B------:R3:W4:Y:S01]  /*08b0*/  @!P1 LDG.E.U16 R6, desc[UR12][R28.64] ;  /* 0x0000000c1c069981 */ /* 0x000722000c1e1500 */
[-C--:B0-----:R-:W-:Y:S02]  /*08c0*/  @!P2 LEA.HI.X R17, R5, R15.reuse, R8, 0x1, P5 ;  /* 0x0000000f0511a211 */ /* 0x081fe400028f0c08 */
[CC--:B-1----:R-:W-:Y:S02]  /*08d0*/  @!P4 LEA R18, P0, R11.reuse, R14.reuse, 0x1 ;  /* 0x0000000e0b12c211 */ /* 0x0c2fe400078008ff */
[----:B------:R-:W-:Y:S01]  /*08e0*/  @!P3 LEA R20, P5, R10, R14, 0x1 ;  /* 0x0000000e0a14b211 */ /* 0x000fe200078a08ff */
[----:B------:R0:W5:Y:S01]  /*08f0*/  @!P2 LDG.E.U16 R9, desc[UR12][R16.64] ;  /* 0x0000000c1009a981 */ /* 0x000162000c1e1500 */
[----:B------:R-:W-:-:S02]  /*0900*/  @!P4 LEA.HI.X R19, R11, R15, R27, 0x1, P0 ;  /* 0x0000000f0b13c211 */ /* 0x000fc400000f0c1b */
[----:B---3--:R-:W-:Y:S02]  /*0910*/  PRMT R28, RZ, 0x7610, R28 ;  /* 0x00007610ff1c7816 */ /* 0x008fe4000000001c */
[----:B------:R-:W-:Y:S01]  /*0920*/  @!P3 LEA.HI.X R21, R10, R15, R7, 0x1, P5 ;  /* 0x0000000f0a15b211 */ /* 0x000fe200028f0c07 */
[----:B------:R-:W3:Y:S04]  /*0930*/  @!P4 LDG.E.U16 R26, desc[UR12][R18.64] ;  /* 0x0000000c121ac981 */ /* 0x000ee8000c1e1500 */
[----:B------:R-:W3:Y:S01]  /*0940*/  @!P3 LDG.E.U16 R28, desc[UR12][R20.64] ;  /* 0x0000000c141cb981 */ /* 0x000ee2000c1e1500 */
[----:B------:R-:W-:-:S04]  /*0950*/  @!P1 LEA R22, P0, R23, R12, 0x1 ;  /* 0x0000000c17169211 */ /* 0x000fc800078008ff */
[----:B------:R-:W-:Y:S02]  /*0960*/  @!P1 LEA.HI.X R23, R23, R13, R25, 0x1, P0 ;  /* 0x0000000d17179211 */ /* 0x000fe400000f0c19 */
[----:B0-----:R-:W-:-:S04]  /*0970*/  @!P4 LEA R16, P5, R11, R12, 0x1 ;  /* 0x0000000c0b10c211 */ /* 0x001fc800078a08ff */
[----:B------:R-:W-:Y:S01]  /*0980*/  @!P4 LEA.HI.X R17, R11, R13, R27, 0x1, P5 ;  /* 0x0000000d0b11c211 */ /* 0x000fe200028f0c1b */
[----:B------:R-:W-:-:S04]  /*0990*/  UIADD3 UR4, UP0, UPT, UR4, 0x2, URZ ;  /* 0x0000000204047890 */ /* 0x000fc8000ff1e0ff */
[----:B------:R-:W-:Y:S02]  /*09a0*/  UIADD3.X UR5, UPT, UPT, URZ, UR5, URZ, UP0, !UPT ;  /* 0x00000005ff057290 */ /* 0x000fe400087fe4ff */
[----:B------:R-:W-:-:S04]  /*09b0*/  UISETP.NE.U32.AND UP0, UPT, UR4, UR9, UPT ;  /* 0x000000090400728c */ /* 0x000fc8000bf05070 */
[----:B------:R-:W-:Y:S02]  /*09c0*/  UISETP.NE.AND.EX UP0, UPT, UR5, URZ, UPT, UP0 ;  /* 0x000000ff0500728c */ /* 0x000fe4000bf05300 */
[----:B------:R-:W-:-:S04]  /*09d0*/  ULEA UR6, UP1, UR10, UR6, 0x1 ;  /* 0x000000060a067291 */ /* 0x000fc8000f8208ff */
[----:B------:R-:W-:Y:S01]  /*09e0*/  ULEA.HI.X UR7, UR10, UR7, URZ, 0x1, UP1 ;  /* 0x000000070a077291 */ /* 0x000fe200088f0cff */
[----:B--2---:R-:W-:Y:S01]  /*09f0*/  IMAD.U32 R29, R24, 0x10000, RZ ;  /* 0x00010000181d7824 */ /* 0x004fe200078e00ff */
[----:B------:R-:W-:Y:S01]  /*0a00*/  @!P2 LEA R24, P0, R5, R12, 0x1 ;  /* 0x0000000c0518a211 */ /* 0x000fe200078008ff */
[----:B----4-:R-:W-:Y:S02]  /*0a10*/  IMAD.U32 R6, R6, 0x10000, RZ ;  /* 0x0001000006067824 */ /* 0x010fe400078e00ff */
[----:B------:R-:W-:Y:S01]  /*0a20*/  FMUL.FTZ R29, R29, UR14 ;  /* 0x0000000e1d1d7c20 */ /* 0x000fe20008410000 */
[----:B------:R-:W-:-:S03]  /*0a30*/  @!P2 LEA.HI.X R25, R5, R13, R8, 0x1, P0 ;  /* 0x0000000d0519a211 */ /* 0x000fc600000f0c08 */
[----:B------:R-:W-:Y:S01]  /*0a40*/  FMUL.FTZ R5, R29, R6 ;  /* 0x000000061d057220 */ /* 0x000fe20000410000 */
[----:B-----5:R-:W-:Y:S02]  /*0a50*/  IMAD.U32 R8, R9, 0x10000, RZ ;  /* 0x0001000009087824 */ /* 0x020fe400078e00ff */
[----:B---3--:R-:W-:Y:S02]  /*0a60*/  IMAD.U32 R26, R26, 0x10000, RZ ;  /* 0x000100001a1a7824 */ /* 0x008fe400078e00ff */
[C---:B------:R-:W-:Y:S01]  /*0a70*/  FMUL.FTZ R8, R29.reuse, R8 ;  /* 0x000000081d087220 */ /* 0x040fe20000410000 */
[----:B------:R-:W-:Y:S02]  /*0a80*/  IMAD.U32 R28, R28, 0x10000, RZ ;  /* 0x000100001c1c7824 */ /* 0x000fe400078e00ff */
[C---:B------:R-:W-:Y:S01]  /*0a90*/  FMUL.FTZ R26, R29.reuse, R26 ;  /* 0x0000001a1d1a7220 */ /* 0x040fe20000410000 */
[----:B------:R-:W-:Y:S01]  /*0aa0*/  @!P3 LEA R6, P0, R10, R12, 0x1 ;  /* 0x0000000c0a06b211 */ /* 0x000fe200078008ff */
[----:B------:R-:W-:Y:S01]  /*0ab0*/  FMUL.FTZ R28, R29, R28 ;  /* 0x0000001c1d1c7220 */ /* 0x000fe20000410000 */
[----:B------:R-:W-:-:S02]  /*0ac0*/  F2FP.BF16.F32.PACK_AB R5, RZ, R5 ;  /* 0x00000005ff05723e */ /* 0x000fc400000010ff */
        /* <DEDUP_REMOVED lines=9> */
.L_x_475:
        /* <DEDUP_REMOVED lines=8> */
[----:B-1----:R-:W3:Y:S01]  /*0be0*/  LDG.E.U16 R6, desc[UR12][R6.64] ;  /* 0x0000000c06067981 */ /* 0x002ee2000c1e1500 */
        /* <DEDUP_REMOVED lines=15> */
[----:B------:R-:W-:-:S03]  /*0ce0*/  @!P0 LEA R4, P4, R29, R14, 0x1 ;  /* 0x0000000e1d048211 */ /* 0x000fc600078808ff */
[----:B------:R-:W-:Y:S02]  /*0cf0*/  @!P1 LEA R10, P5, R25, R14, 0x1 ;  /* 0x0000000e190a9211 */ /* 0x000fe400078a08ff */
[-C--:B------:R-:W-:Y:S02]  /*0d00*/  @!P0 LEA.HI.X R5, R29, R15.reuse, R16, 0x1, P4 ;  /* 0x0000000f1d058211 */ /* 0x080fe400020f0c10 */
[----:B------:R-:W-:Y:S02]  /*0d10*/  ISETP.GE.AND.EX P3, PT, R19, R2, PT, P3 ;  /* 0x000000021300720c */ /* 0x000fe40003f66330 */
[----:B------:R-:W-:Y:S01]  /*0d20*/  @!P2 LEA R8, P4, R23, R14, 0x1 ;  /* 0x0000000e1708a211 */ /* 0x000fe200078808ff */
[----:B------:R-:W4:Y:S01]  /*0d30*/  @!P0 LDG.E.U16 R18, desc[UR12][R4.64] ;  /* 0x0000000c04128981 */ /* 0x000f22000c1e1500 */
[----:B------:R-:W-:Y:S02]  /*0d40*/  PRMT R2, RZ, 0x7610, R2 ;  /* 0x00007610ff027816 */ /* 0x000fe40000000002 */
[----:B------:R-:W-:-:S02]  /*0d50*/  @!P1 LEA.HI.X R11, R25, R15, R27, 0x1, P5 ;  /* 0x0000000f190b9211 */ /* 0x000fc400028f0c1b */
[----:B------:R-:W-:Y:S02]  /*0d60*/  PRMT R0, RZ, 0x7610, R0 ;  /* 0x00007610ff007816 */ /* 0x000fe40000000000 */
[----:B------:R-:W-:Y:S01]  /*0d70*/  @!P2 LEA.HI.X R9, R23, R15, R21, 0x1, P4 ;  /* 0x0000000f1709a211 */ /* 0x000fe200020f0c15 */
[----:B------:R-:W5:Y:S04]  /*0d80*/  @!P1 LDG.E.U16 R2, desc[UR12][R10.64] ;  /* 0x0000000c0a029981 */ /* 0x000f68000c1e1500 */
[----:B------:R0:W5:Y:S01]  /*0d90*/  @!P2 LDG.E.U16 R0, desc[UR12][R8.64] ;  /* 0x0000000c0800a981 */ /* 0x000162000c1e1500 */
[----:B------:R-:W-:-:S04]  /*0da0*/  @!P3 LEA R14, P4, R17, R14, 0x1 ;  /* 0x0000000e110eb211 */ /* 0x000fc800078808ff */
[----:B------:R-:W-:-:S05]  /*0db0*/  @!P3 LEA.HI.X R15, R17, R15, R19, 0x1, P4 ;  /* 0x0000000f110fb211 */ /* 0x000fca00020f0c13 */
[----:B------:R-:W5:Y:S01]  /*0dc0*/  @!P3 LDG.E.U16 R3, desc[UR12][R14.64] ;  /* 0x0000000c0e03b981 */ /* 0x000f62000c1e1500 */
[-C--:B0-----:R-:W-:Y:S01]  /*0dd0*/  @!P2 LEA R8, P5, R23, R12.reuse, 0x1 ;  /* 0x0000000c1708a211 */ /* 0x081fe200078a08ff */
[----:B---3--:R-:W-:Y:S01]  /*0de0*/  IMAD.U32 R7, R6, 0x10000, RZ ;  /* 0x0001000006077824 */ /* 0x008fe200078e00ff */
[----:B------:R-:W-:Y:S01]  /*0df0*/  @!P0 LEA R6, P4, R29, R12, 0x1 ;  /* 0x0000000c1d068211 */ /* 0x000fe200078808ff */
[----:B----4-:R-:W-:Y:S02]  /*0e00*/  IMAD.U32 R5, R18, 0x10000, RZ ;  /* 0x0001000012057824 */ /* 0x010fe400078e00ff */
[----:B--2---:R-:W-:Y:S01]  /*0e10*/  FMUL.FTZ R18, R7, UR4 ;  /* 0x0000000407127c20 */ /* 0x004fe20008410000 */
[----:B------:R-:W-:Y:S01]  /*0e20*/  @!P0 LEA.HI.X R7, R29, R13, R16, 0x1, P4 ;  /* 0x0000000d1d078211 */ /* 0x000fe200020f0c10 */
[----:B-----5:R-:W-:Y:S02]  /*0e30*/  IMAD.U32 R11, R2, 0x10000, RZ ;  /* 0x00010000020b7824 */ /* 0x020fe400078e00ff */
[----:B------:R-:W-:Y:S01]  /*0e40*/  FMUL.FTZ R2, R18, R5 ;  /* 0x0000000512027220 */ /* 0x000fe20000410000 */
[----:B------:R-:W-:-:S02]  /*0e50*/  IMAD.U32 R9, R0, 0x10000, RZ ;  /* 0x0001000000097824 */ /* 0x000fc400078e00ff */
[C---:B------:R-:W-:Y:S01]  /*0e60*/  FMUL.FTZ R11, R18.reuse, R11 ;  /* 0x0000000b120b7220 */ /* 0x040fe20000410000 */
[C---:B------:R-:W-:Y:S01]  /*0e70*/  @!P1 LEA R4, P4, R25.reuse, R12, 0x1 ;  /* 0x0000000c19049211 */ /* 0x040fe200078808ff */
[----:B------:R-:W-:Y:S01]  /*0e80*/  FMUL.FTZ R0, R18, R9 ;  /* 0x0000000912007220 */ /* 0x000fe20000410000 */
[----:B------:R-:W-:Y:S02]  /*0e90*/  F2FP.BF16.F32.PACK_AB R2, RZ, R2 ;  /* 0x00000002ff02723e */ /* 0x000fe400000010ff */
[----:B------:R-:W-:Y:S02]  /*0ea0*/  @!P1 LEA.HI.X R5, R25, R13, R27, 0x1, P4 ;  /* 0x0000000d19059211 */ /* 0x000fe400020f0c1b */
        /* <DEDUP_REMOVED lines=9> */
[C---:B0-----:R-:W-:Y:S02]  /*0f40*/  LEA R2, P0, R17.reuse, R12, 0x1 ;  /* 0x0000000c11027211 */ /* 0x041fe400078008ff */
[----:B------:R-:W-:Y:S02]  /*0f50*/  F2FP.BF16.F32.PACK_AB R0, RZ, R3 ;  /* 0x00000003ff00723e */ /* 0x000fe400000010ff */
[----:B------:R-:W-:-:S05]  /*0f60*/  LEA.HI.X R3, R17, R13, R19, 0x1, P0 ;  /* 0x0000000d11037211 */ /* 0x000fca00000f0c13 */
[----:B------:R-:W-:Y:S01]  /*0f70*/  STG.E.U16 desc[UR12][R2.64], R0 ;  /* 0x0000000002007986 */ /* 0x000fe2000c10150c */
[----:B------:R-:W-:Y:S05]  /*0f80*/  EXIT ;  /* 0x000000000000794d */ /* 0x000fea0003800000 */
.L_x_474:
        /* <DEDUP_REMOVED lines=9> */
.L_x_477:
[C---:B------:R-:W-:Y:S01]  /*1020*/  IMAD.SHL.U32 R23, R6.reuse, 0x8, RZ ;  /* 0x0000000806177824 */ /* 0x040fe200078e00ff */
[----:B------:R-:W-:Y:S01]  /*1030*/  SHF.L.U64.HI R7, R6, 0x3, R5 ;  /* 0x0000000306077819 */ /* 0x000fe20000010205 */
[----:B0-----:R-:W3:Y:S03]  /*1040*/  LDG.E.U16 R10, desc[UR12][R2.64] ;  /* 0x0000000c020a7981 */ /* 0x001ee6000c1e1500 */
[----:B------:R-:W-:-:S05]  /*1050*/  IADD3 R8, P0, PT, R14, R23, RZ ;  /* 0x000000170e087210 */ /* 0x000fca0007f1e0ff */
[----:B------:R-:W-:-:S06]  /*1060*/  IMAD.X R9, R15, 0x1, R7, P0 ;  /* 0x000000010f097824 */ /* 0x000fcc00000e0607 */
[----:B------:R-:W4:Y:S01]  /*1070*/  LDG.E.64 R8, desc[UR12][R8.64] ;  /* 0x0000000c08087981 */ /* 0x000f22000c1e1b00 */
[----:B---3--:R-:W-:-:S04]  /*1080*/  IMAD.U32 R16, R10, 0x10000, RZ ;  /* 0x000100000a107824 */ /* 0x008fc800078e00ff */
[----:B--2---:R-:W-:Y:S01]  /*1090*/  FMUL.FTZ R16, R16, UR5 ;  /* 0x0000000510107c20 */ /* 0x004fe20008410000 */
[C---:B----4-:R-:W-:Y:S02]  /*10a0*/  PRMT R10, R8.reuse, 0x7632, R10 ;  /* 0x00007632080a7816 */ /* 0x050fe4000000000a */
[C---:B------:R-:W-:Y:S01]  /*10b0*/  PRMT R11, R9.reuse, 0x7632, R11 ;  /* 0x00007632090b7816 */ /* 0x040fe2000000000b */
[----:B------:R-:W-:Y:S01]  /*10c0*/  IMAD.U32 R17, R8, 0x10000, RZ ;  /* 0x0001000008117824 */ /* 0x000fe200078e00ff */
[----:B------:R-:W-:Y:S01]  /*10d0*/  IADD3 R8, P0, PT, R12, R23, RZ ;  /* 0x000000170c087210 */ /* 0x000fe20007f1e0ff */
[----:B------:R-:W-:Y:S02]  /*10e0*/  IMAD.U32 R21, R9, 0x10000, RZ ;  /* 0x0001000009157824 */ /* 0x000fe400078e00ff */
[----:B------:R-:W-:Y:S02]  /*10f0*/  IMAD.U32 R19, R10, 0x10000, RZ ;  /* 0x000100000a137824 */ /* 0x000fe400078e00ff */
[----:B------:R-:W-:-:S02]  /*1100*/  IMAD.U32 R11, R11, 0x10000, RZ ;  /* 0x000100000b0b7824 */ /* 0x000fc400078e00ff */
[C---:B------:R-:W-:Y:S01]  /*1110*/  FMUL.FTZ R17, R16.reuse, R17 ;  /* 0x0000001110117220 */ /* 0x040fe20000410000 */
[C---:B------:R-:W-:Y:S01]  /*1120*/  FMUL.FTZ R21, R16.reuse, R21 ;  /* 0x0000001510157220 */ /* 0x040fe20000410000 */
[C---:B------:R-:W-:Y:S01]  /*1130*/  FMUL.FTZ R10, R16.reuse, R19 ;  /* 0x00000013100a7220 */ /* 0x040fe20000410000 */
[----:B------:R-:W-:Y:S02]  /*1140*/  IMAD.X R9, R13, 0x1, R7, P0 ;  /* 0x000000010d097824 */ /* 0x000fe400000e0607 */
[----:B------:R-:W-:Y:S01]  /*1150*/  FMUL.FTZ R16, R16, R11 ;  /* 0x0000000b10107220 */ /* 0x000fe20000410000 */
[----:B-1----:R-:W-:Y:S02]  /*1160*/  IADD3 R6, P0, PT, R6, UR4, RZ ;  /* 0x0000000406067c10 */ /* 0x002fe4000ff1e0ff */
[----:B------:R-:W-:Y:S02]  /*1170*/  F2FP.BF16.F32.PACK_AB R10, R10, R17 ;  /* 0x000000110a0a723e */ /* 0x000fe400000010ff */
[----:B------:R-:W-:Y:S01]  /*1180*/  F2FP.BF16.F32.PACK_AB R11, R16, R21 ;  /* 0x00000015100b723e */ /* 0x000fe200000010ff */
[----:B------:R-:W-:-:S02]  /*1190*/  IMAD.SHL.U32 R7, R6, 0x4, RZ ;  /* 0x0000000406077824 */ /* 0x000fc400078e00ff */
[----:B------:R-:W-:Y:S01]  /*11a0*/  IMAD.X R5, RZ, RZ, R5, P0 ;  /* 0x000000ffff057224 */ /* 0x000fe200000e0605 */
[C---:B------:R-:W-:Y:S01]  /*11b0*/  LOP3.LUT P0, RZ, R6.reuse, 0xffffc000, RZ, 0xc0, !PT ;  /* 0xffffc00006ff7812 */ /* 0x040fe2000780c0ff */
[----:B------:R3:W-:Y:S01]  /*11c0*/  STG.E.64 desc[UR12][R8.64], R10 ;  /* 0x0000000a08007986 */ /* 0x0007e2000c101b0c */
[----:B------:R-:W-:Y:S02]  /*11d0*/  ISETP.LT.U32.AND P1, PT, R7, R0, PT ;  /* 0x000000000700720c */ /* 0x000fe40003f21070 */
[----:B------:R-:W-:Y:S02]  /*11e0*/  SHF.L.U64.HI R7, R6, 0x2, R5 ;  /* 0x0000000206077819 */ /* 0x000fe40000010205 */
[----:B------:R-:W-:Y:S02]  /*11f0*/  LOP3.LUT P0, RZ, R5, 0x3fffffff, RZ, 0xc0, P0 ;  /* 0x3fffffff05ff7812 */ /* 0x000fe4000000c0ff */
[----:B------:R-:W-:-:S13]  /*1200*/  ISETP.LT.AND.EX P1, PT, R7, R4, PT, P1 ;  /* 0x000000040700720c */ /* 0x000fda0003f21310 */
[----:B---3--:R-:W-:Y:S05]  /*1210*/  @!P0 BRA P1, `(.L_x_477) ;  /* 0xfffffffc00808947 */ /* 0x008fea000083ffff */
[----:B------:R-:W-:Y:S05]  /*1220*/  EXIT ;  /* 0x000000000000794d */ /* 0x000fea0003800000 */
        .weak           $__internal_30_$__cuda_sm20_div_u16
        .type           $__internal_30_$__cuda_sm20_div_u16,@function
        .size           $__internal_30_$__cuda_sm20_div_u16,(.L_x_768 - $__internal_30_$__cuda_sm20_div_u16)
$__internal_30_$__cuda_sm20_div_u16:
        /* <DEDUP_REMOVED lines=19> */
[----:B------:R-:W-:Y:S05]  /*1360*/  RET.REL.NODEC R4 `(_ZN2at6native63_GLOBAL__N__862fb238_30_ForeachBinaryOpScalarTensor_cu_64fe0ca525multi_tensor_apply_kernelINS1_18TensorListMetadataILi2EEENS1_27BinaryOpScalarTensorFunctorIN3c108BFloat16ELi2ELi1ELi1EEEJSt10multipliesIfEPS7_fEEEvT_T0_DpT1_) ;  /* 0xffffffec04247950 */ /* 0x000fea0003c3ffff */
.L_x_478:
        /* <DEDUP_REMOVED lines=9> */
.L_x_768:


//--------------------- .text._ZN2at6native63_GLOBAL__N__862fb238_30_ForeachBinaryOpScalarTensor_cu_64fe0ca525multi_tensor_apply_kernelINS1_18TensorListMetadataILi2EEENS1_27BinaryOpScalarTensorFunctorIN3c104HalfELi2ELi1ELi1EEEJSt10multipliesIfEPS7_fEEEvT_T0_DpT1_ --------------------------
	.section	.text._ZN2at6native63_GLOBAL__N__862fb238_30_ForeachBinaryOpScalarTensor_cu_64fe0ca525multi_tensor_apply_kernelINS1_18TensorListMetadataILi2EEENS1_27BinaryOpScalarTensorFunctorIN3c104HalfELi2ELi1ELi1EEEJSt10multipliesIfEPS7_fEEEvT_T0_DpT1_,"ax",@progbits
	.align	128
.text._ZN2at6native63_GLOBAL__N__862fb238_30_ForeachBinaryOpScalarTensor_cu_64fe0ca525multi_tensor_apply_kernelINS1_18TensorListMetadataILi2EEENS1_27BinaryOpScalarTensorFunctorIN3c104HalfELi2ELi1ELi1EEEJSt10multipliesIfEPS7_fEEEvT_T0_DpT1_:
        .type           _ZN2at6native63_GLOBAL__N__862fb238_30_ForeachBinaryOpScalarTensor_cu_64fe0ca525multi_tensor_apply_kernelINS1_18TensorListMetadataILi2EEENS1_27BinaryOpScalarTensorFunctorIN3c104HalfELi2ELi1ELi1EEEJSt10multipliesIfEPS7_fEEEvT_T0_DpT1_,@function
        .size           _ZN2at6native63_GLOBAL__N__862fb238_30_ForeachBinaryOpScalarTensor_cu_64fe0ca525multi_tensor_apply_kernelINS1_18TensorListMetadataILi2EEENS1_27BinaryOpScalarTensorFunctorIN3c104HalfELi2ELi1ELi1EEEJSt10multipliesIfEPS7_fEEEvT_T0_DpT1_,(.L_x_770 - _ZN2at6native63_GLOBAL__N__862fb238_30_ForeachBinaryOpScalarTensor_cu_64fe0ca525multi_tensor_apply_kernelINS1_18TensorListMetadataILi2EEENS1_27BinaryOpScalarTensorFunctorIN3c104HalfELi2ELi1ELi1EEEJSt10multipliesIfEPS7_fEEEvT_T0_DpT1_)
        .other          _ZN2at6native63_GLOBAL__N__862fb238_30_ForeachBinaryOpScalarTensor_cu_64fe0ca525multi_tensor_apply_kernelINS1_18TensorListMetadataILi2EEENS1_27BinaryOpScalarTensorFunctorIN3c104HalfELi2ELi1ELi1EEEJSt10multipliesIfEPS7_fEEEvT_T0_DpT1_,@"STO_CUDA_ENTRY STV_DEFAULT"
_ZN2at6native63_GLOBAL__N__862fb238_30_ForeachBinaryOpScalarTensor_cu_64fe0ca525multi_tensor_apply_kernelINS1_18TensorListMetadataILi2EEENS1_27BinaryOpScalarTensorFunctorIN3c104HalfELi2ELi1ELi1EEEJSt10multipliesIfEPS7_fEEEvT_T0_DpT1_:
        /* <DEDUP_REMOVED lines=39> */
[----:B------:R-:W-:Y:S05]  /*0270*/  CALL.REL.NOINC `($__internal_31_$__cuda_sm20_div_u16) ;  /* 0x0000000c00e47944 */ /* 0x000fea0003c00000 */
        /* <DEDUP_REMOVED lines=14> */
.L_x_481:
        /* <DEDUP_REMOVED lines=36> */
[----:B0-----:R-:W-:Y:S01]  /*05a0*/  @!P1 LEA R10, P4, R23, R12, 0x1 ;  /* 0x0000000c170a9211 */ /* 0x001fe200078808ff */
[----:B--2---:R-:W-:Y:S02]  /*05b0*/  HADD2.F32 R28, -RZ, R28.H0_H0 ;  /* 0x2000001cff1c7230 */ /* 0x004fe40000004100 */
[----:B---3--:R-:W-:-:S03]  /*05c0*/  HADD2.F32 R11, -RZ, R24.H0_H0 ;  /* 0x20000018ff0b7230 */ /* 0x008fc60000004100 */
[----:B-1----:R-:W-:Y:S01]  /*05d0*/  FMUL.FTZ R24, R28, UR14 ;  /* 0x0000000e1c187c20 */ /* 0x002fe20008410000 */
[----:B-----5:R-:W-:Y:S01]  /*05e0*/  HADD2.F32 R27, -RZ, R20.H0_H0 ;  /* 0x20000014ff1b7230 */ /* 0x020fe20000004100 */
[----:B------:R-:W-:-:S04]  /*05f0*/  @!P0 LEA R20, P5, R5, R12, 0x1 ;  /* 0x0000000c05148211 */ /* 0x000fc800078a08ff */
[----:B------:R-:W-:Y:S01]  /*0600*/  @!P0 LEA.HI.X R21, R5, R13, R21, 0x1, P5 ;  /* 0x0000000d05158211 */ /* 0x000fe200028f0c15 */
[C---:B------:R-:W-:Y:S01]  /*0610*/  FMUL.FTZ R28, R24.reuse, R11 ;  /* 0x0000000b181c7220 */ /* 0x040fe20000410000 */
[C---:B------:R-:W-:Y:S01]  /*0620*/  @!P1 LEA.HI.X R11, R23.reuse, R13, R25, 0x1, P4 ;  /* 0x0000000d170b9211 */ /* 0x040fe200020f0c19 */
[----:B------:R-:W-:Y:S01]  /*0630*/  HADD2.F32 R5, -RZ, R6.H0_H0 ;  /* 0x20000006ff057230 */ /* 0x000fe20000004100 */
[----:B------:R-:W-:Y:S01]  /*0640*/  IADD3 R23, P4, PT, R23, UR10, RZ ;  /* 0x0000000a17177c10 */ /* 0x000fe2000ff9e0ff */
[----:B------:R-:W-:-:S03]  /*0650*/  FMUL.FTZ R8, R24, R27 ;  /* 0x0000001b18087220 */ /* 0x000fc60000410000 */
[----:B------:R-:W-:Y:S01]  /*0660*/  FMUL.FTZ R5, R24, R5 ;  /* 0x0000000518057220 */ /* 0x000fe20000410000 */
[----:B------:R-:W-:Y:S02]  /*0670*/  IMAD.X R25, RZ, RZ, R25, P4 ;  /* 0x000000ffff197224 */ /* 0x000fe400020e0619 */
[----:B------:R-:W-:Y:S01]  /*0680*/  HADD2.F32 R27, -RZ, R22.H0_H0 ;  /* 0x20000016ff1b7230 */ /* 0x000fe20000004100 */
[----:B------:R-:W-:Y:S02]  /*0690*/  F2FP.F16.F32.PACK_AB R8, RZ, R8 ;  /* 0x00000008ff08723e */ /* 0x000fe400000000ff */
[----:B------:R-:W-:Y:S02]  /*06a0*/  F2FP.F16.F32.PACK_AB R22, RZ, R5 ;  /* 0x00000005ff16723e */ /* 0x000fe400000000ff */
[C---:B------:R-:W-:Y:S02]  /*06b0*/  @!P2 LEA R6, P4, R7.reuse, R12, 0x1 ;  /* 0x0000000c0706a211 */ /* 0x040fe400078808ff */
[----:B------:R-:W-:-:S02]  /*06c0*/  IADD3 R5, P5, PT, R7, UR10, RZ ;  /* 0x0000000a07057c10 */ /* 0x000fc4000ffbe0ff */
[----:B------:R-:W-:Y:S02]  /*06d0*/  F2FP.F16.F32.PACK_AB R28, RZ, R28 ;  /* 0x0000001cff1c723e */ /* 0x000fe400000000ff */
[--C-:B------:R-:W-:Y:S02]  /*06e0*/  @!P2 LEA.HI.X R7, R7, R13, R9.reuse, 0x1, P4 ;  /* 0x0000000d0707a211 */ /* 0x100fe400020f0c09 */
[----:B------:R-:W-:Y:S01]  /*06f0*/  PRMT R26, R8, 0x7610, R26 ;  /* 0x00007610081a7816 */ /* 0x000fe2000000001a */
[----:B------:R-:W-:Y:S01]  /*0700*/  IMAD.X R8, RZ, RZ, R9, P5 ;  /* 0x000000ffff087224 */ /* 0x000fe200028e0609 */
[----:B------:R0:W-:Y:S01]  /*0710*/  @!P1 STG.E.U16 desc[UR12][R10.64], R28 ;  /* 0x0000001c0a009986 */ /* 0x0001e2000c10150c */
[-C--:B------:R-:W-:Y:S02]  /*0720*/  ISETP.GE.U32.AND P5, PT, R5, R0.reuse, PT ;  /* 0x000000000500720c */ /* 0x080fe40003fa6070 */
[----:B------:R-:W-:Y:S01]  /*0730*/  ISETP.GE.U32.AND P1, PT, R23, R0, PT ;  /* 0x000000001700720c */ /* 0x000fe20003f26070 */
[----:B------:R1:W-:Y:S01]  /*0740*/  @!P2 STG.E.U16 desc[UR12][R6.64], R26 ;  /* 0x0000001a0600a986 */ /* 0x0003e2000c10150c */
[-C--:B------:R-:W-:Y:S01]  /*0750*/  ISETP.GE.AND.EX P2, PT, R8, R2.reuse, PT, P5 ;  /* 0x000000020800720c */ /* 0x080fe20003f46350 */
[----:B------:R-:W-:Y:S01]  /*0760*/  FMUL.FTZ R24, R24, R27 ;  /* 0x0000001b18187220 */ /* 0x000fe20000410000 */
[----:B------:R-:W-:-:S02]  /*0770*/  ISETP.GE.AND.EX P1, PT, R25, R2, PT, P1 ;  /* 0x000000021900720c */ /* 0x000fc40003f26310 */
        /* <DEDUP_REMOVED lines=9> */
[----:B------:R-:W-:Y:S02]  /*0810*/  F2FP.F16.F32.PACK_AB R24, RZ, R24 ;  /* 0x00000018ff18723e */ /* 0x000fe400000000ff */
        /* <DEDUP_REMOVED lines=29> */
[----:B--2---:R-:W-:Y:S01]  /*09f0*/  HADD2.F32 R29, -RZ, R24.H0_H0 ;  /* 0x20000018ff1d7230 */ /* 0x004fe20000004100 */
[----:B------:R-:W-:Y:S01]  /*0a00*/  @!P2 LEA R24, P0, R5, R12, 0x1 ;  /* 0x0000000c0518a211 */ /* 0x000fe200078008ff */
[----:B----4-:R-:W-:-:S03]  /*0a10*/  HADD2.F32 R6, -RZ, R6.H0_H0 ;  /* 0x20000006ff067230 */ /* 0x010fc60000004100 */
[----:B------:R-:W-:Y:S01]  /*0a20*/  @!P2 LEA.HI.X R25, R5, R13, R8, 0x1, P0 ;  /* 0x0000000d0519a211 */ /* 0x000fe200000f0c08 */
[----:B------:R-:W-:Y:S01]  /*0a30*/  FMUL.FTZ R29, R29, UR14 ;  /* 0x0000000e1d1d7c20 */ /* 0x000fe20008410000 */
[----:B-----5:R-:W-:-:S03]  /*0a40*/  HADD2.F32 R8, -RZ, R9.H0_H0 ;  /* 0x20000009ff087230 */ /* 0x020fc60000004100 */
[C---:B------:R-:W-:Y:S01]  /*0a50*/  FMUL.FTZ R5, R29.reuse, R6 ;  /* 0x000000061d057220 */ /* 0x040fe20000410000 */
[----:B---3--:R-:W-:Y:S02]  /*0a60*/  HADD2.F32 R26, -RZ, R26.H0_H0 ;  /* 0x2000001aff1a7230 */ /* 0x008fe40000004100 */
[C---:B------:R-:W-:Y:S01]  /*0a70*/  FMUL.FTZ R8, R29.reuse, R8 ;  /* 0x000000081d087220 */ /* 0x040fe20000410000 */
[----:B------:R-:W-:Y:S02]  /*0a80*/  HADD2.F32 R28, -RZ, R28.H0_H0 ;  /* 0x2000001cff1c7230 */ /* 0x000fe40000004100 */
[C---:B------:R-:W-:Y:S01]  /*0a90*/  FMUL.FTZ R26, R29.reuse, R26 ;  /* 0x0000001a1d1a7220 */ /* 0x040fe20000410000 */
[----:B------:R-:W-:Y:S02]  /*0aa0*/  @!P3 LEA R6, P0, R10, R12, 0x1 ;  /* 0x0000000c0a06b211 */ /* 0x000fe400078008ff */
[----:B------:R-:W-:Y:S01]  /*0ab0*/  FMUL.FTZ R28, R29, R28 ;  /* 0x0000001c1d1c7220 */ /* 0x000fe20000410000 */
[----:B------:R-:W-:-:S02]  /*0ac0*/  F2FP.F16.F32.PACK_AB R5, RZ, R5 ;  /* 0x00000005ff05723e */ /* 0x000fc400000000ff */
        /* <DEDUP_REMOVED lines=9> */
.L_x_480:
        /* <DEDUP_REMOVED lines=40> */
[----:B---3--:R-:W-:Y:S01]  /*0de0*/  HADD2.F32 R7, -RZ, R6.H0_H0 ;  /* 0x20000006ff077230 */ /* 0x008fe20000004100 */
[----:B------:R-:W-:Y:S01]  /*0df0*/  @!P0 LEA R6, P4, R29, R12, 0x1 ;  /* 0x0000000c1d068211 */ /* 0x000fe200078808ff */
[----:B----4-:R-:W-:-:S03]  /*0e00*/  HADD2.F32 R5, -RZ, R18.H0_H0 ;  /* 0x20000012ff057230 */ /* 0x010fc60000004100 */
[----:B--2---:R-:W-:Y:S01]  /*0e10*/  FMUL.FTZ R18, R7, UR4 ;  /* 0x0000000407127c20 */ /* 0x004fe20008410000 */
[----:B------:R-:W-:Y:S01]  /*0e20*/  @!P0 LEA.HI.X R7, R29, R13, R16, 0x1, P4 ;  /* 0x0000000d1d078211 */ /* 0x000fe200020f0c10 */
[----:B-----5:R-:W-:Y:S02]  /*0e30*/  HADD2.F32 R11, -RZ, R2.H0_H0 ;  /* 0x20000002ff0b7230 */ /* 0x020fe40000004100 */
[C---:B------:R-:W-:Y:S01]  /*0e40*/  FMUL.FTZ R2, R18.reuse, R5 ;  /* 0x0000000512027220 */ /* 0x040fe20000410000 */
[----:B------:R-:W-:Y:S02]  /*0e50*/  HADD2.F32 R9, -RZ, R0.H0_H0 ;  /* 0x20000000ff097230 */ /* 0x000fe40000004100 */
[C---:B------:R-:W-:Y:S01]  /*0e60*/  FMUL.FTZ R11, R18.reuse, R11 ;  /* 0x0000000b120b7220 */ /* 0x040fe20000410000 */
[----:B------:R-:W-:Y:S02]  /*0e70*/  @!P1 LEA R4, P4, R25, R12, 0x1 ;  /* 0x0000000c19049211 */ /* 0x000fe400078808ff */
[----:B------:R-:W-:Y:S01]  /*0e80*/  FMUL.FTZ R0, R18, R9 ;  /* 0x0000000912007220 */ /* 0x000fe20000410000 */
[----:B------:R-:W-:-:S02]  /*0e90*/  F2FP.F16.F32.PACK_AB R2, RZ, R2 ;  /* 0x00000002ff02723e */ /* 0x000fc400000000ff */
[----:B------:R-:W-:Y:S02]  /*0ea0*/  @!P1 LEA.HI.X R5, R25, R13, R27, 0x1, P4 ;  /* 0x0000000d19059211 */ /* 0x000fe400020f0c1b */
[----:B------:R-:W-:Y:S02]  /*0eb0*/  F2FP.F16.F32.PACK_AB R11, RZ, R11 ;  /* 0x0000000bff0b723e */ /* 0x000fe400000000ff */
[----:B------:R-:W-:Y:S02]  /*0ec0*/  @!P2 LEA.HI.X R9, R23, R13, R21, 0x1, P5 ;  /* 0x0000000d1709a211 */ /* 0x000fe400028f0c15 */
[----:B------:R-:W-:Y:S01]  /*0ed0*/  F2FP.F16.F32.PACK_AB R0, RZ, R0 ;  /* 0x00000000ff00723e */ /* 0x000fe200000000ff */
[----:B------:R-:W-:Y:S01]  /*0ee0*/  HADD2.F32 R3, -RZ, R3.H0_H0 ;  /* 0x20000003ff037230 */ /* 0x000fe20000004100 */
[----:B------:R0:W-:Y:S04]  /*0ef0*/  @!P0 STG.E.U16 desc[UR12][R6.64], R2 ;  /* 0x0000000206008986 */ /* 0x0001e8000c10150c */
[----:B------:R0:W-:Y:S01]  /*0f00*/  @!P1 STG.E.U16 desc[UR12][R4.64], R11 ;  /* 0x0000000b04009986 */ /* 0x0001e2000c10150c */
[----:B------:R-:W-:-:S03]  /*0f10*/  FMUL.FTZ R3, R18, R3 ;  /* 0x0000000312037220 */ /* 0x000fc60000410000 */
[----:B------:R0:W-:Y:S01]  /*0f20*/  @!P2 STG.E.U16 desc[UR12][R8.64], R0 ;  /* 0x000000000800a986 */ /* 0x0001e2000c10150c */
[----:B------:R-:W-:Y:S05]  /*0f30*/  @P3 EXIT ;  /* 0x000000000000394d */ /* 0x000fea0003800000 */
[C---:B0-----:R-:W-:Y:S02]  /*0f40*/  LEA R2, P0, R17.reuse, R12, 0x1 ;  /* 0x0000000c11027211 */ /* 0x041fe400078008ff */
[----:B------:R-:W-:Y:S02]  /*0f50*/  F2FP.F16.F32.PACK_AB R0, RZ, R3 ;  /* 0x00000003ff00723e */ /* 0x000fe400000000ff */
[----:B------:R-:W-:-:S05]  /*0f60*/  LEA.HI.X R3, R17, R13, R19, 0x1, P0 ;  /* 0x0000000d11037211 */ /* 0x000fca00000f0c13 */
[----:B------:R-:W-:Y:S01]  /*0f70*/  STG.E.U16 desc[UR12][R2.64], R0 ;  /* 0x0000000002007986 */ /* 0x000fe2000c10150c */
[----:B------:R-:W-:Y:S05]  /*0f80*/  EXIT ;  /* 0x000000000000794d */ /* 0x000fea0003800000 */
.L_x_479:
        /* <DEDUP_REMOVED lines=9> */
.L_x_482:
[C---:B------:R-:W-:Y:S01]  /*1020*/  IMAD.SHL.U32 R23, R7.reuse, 0x8, RZ ;  /* 0x0000000807177824 */ /* 0x040fe200078e00ff */
[----:B------:R-:W-:Y:S01]  /*1030*/  SHF.L.U64.HI R9, R7, 0x3, R8 ;  /* 0x0000000307097819 */ /* 0x000fe20000010208 */
[----:B0-----:R-:W3:Y:S03]  /*1040*/  LDG.E.U16 R10, desc[UR12][R2.64] ;  /* 0x0000000c020a7981 */ /* 0x001ee6000c1e1500 */
[----:B------:R-:W-:-:S05]  /*1050*/  IADD3 R4, P0, PT, R14, R23, RZ ;  /* 0x000000170e047210 */ /* 0x000fca0007f1e0ff */
[----:B------:R-:W-:-:S06]  /*1060*/  IMAD.X R5, R15, 0x1, R9, P0 ;  /* 0x000000010f057824 */ /* 0x000fcc00000e0609 */
[----:B------:R-:W4:Y:S01]  /*1070*/  LDG.E.64 R4, desc[UR12][R4.64] ;  /* 0x0000000c04047981 */ /* 0x000f22000c1e1b00 */
[----:B---3--:R-:W-:-:S05]  /*1080*/  HADD2.F32 R10, -RZ, R10.H0_H0 ;  /* 0x2000000aff0a7230 */ /* 0x008fca0000004100 */
[----:B--2---:R-:W-:Y:S01]  /*1090*/  FMUL.FTZ R10, R10, UR5 ;  /* 0x000000050a0a7c20 */ /* 0x004fe20008410000 */
[--C-:B----4-:R-:W-:Y:S02]  /*10a0*/  HADD2.F32 R11, -RZ, R4.reuse.H0_H0 ;  /* 0x20000004ff0b7230 */ /* 0x110fe40000004100 */
[----:B------:R-:W-:Y:S01]  /*10b0*/  HADD2.F32 R17, -RZ, R4.H1_H1 ;  /* 0x30000004ff117230 */ /* 0x000fe20000004100 */
[----:B------:R-:W-:Y:S01]  /*10c0*/  IADD3 R4, P0, PT, R12, R23, RZ ;  /* 0x000000170c047210 */ /* 0x000fe20007f1e0ff */
[--C-:B------:R-:W-:Y:S02]  /*10d0*/  HADD2.F32 R19, -RZ, R5.reuse.H0_H0 ;  /* 0x20000005ff137230 */ /* 0x100fe40000004100 */
[----:B------:R-:W-:Y:S02]  /*10e0*/  HADD2.F32 R21, -RZ, R5.H1_H1 ;  /* 0x30000005ff157230 */ /* 0x000fe40000004100 */
[C---:B------:R-:W-:Y:S01]  /*10f0*/  FMUL.FTZ R11, R10.reuse, R11 ;  /* 0x0000000b0a0b7220 */ /* 0x040fe20000410000 */
[C---:B------:R-:W-:Y:S01]  /*1100*/  FMUL.FTZ R16, R10.reuse, R17 ;  /* 0x000000110a107220 */ /* 0x040fe20000410000 */
[----:B------:R-:W-:Y:S01]  /*1110*/  FMUL.FTZ R19, R10, R19 ;  /* 0x000000130a137220 */ /* 0x000fe20000410000 */
[----:B------:R-:W-:-:S02]  /*1120*/  IMAD.X R5, R13, 0x1, R9, P0 ;  /* 0x000000010d057824 */ /* 0x000fc400000e0609 */
[----:B------:R-:W-:Y:S01]  /*1130*/  FMUL.FTZ R10, R10, R21 ;  /* 0x000000150a0a7220 */ /* 0x000fe20000410000 */
[----:B-1----:R-:W-:Y:S02]  /*1140*/  IADD3 R7, P0, PT, R7, UR4, RZ ;  /* 0x0000000407077c10 */ /* 0x002fe4000ff1e0ff */
[----:B------:R-:W-:Y:S02]  /*1150*/  F2FP.F16.F32.PACK_AB R16, R16, R11 ;  /* 0x0000000b1010723e */ /* 0x000fe400000000ff */
[----:B------:R-:W-:Y:S01]  /*1160*/  F2FP.F16.F32.PACK_AB R17, R10, R19 ;  /* 0x000000130a11723e */ /* 0x000fe200000000ff */
[C---:B------:R-:W-:Y:S02]  /*1170*/  IMAD.SHL.U32 R9, R7.reuse, 0x4, RZ ;  /* 0x0000000407097824 */ /* 0x040fe400078e00ff */
[----:B------:R-:W-:Y:S01]  /*1180*/  IMAD.X R8, RZ, RZ, R8, P0 ;  /* 0x000000ffff087224 */ /* 0x000fe200000e0608 */
[----:B------:R-:W-:Y:S01]  /*1190*/  LOP3.LUT P0, RZ, R7, 0xffffc000, RZ, 0xc0, !PT ;  /* 0xffffc00007ff7812 */ /* 0x000fe2000780c0ff */
[----:B------:R3:W-:Y:S01]  /*11a0*/  STG.E.64 desc[UR12][R4.64], R16 ;  /* 0x0000001004007986 */ /* 0x0007e2000c101b0c */
[----:B------:R-:W-:-:S02]  /*11b0*/  ISETP.LT.U32.AND P1, PT, R9, R0, PT ;  /* 0x000000000900720c */ /* 0x000fc40003f21070 */
[----:B------:R-:W-:Y:S02]  /*11c0*/  SHF.L.U64.HI R9, R7, 0x2, R8 ;  /* 0x0000000207097819 */ /* 0x000fe40000010208 */
[----:B------:R-:W-:Y:S02]  /*11d0*/  LOP3.LUT P0, RZ, R8, 0x3fffffff, RZ, 0xc0, P0 ;  /* 0x3fffffff08ff7812 */ /* 0x000fe4000000c0ff */
[----:B------:R-:W-:-:S13]  /*11e0*/  ISETP.LT.AND.EX P1, PT, R9, R6, PT, P1 ;  /* 0x000000060900720c */ /* 0x000fda0003f21310 */
[----:B---3--:R-:W-:Y:S05]  /*11f0*/  @!P0 BRA P1, `(.L_x_482) ;  /* 0xfffffffc00888947 */ /* 0x008fea000083ffff */
[----:B------:R-:W-:Y:S05]  /*1200*/  EXIT ;  /* 0x000000000000794d */ /* 0x000fea0003800000 */
        .weak           $__internal_31_$__cuda_sm20_div_u16
        .type           $__internal_31_$__cuda_sm20_div_u16,@function
        .size           $__internal_31_$__cuda_sm20_div_u16,(.L_x_770 - $__internal_31_$__cuda_sm20_div_u16)
$__internal_31_$__cuda_sm20_div_u16:
        /* <DEDUP_REMOVED lines=19> */
[----:B------:R-:W-:Y:S05]  /*1340*/  RET.REL.NODEC R4 `(_ZN2at6native63_GLOBAL__N__862fb238_30_ForeachBinaryOpScalarTensor_cu_64fe0ca525multi_tensor_apply_kernelINS1_18TensorListMetadataILi2EEENS1_27BinaryOpScalarTensorFunctorIN3c104HalfELi2ELi1ELi1EEEJSt10multipliesIfEPS7_fEEEvT_T0_DpT1_) ;  /* 0xffffffec042c7950 */ /* 0x000fea0003c3ffff */
.L_x_483:
        /* <DEDUP_REMOVED lines=11> */
.L_x_770:


//--------------------- .text._ZN2at6native63_GLOBAL__N__862fb238_30_ForeachBinaryOpScalarTensor_cu_64fe0ca525multi_tensor_apply_kernelINS1_18TensorListMetadataILi2EEENS1_27BinaryOpScalarTensorFunctorIbLi2ELi1ELi1EEEJSt10multipliesIbEPbbEEEvT_T0_DpT1_ --------------------------
	.section	.text._ZN2at6native63_GLOBAL__N__862fb238_30_ForeachBinaryOpScalarTensor_cu_64fe0ca525multi_tensor_apply_kernelINS1_18TensorListMetadataILi2EEENS1_27BinaryOpScalarTensorFunctorIbLi2ELi1ELi1EEEJSt10multipliesIbEPbbEEEvT_T0_DpT1_,"ax",@progbits
	.align	128
.text._ZN2at6native63_GLOBAL__N__862fb238_30_ForeachBinaryOpScalarTensor_cu_64fe0ca525multi_tensor_apply_kernelINS1_18TensorListMetadataILi2EEENS1_27BinaryOpScalarTensorFunctorIbLi2ELi1ELi1EEEJSt10multipliesIbEPbbEEEvT_T0_DpT1_:
        .type           _ZN2at6native63_GLOBAL__N__862fb238_30_ForeachBinaryOpScalarTensor_cu_64fe0ca525multi_tensor_apply_kernelINS1_18TensorListMetadataILi2EEENS1_27BinaryOpScalarTensorFunctorIbLi2ELi1ELi1EEEJSt10multipliesIbEPbbEEEvT_T0_DpT1_,@function
        .size           _ZN2at6native63_GLOBAL__N__862fb238_30_ForeachBinaryOpScalarTensor_cu_64fe0ca525multi_tensor_apply_kernelINS1_18TensorListMetadataILi2EEENS1_27BinaryOpScalarTensorFunctorIbLi2ELi1ELi1EEEJSt10multipliesIbEPbbEEEvT_T0_DpT1_,(.L_x_772 - _ZN2at6native63_GLOBAL__N__862fb238_30_ForeachBinaryOpScalarTensor_cu_64fe0ca525multi_tensor_apply_kernelINS1_18TensorListMetadataILi2EEENS1_27BinaryOpScalarTensorFunctorIbLi2ELi1ELi1EEEJSt10multipliesIbEPbbEEEvT_T0_DpT1_)
        .other          _ZN2at6native63_GLOBAL__N__862fb238_30_ForeachBinaryOpScalarTensor_cu_64fe0ca525multi_tensor_apply_kernelINS1_18TensorListMetadataILi2EEENS1_27BinaryOpScalarTensorFunctorIbLi2ELi1ELi1EEEJSt10multipliesIbEPbbEEEvT_T0_DpT1_,@"STO_CUDA_ENTRY STV_DEFAULT"
_ZN2at6native63_GLOBAL__N__862fb238_30_ForeachBinaryOpScalarTensor_cu_64fe0ca525multi_tensor_apply_kernelINS1_18TensorListMetadataILi2EEENS1_27BinaryOpScalarTensorFunctorIbLi2ELi1ELi1EEEJSt10multipliesIbEPbbEEEvT_T0_DpT1_:
        /* <DEDUP_REMOVED lines=39> */
[----:B------:R-:W-:Y:S05]  /*0270*/  CALL.REL.NOINC `($__internal_32_$__cuda_sm20_div_u16) ;  /* 0x0000001000947944 */ /* 0x000fea0003c00000 */
[----:B------:R-:W-:-:S03]  /*0280*/  UISETP.GE.U32.AND UP0, UPT, UR5, UR4, UPT ;  /* 0x000000040500728c */ /* 0x000fc6000bf06070 */
[----:B------:R-:W-:Y:S01]  /*0290*/  UMOV UR4, URZ ;  /* 0x000000ff00047c82 */ /* 0x000fe20008000000 */
[----:B------:R-:W-:Y:S01]  /*02a0*/  UISETP.GE.U32.AND.EX UP0, UPT, UR6, URZ, UPT, UP0 ;  /* 0x000000ff0600728c */ /* 0x000fe2000bf06100 */
[----:B------:R-:W-:-:S08]  /*02b0*/  UMOV UR5, URZ ;  /* 0x000000ff00057c82 */ /* 0x000fd00008000000 */
[----:B------:R-:W-:Y:S05]  /*02c0*/  BRA.U !UP0, `(.L_x_485) ;  /* 0x0000000908c07547 */ /* 0x000fea000b800000 */
[----:B------:R-:W0:Y:S01]  /*02d0*/  S2UR UR4, SR_CTAID.X ;  /* 0x00000000000479c3 */ /* 0x000e220000002500 */
[----:B------:R-:W1:Y:S01]  /*02e0*/  LDCU UR33, c[0x0][0x360] ;  /* 0x00006c00ff2177ac */ /* 0x000e620008000800 */
[----:B------:R-:W2:Y:S01]  /*02f0*/  S2R R2, SR_TID.X ;  /* 0x0000000000027919 */ /* 0x000ea20000002100 */
[----:B------:R-:W-:Y:S01]  /*0300*/  IMAD.MOV.U32 R3, RZ, RZ, RZ ;  /* 0x000000ffff037224 */ /* 0x000fe200078e00ff */
[----:B------:R-:W-:Y:S01]  /*0310*/  ULOP3.LUT UR6, UR9, 0xffff, URZ, 0xc0, !UPT ;  /* 0x0000ffff09067892 */ /* 0x000fe2000f8ec0ff */
[----:B------:R-:W3:Y:S03]  /*0320*/  LDCU.U8 UR48, c[0x0][0xfd8] ;  /* 0x0001fb00ff3077ac */ /* 0x000ee60008000000 */
[----:B------:R-:W-:-:S04]  /*0330*/  UIADD3 UR6, UPT, UPT, UR6, 0x1, URZ ;  /* 0x0000000106067890 */ /* 0x000fc8000fffe0ff */
[----:B------:R-:W-:Y:S01]  /*0340*/  ULOP3.LUT UR24, UR6, 0x1fffe, URZ, 0xc0, !UPT ;  /* 0x0001fffe06187892 */ /* 0x000fe2000f8ec0ff */
[----:B0-----:R-:W0:Y:S01]  /*0350*/  LDCU.U8 UR5, c[0x0][UR4+0x980] ;  /* 0x00013000040577ac */ /* 0x001e220008000000 */
[----:B------:R-:W-:-:S12]  /*0360*/  UIMAD UR4, UR4, 0x3, UR4 ;  /* 0x00000003040478a4 */ /* 0x000fd8000f8e0204 */
[----:B------:R-:W4:Y:S01]  /*0370*/  LDCU UR18, c[0x0][UR4+0xac0] ;  /* 0x00015800041277ac */ /* 0x000f220008000800 */
[----:B0-----:R-:W-:-:S12]  /*0380*/  USHF.L.U32 UR10, UR5, 0x3, URZ ;  /* 0x00000003050a7899 */ /* 0x001fd800080006ff */
[----:B------:R-:W0:Y:S01]  /*0390*/  LDCU.64 UR4, c[0x0][UR10+0x380] ;  /* 0x000070000a0477ac */ /* 0x000e220008000a00 */
[----:B------:R-:W5:Y:S01]  /*03a0*/  LDCU.64 UR10, c[0x0][UR10+0x580] ;  /* 0x0000b0000a0a77ac */ /* 0x000f620008000a00 */
[----:B----4-:R-:W-:-:S04]  /*03b0*/  UIMAD.WIDE UR18, UR18, 0x10000, URZ ;  /* 0x00010000121278a5 */ /* 0x010fc8000f8e02ff */
[----:B-1----:R-:W-:Y:S02]  /*03c0*/  ULEA UR25, UP0, UR33, UR18, 0x2 ;  /* 0x0000001221197291 */ /* 0x002fe4000f8010ff */
[----:B------:R-:W-:Y:S02]  /*03d0*/  UIMAD.WIDE.U32 UR22, UR33, 0x2, UR18 ;  /* 0x00000002211678a5 */ /* 0x000fe4000f8e0012 */
[----:B------:R-:W-:Y:S02]  /*03e0*/  UIMAD.WIDE.U32 UR20, UR33, 0x3, UR18 ;  /* 0x00000003211478a5 */ /* 0x000fe4000f8e0012 */
[----:B------:R-:W-:Y:S02]  /*03f0*/  UIADD3.X UR26, UPT, UPT, URZ, UR19, URZ, UP0, !UPT ;  /* 0x00000013ff1a7290 */ /* 0x000fe400087fe4ff */
[----:B0-----:R-:W-:Y:S02]  /*0400*/  UIADD3 UR46, UP4, UPT, UR4, UR25, URZ ;  /* 0x00000019042e7290 */ /* 0x001fe4000ff9e0ff */
[----:B-----5:R-:W-:-:S02]  /*0410*/  UIADD3 UR25, UP1, UPT, UR10, UR25, URZ ;  /* 0x000000190a197290 */ /* 0x020fc4000ff3e0ff */
[----:B------:R-:W-:Y:S02]  /*0420*/  UIMAD.WIDE.U32 UR16, UR33, 0x5, UR18 ;  /* 0x00000005211078a5 */ /* 0x000fe4000f8e0012 */
[----:B------:R-:W-:Y:S02]  /*0430*/  UIADD3 UR44, UP0, UPT, UR4, UR22, URZ ;  /* 0x00000016042c7290 */ /* 0x000fe4000ff1e0ff */
[----:B------:R-:W-:Y:S02]  /*0440*/  UIADD3 UR43, UP6, UPT, UR10, UR22, URZ ;  /* 0x000000160a2b7290 */ /* 0x000fe4000ffde0ff */
[----:B------:R-:W-:Y:S02]  /*0450*/  UIADD3 UR41, UP5, UPT, UR4, UR20, URZ ;  /* 0x0000001404297290 */ /* 0x000fe4000ffbe0ff */
[----:B------:R-:W-:Y:S02]  /*0460*/  UIADD3 UR40, UP3, UPT, UR10, UR20, URZ ;  /* 0x000000140a287290 */ /* 0x000fe4000ff7e0ff */
[----:B------:R-:W-:-:S02]  /*0470*/  UIADD3.X UR47, UPT, UPT, UR5, UR26, URZ, UP4, !UPT ;  /* 0x0000001a052f7290 */ /* 0x000fc4000a7fe4ff */
[----:B------:R-:W-:Y:S02]  /*0480*/  UIMAD.WIDE.U32 UR14, UR33, 0x6, UR18 ;  /* 0x00000006210e78a5 */ /* 0x000fe4000f8e0012 */
[----:B------:R-:W-:Y:S02]  /*0490*/  UIMAD.WIDE.U32 UR12, UR33, 0x7, UR18 ;  /* 0x00000007210c78a5 */ /* 0x000fe4000f8e0012 */
        /* <DEDUP_REMOVED lines=8> */
[----:B------:R-:W-:Y:S02]  /*0520*/  UIADD3 UR35, UP0, UPT, UR4, UR14, URZ ;  /* 0x0000000e04237290 */ /* 0x000fe4000ff1e0ff */
[----:B------:R-:W-:-:S02]  /*0530*/  UIADD3 UR23, UP5, UPT, UR4, UR12, URZ ;  /* 0x0000000c04177290 */ /* 0x000fc4000ffbe0ff */
[----:B------:R-:W-:Y:S02]  /*0540*/  UIADD3 UR21, UP3, UPT, UR10, UR12, URZ ;  /* 0x0000000c0a157290 */ /* 0x000fe4000ff7e0ff */
[----:B------:R-:W-:Y:S02]  /*0550*/  UIADD3.X UR18, UPT, UPT, URZ, UR19, URZ, UP2, !UPT ;  /* 0x00000013ff127290 */ /* 0x000fe400097fe4ff */
[----:B------:R-:W-:Y:S02]  /*0560*/  UIADD3 UR34, UP6, UPT, UR10, UR14, URZ ;  /* 0x0000000e0a227290 */ /* 0x000fe4000ffde0ff */
[----:B------:R-:W-:Y:S02]  /*0570*/  UIADD3 UR19, UP2, UPT, UR10, UR6, URZ ;  /* 0x000000060a137290 */ /* 0x000fe4000ff5e0ff */
[----:B------:R-:W-:Y:S02]  /*0580*/  UIADD3.X UR16, UPT, UPT, UR11, UR17, URZ, UP1, !UPT ;  /* 0x000000110b107290 */ /* 0x000fe40008ffe4ff */
        /* <DEDUP_REMOVED lines=10> */
[----:B--23--:R-:W-:-:S09]  /*0630*/  UMOV UR5, URZ ;  /* 0x000000ff00057c82 */ /* 0x00cfd20008000000 */
.L_x_486:
[----:B------:R-:W0:Y:S01]  /*0640*/  LDC.64 R4, c[0x0][0xfd0] ;  /* 0x0003f400ff047b82 */ /* 0x000e220000000a00 */
[C---:B------:R-:W-:Y:S01]  /*0650*/  ISETP.GE.U32.AND P2, PT, R2.reuse, UR32, PT ;  /* 0x0000002002007c0c */ /* 0x040fe2000bf46070 */
[----:B-1----:R-:W-:Y:S01]  /*0660*/  IMAD.U32 R7, RZ, RZ, UR33 ;  /* 0x00000021ff077e24 */ /* 0x002fe2000f8e00ff */
[----:B------:R-:W-:Y:S02]  /*0670*/  IADD3 R0, P0, PT, R2, UR33, RZ ;  /* 0x0000002102007c10 */ /* 0x000fe4000ff1e0ff */
[----:B------:R-:W-:Y:S02]  /*0680*/  ISETP.GE.AND.EX P2, PT, R3, UR31, PT, P2 ;  /* 0x0000001f03007c0c */ /* 0x000fe4000bf46320 */
[----:B------:R-:W-:Y:S01]  /*0690*/  ISETP.GE.U32.AND P4, PT, R0, UR32, PT ;  /* 0x0000002000007c0c */ /* 0x000fe2000bf86070 */
[----:B------:R-:W-:Y:S01]  /*06a0*/  IMAD.X R0, RZ, RZ, R3, P0 ;  /* 0x000000ffff007224 */ /* 0x000fe200000e0603 */
[----:B------:R-:W-:-:S04]  /*06b0*/  IADD3 R16, P0, P1, R7, UR33, R2 ;  /* 0x0000002107107c10 */ /* 0x000fc8000f91e002 */
[----:B------:R-:W-:Y:S02]  /*06c0*/  ISETP.GE.AND.EX P4, PT, R0, UR31, PT, P4 ;  /* 0x0000001f00007c0c */ /* 0x000fe4000bf86340 */
[C---:B------:R-:W-:Y:S02]  /*06d0*/  IADD3 R0, P3, PT, R16.reuse, UR33, RZ ;  /* 0x0000002110007c10 */ /* 0x040fe4000ff7e0ff */
[----:B------:R-:W-:Y:S02]  /*06e0*/  IADD3.X R17, PT, PT, RZ, RZ, R3, P0, P1 ;  /* 0x000000ffff117210 */ /* 0x000fe400007e2403 */
[----:B------:R-:W-:Y:S02]  /*06f0*/  ISETP.GE.U32.AND P0, PT, R16, UR32, PT ;  /* 0x0000002010007c0c */ /* 0x000fe4000bf06070 */
[----:B------:R-:W-:Y:S01]  /*0700*/  ISETP.GE.U32.AND P1, PT, R0, UR32, PT ;  /* 0x0000002000007c0c */ /* 0x000fe2000bf26070 */
[----:B------:R-:W-:Y:S01]  /*0710*/  IMAD.X R0, RZ, RZ, R17, P3 ;  /* 0x000000ffff007224 */ /* 0x000fe200018e0611 */
[----:B------:R-:W-:-:S02]  /*0720*/  @!P2 IADD3 R6, P5, PT, R2, UR30, RZ ;  /* 0x0000001e0206ac10 */ /* 0x000fc4000ffbe0ff */
[----:B------:R-:W-:Y:S02]  /*0730*/  ISETP.GE.AND.EX P0, PT, R17, UR31, PT, P0 ;  /* 0x0000001f11007c0c */ /* 0x000fe4000bf06300 */
[----:B------:R-:W-:Y:S02]  /*0740*/  @!P2 IADD3.X R7, PT, PT, R3, UR7, RZ, P5, !PT ;  /* 0x000000070307ac10 */ /* 0x000fe4000affe4ff */
[----:B------:R-:W-:Y:S02]  /*0750*/  ISETP.GE.AND.EX P1, PT, R0, UR31, PT, P1 ;  /* 0x0000001f00007c0c */ /* 0x000fe4000bf26310 */
[----:B0-----:R-:W2:Y:S01]  /*0760*/  LDG.E.U8 R0, desc[UR28][R4.64] ;  /* 0x0000001c04007981 */ /* 0x001ea2000c1e1100 */
[----:B------:R-:W-:-:S03]  /*0770*/  @!P4 IADD3 R8, P3, PT, R2, UR12, RZ ;  /* 0x0000000c0208cc10 */ /* 0x000fc6000ff7e0ff */
[----:B------:R0:W3:Y:S01]  /*0780*/  @!P2 LDG.E.U8 R6, desc[UR28][R6.64] ;  /* 0x0000001c0606a981 */ /* 0x0000e2000c1e1100 */
[----:B------:R-:W-:Y:S02]  /*0790*/  @!P4 IADD3.X R9, PT, PT, R3, UR11, RZ, P3, !PT ;  /* 0x0000000b0309cc10 */ /* 0x000fe40009ffe4ff */
[----:B------:R-:W-:-:S03]  /*07a0*/  @!P0 IADD3 R10, P3, PT, R2, UR44, RZ ;  /* 0x0000002c020a8c10 */ /* 0x000fc6000ff7e0ff */
[----:B------:R-:W4:Y:S01]  /*07b0*/  @!P4 LDG.E.U8 R8, desc[UR28][R8.64] ;  /* 0x0000001c0808c981 */ /* 0x000f22000c1e1100 */
[----:B------:R-:W-:Y:S02]  /*07c0*/  @!P0 IADD3.X R11, PT, PT, R3, UR45, RZ, P3, !PT ;  /* 0x0000002d030b8c10 */ /* 0x000fe40009ffe4ff */
[----:B------:R-:W-:-:S03]  /*07d0*/  @!P1 IADD3 R12, P3, PT, R2, UR41, RZ ;  /* 0x00000029020c9c10 */ /* 0x000fc6000ff7e0ff */
[----:B------:R1:W5:Y:S01]  /*07e0*/  @!P0 LDG.E.U8 R10, desc[UR28][R10.64] ;  /* 0x0000001c0a0a8981 */ /* 0x000362000c1e1100 */
[----:B------:R-:W-:-:S05]  /*07f0*/  @!P1 IADD3.X R13, PT, PT, R3, UR42, RZ, P3, !PT ;  /* 0x0000002a030d9c10 */ /* 0x000fca0009ffe4ff */
[----:B------:R1:W5:Y:S01]  /*0800*/  @!P1 LDG.E.U8 R12, desc[UR28][R12.64] ;  /* 0x0000001c0c0c9981 */ /* 0x000362000c1e1100 */
[----:B------:R-:W-:Y:S02]  /*0810*/  IMAD.U32 R15, RZ, RZ, UR33 ;  /* 0x00000021ff0f7e24 */ /* 0x000fe4000f8e00ff */
[----:B0-----:R-:W-:-:S03]  /*0820*/  IMAD.U32 R7, RZ, RZ, UR33 ;  /* 0x00000021ff077e24 */ /* 0x001fc6000f8e00ff */
[----:B------:R-:W-:Y:S01]  /*0830*/  IADD3 R16, P3, P5, R15, UR33, R16 ;  /* 0x000000210f107c10 */ /* 0x000fe2000fd7e010 */
[----:B------:R-:W-:-:S03]  /*0840*/  UPRMT UR10, UR48, 0x8880, URZ ;  /* 0x00008880300a7896 */ /* 0x000fc600080000ff */
[----:B------:R-:W-:Y:S02]  /*0850*/  IADD3.X R17, PT, PT, RZ, RZ, R17, P3, P5 ;  /* 0x000000ffff117210 */ /* 0x000fe40001fea411 */
[----:B------:R-:W-:-:S04]  /*0860*/  IADD3 R14, P5, P6, R7, UR33, R16 ;  /* 0x00000021070e7c10 */ /* 0x000fc8000febe010 */
[----:B------:R-:W-:Y:S02]  /*0870*/  IADD3.X R15, PT, PT, RZ, RZ, R17, P5, P6 ;  /* 0x000000ffff0f7210 */ /* 0x000fe40002fec411 */
[----:B--2---:R-:W-:Y:S02]  /*0880*/  ISETP.NE.AND P3, PT, R0, RZ, PT ;  /* 0x000000ff0000720c */ /* 0x004fe40003f65270 */
[----:B---3--:R-:W-:Y:S02]  /*0890*/  ISETP.NE.AND P5, PT, R6, RZ, !P2 ;  /* 0x000000ff0600720c */ /* 0x008fe400057a5270 */
[----:B------:R-:W-:-:S04]  /*08a0*/  ISETP.NE.AND P3, PT, RZ, UR10, P3 ;  /* 0x0000000aff007c0c */ /* 0x000fc80009f65270 */
[----:B------:R-:W-:Y:S02]  /*08b0*/  PLOP3.LUT P6, PT, P5, P3, PT, 0x80, 0x8 ;  /* 0x000000000008781c */ /* 0x000fe40002fc7070 */
[----:B----4-:R-:W-:Y:S02]  /*08c0*/  ISETP.NE.AND P5, PT, R8, RZ, !P4 ;  /* 0x000000ff0800720c */ /* 0x010fe400067a5270 */
[----:B-1----:R-:W-:Y:S02]  /*08d0*/  @!P2 SEL R11, RZ, 0x1, !P6 ;  /* 0x00000001ff0ba807 */ /* 0x002fe40007000000 */
[----:B------:R-:W-:Y:S02]  /*08e0*/  @!P2 IADD3 R6, P6, PT, R2, UR27, RZ ;  /* 0x0000001b0206ac10 */ /* 0x000fe4000ffde0ff */
[----:B------:R-:W-:Y:S02]  /*08f0*/  PLOP3.LUT P5, PT, P5, P3, PT, 0x80, 0x8 ;  /* 0x000000000008781c */ /* 0x000fe40002fa7070 */
[----:B------:R-:W-:-:S02]  /*0900*/  @!P2 IADD3.X R7, PT, PT, R3, UR8, RZ, P6, !PT ;  /* 0x000000080307ac10 */ /* 0x000fc4000b7fe4ff */
[----:B------:R-:W-:Y:S02]  /*0910*/  SEL R13, RZ, 0x1, !P5 ;  /* 0x00000001ff0d7807 */ /* 0x000fe40006800000 */
[----:B-----5:R-:W-:Y:S01]  /*0920*/  ISETP.NE.AND P5, PT, R10, RZ, !P0 ;  /* 0x000000ff0a00720c */ /* 0x020fe200047a5270 */
[----:B------:R0:W-:Y:S01]  /*0930*/  @!P2 STG.E.U8 desc[UR28][R6.64], R11 ;  /* 0x0000000b0600a986 */ /* 0x0001e2000c10111c */
[----:B------:R-:W-:Y:S02]  /*0940*/  @!P4 IADD3 R8, P6, PT, R2, UR19, RZ ;  /* 0x000000130208cc10 */ /* 0x000fe4000ffde0ff */
[----:B------:R-:W-:Y:S02]  /*0950*/  ISETP.NE.AND P2, PT, R12, RZ, !P1 ;  /* 0x000000ff0c00720c */ /* 0x000fe40004f45270 */
[----:B------:R-:W-:Y:S02]  /*0960*/  @!P4 IADD3.X R9, PT, PT, R3, UR13, RZ, P6, !PT ;  /* 0x0000000d0309cc10 */ /* 0x000fe4000b7fe4ff */
[----:B------:R-:W-:-:S02]  /*0970*/  PLOP3.LUT P5, PT, P5, P3, PT, 0x80, 0x8 ;  /* 0x000000000008781c */ /* 0x000fc40002fa7070 */
[----:B------:R-:W-:Y:S02]  /*0980*/  PLOP3.LUT P3, PT, P2, P3, PT, 0x80, 0x8 ;  /* 0x000000000008781c */ /* 0x000fe40001767070 */
[C---:B------:R-:W-:Y:S02]  /*0990*/  IADD3 R0, P6, PT, R16.reuse, UR33, RZ ;  /* 0x0000002110007c10 */ /* 0x040fe4000ffde0ff */
[----:B------:R-:W-:Y:S01]  /*09a0*/  ISETP.GE.U32.AND P2, PT, R16, UR32, PT ;  /* 0x0000002010007c0c */ /* 0x000fe2000bf46070 */
[----:B------:R1:W-:Y:S01]  /*09b0*/  @!P4 STG.E.U8 desc[UR28][R8.64], R13 ;  /* 0x0000000d0800c986 */ /* 0x0003e2000c10111c */
[----:B------:R-:W-:Y:S01]  /*09c0*/  ISETP.GE.U32.AND P4, PT, R0, UR32, PT ;  /* 0x0000002000007c0c */ /* 0x000fe2000bf86070 */
[----:B------:R-:W-:Y:S01]  /*09d0*/  IMAD.X R10, RZ, RZ, R17, P6 ;  /* 0x000000ffff0a7224 */ /* 0x000fe200030e0611 */
[----:B------:R-:W-:Y:S02]  /*09e0*/  ISETP.GE.AND.EX P2, PT, R17, UR31, PT, P2 ;  /* 0x0000001f11007c0c */ /* 0x000fe4000bf46320 */
[----:B------:R-:W-:-:S02]  /*09f0*/  SEL R19, RZ, 0x1, !P5 ;  /* 0x00000001ff137807 */ /* 0x000fc40006800000 */
[----:B0-----:R-:W-:Y:S02]  /*0a00*/  @!P0 IADD3 R6, P5, PT, R2, UR43, RZ ;  /* 0x0000002b02068c10 */ /* 0x001fe4000ffbe0ff */
[----:B------:R-:W-:Y:S02]  /*0a10*/  IADD3 R0, P6, PT, R14, UR33, RZ ;  /* 0x000000210e007c10 */ /* 0x000fe4000ffde0ff */
[----:B------:R-:W-:Y:S02]  /*0a20*/  ISETP.GE.AND.EX P4, PT, R10, UR31, PT, P4 ;  /* 0x0000001f0a007c0c */ /* 0x000fe4000bf86340 */
[----:B------:R-:W-:Y:S02]  /*0a30*/  @!P0 IADD3.X R7, PT, PT, R3, UR22, RZ, P5, !PT ;  /* 0x0000001603078c10 */ /* 0x000fe4000affe4ff */
[----:B------:R-:W-:Y:S01]  /*0a40*/  ISETP.GE.U32.AND P5, PT, R0, UR32, PT ;  /* 0x0000002000007c0c */ /* 0x000fe2000bfa6070 */
[----:B------:R-:W-:Y:S01]  /*0a50*/  IMAD.X R0, RZ, RZ, R15, P6 ;  /* 0x000000ffff007224 */ /* 0x000fe200030e060f */
[----:B------:R-:W-:-:S02]  /*0a60*/  SEL R21, RZ, 0x1, !P3 ;  /* 0x00000001ff157807 */ /* 0x000fc40005800000 */
[----:B------:R-:W-:Y:S01]  /*0a70*/  ISETP.GE.U32.AND P3, PT, R14, UR32, PT ;  /* 0x000000200e007c0c */ /* 0x000fe2000bf66070 */
[----:B------:R0:W-:Y:S01]  /*0a80*/  @!P0 STG.E.U8 desc[UR28][R6.64], R19 ;  /* 0x0000001306008986 */ /* 0x0001e2000c10111c */
[C---:B-1----:R-:W-:Y:S02]  /*0a90*/  @!P1 IADD3 R8, P6, PT, R2.reuse, UR40, RZ ;  /* 0x0000002802089c10 */ /* 0x042fe4000ffde0ff */
[----:B------:R-:W-:Y:S02]  /*0aa0*/  @!P2 IADD3 R10, P0, PT, R2, UR46, RZ ;  /* 0x0000002e020aac10 */ /* 0x000fe4000ff1e0ff */
[----:B------:R-:W-:Y:S02]  /*0ab0*/  ISETP.GE.AND.EX P3, PT, R15, UR31, PT, P3 ;  /* 0x0000001f0f007c0c */ /* 0x000fe4000bf66330 */
[----:B------:R-:W-:Y:S02]  /*0ac0*/  ISETP.GE.AND.EX P5, PT, R0, UR31, PT, P5 ;  /* 0x0000001f00007c0c */ /* 0x000fe4000bfa6350 */
[----:B------:R-:W-:-:S02]  /*0ad0*/  @!P1 IADD3.X R9, PT, PT, R3, UR20, RZ, P6, !PT ;  /* 0x0000001403099c10 */ /* 0x000fc4000b7fe4ff */
[C---:B------:R-:W-:Y:S02]  /*0ae0*/  @!P2 IADD3.X R11, PT, PT, R3.reuse, UR47, RZ, P0, !PT ;  /* 0x0000002f030bac10 */ /* 0x040fe400087fe4ff */
[C---:B------:R-:W-:Y:S01]  /*0af0*/  @!P4 IADD3 R12, P0, PT, R2.reuse, UR38, RZ ;  /* 0x00000026020ccc10 */ /* 0x040fe2000ff1e0ff */
[----:B------:R1:W-:Y:S03]  /*0b00*/  @!P1 STG.E.U8 desc[UR28][R8.64], R21 ;  /* 0x0000001508009986 */ /* 0x0003e6000c10111c */
[C---:B------:R-:W-:Y:S01]  /*0b10*/  @!P4 IADD3.X R13, PT, PT, R3.reuse, UR39, RZ, P0, !PT ;  /* 0x00000027030dcc10 */ /* 0x040fe200087fe4ff */
[----:B------:R-:W2:Y:S01]  /*0b20*/  LDG.E.U8 R4, desc[UR28][R4.64] ;  /* 0x0000001c04047981 */ /* 0x000ea2000c1e1100 */
[C---:B------:R-:W-:Y:S02]  /*0b30*/  @!P3 IADD3 R14, P0, PT, R2.reuse, UR35, RZ ;  /* 0x00000023020ebc10 */ /* 0x040fe4000ff1e0ff */
[----:B------:R-:W-:Y:S01]  /*0b40*/  @!P5 IADD3 R16, P1, PT, R2, UR23, RZ ;  /* 0x000000170210dc10 */ /* 0x000fe2000ff3e0ff */
[----:B------:R-:W3:Y:S04]  /*0b50*/  @!P2 LDG.E.U8 R10, desc[UR28][R10.64] ;  /* 0x0000001c0a0aa981 */ /* 0x000ee8000c1e1100 */
[----:B------:R-:W4:Y:S01]  /*0b60*/  @!P4 LDG.E.U8 R12, desc[UR28][R12.64] ;  /* 0x0000001c0c0cc981 */ /* 0x000f22000c1e1100 */
[----:B------:R-:W-:-:S02]  /*0b70*/  @!P3 IADD3.X R15, PT, PT, R3, UR36, RZ, P0, !PT ;  /* 0x00000024030fbc10 */ /* 0x000fc400087fe4ff */
[----:B------:R-:W-:-:S03]  /*0b80*/  @!P5 IADD3.X R17, PT, PT, R3, UR17, RZ, P1, !PT ;  /* 0x000000110311dc10 */ /* 0x000fc60008ffe4ff */
[----:B------:R-:W5:Y:S04]  /*0b90*/  @!P3 LDG.E.U8 R14, desc[UR28][R14.64] ;  /* 0x0000001c0e0eb981 */ /* 0x000f68000c1e1100 */
[----:B------:R-:W5:Y:S01]  /*0ba0*/  @!P5 LDG.E.U8 R16, desc[UR28][R16.64] ;  /* 0x0000001c1010d981 */ /* 0x000f62000c1e1100 */
[----:B------:R-:W-:-:S04]  /*0bb0*/  UIADD3 UR24, UP0, UPT, UR24, -0x2, URZ ;  /* 0xfffffffe18187890 */ /* 0x000fc8000ff1e0ff */
[----:B------:R-:W-:Y:S02]  /*0bc0*/  UIADD3.X UR6, UPT, UPT, UR6, -0x1, URZ, UP0, !UPT ;  /* 0xffffffff06067890 */ /* 0x000fe400087fe4ff */
[----:B------:R-:W-:-:S04]  /*0bd0*/  UISETP.NE.U32.AND UP0, UPT, UR24, URZ, UPT ;  /* 0x000000ff1800728c */ /* 0x000fc8000bf05070 */
[----:B------:R-:W-:Y:S02]  /*0be0*/  UISETP.NE.AND.EX UP0, UPT, UR6, URZ, UPT, UP0 ;  /* 0x000000ff0600728c */ /* 0x000fe4000bf05300 */
[----:B------:R-:W-:Y:S01]  /*0bf0*/  UIMAD.WIDE.U32 UR4, UR33, 0x8, UR4 ;  /* 0x00000008210478a5 */ /* 0x000fe2000f8e0004 */
[----:B--2---:R-:W-:Y:S02]  /*0c00*/  ISETP.NE.AND P0, PT, R4, RZ, PT ;  /* 0x000000ff0400720c */ /* 0x004fe40003f05270 */
[----:B---3--:R-:W-:Y:S02]  /*0c10*/  ISETP.NE.AND P6, PT, R10, RZ, !P2 ;  /* 0x000000ff0a00720c */ /* 0x008fe400057c5270 */
[----:B------:R-:W-:Y:S02]  /*0c20*/  ISETP.NE.AND P0, PT, RZ, UR10, P0 ;  /* 0x0000000aff007c0c */ /* 0x000fe40008705270 */
[----:B----4-:R-:W-:Y:S02]  /*0c30*/  ISETP.NE.AND P1, PT, R12, RZ, !P4 ;  /* 0x000000ff0c00720c */ /* 0x010fe40006725270 */
[----:B------:R-:W-:-:S02]  /*0c40*/  PLOP3.LUT P6, PT, P6, P0, PT, 0x80, 0x8 ;  /* 0x000000000008781c */ /* 0x000fc400037c1070 */
[----:B------:R-:W-:Y:S02]  /*0c50*/  PLOP3.LUT P1, PT, P1, P0, PT, 0x80, 0x8 ;  /* 0x000000000008781c */ /* 0x000fe40000f21070 */
[----:B------:R-:W-:Y:S02]  /*0c60*/  @!P2 SEL R13, RZ, 0x1, !P6 ;  /* 0x00000001ff0da807 */ /* 0x000fe40007000000 */
[----:B0-----:R-:W-:Y:S02]  /*0c70*/  SEL R19, RZ, 0x1, !P1 ;  /* 0x00000001ff137807 */ /* 0x001fe40004800000 */
[----:B-----5:R-:W-:Y:S02]  /*0c80*/  ISETP.NE.AND P6, PT, R14, RZ, !P3 ;  /* 0x000000ff0e00720c */ /* 0x020fe40005fc5270 */
[----:B------:R-:W-:Y:S02]  /*0c90*/  ISETP.NE.AND P1, PT, R16, RZ, !P5 ;  /* 0x000000ff1000720c */ /* 0x000fe40006f25270 */
[----:B------:R-:W-:-:S02]  /*0ca0*/  PLOP3.LUT P6, PT, P6, P0, PT, 0x80, 0x8 ;  /* 0x000000000008781c */ /* 0x000fc400037c1070 */
[----:B------:R-:W-:Y:S02]  /*0cb0*/  PLOP3.LUT P1, PT, P1, P0, PT, 0x80, 0x8 ;  /* 0x000000000008781c */ /* 0x000fe40000f21070 */
[----:B------:R-:W-:-:S04]  /*0cc0*/  @!P2 IADD3 R4, P0, PT, R2, UR25, RZ ;  /* 0x000000190204ac10 */ /* 0x000fc8000ff1e0ff */
[----:B------:R-:W-:Y:S02]  /*0cd0*/  @!P2 IADD3.X R5, PT, PT, R3, UR26, RZ, P0, !PT ;  /* 0x0000001a0305ac10 */ /* 0x000fe400087fe4ff */
[----:B------:R-:W-:-:S03]  /*0ce0*/  @!P4 IADD3 R6, P0, PT, R2, UR37, RZ ;  /* 0x000000250206cc10 */ /* 0x000fc6000ff1e0ff */
[----:B------:R0:W-:Y:S01]  /*0cf0*/  @!P2 STG.E.U8 desc[UR28][R4.64], R13 ;  /* 0x0000000d0400a986 */ /* 0x0001e2000c10111c */
[C---:B-1----:R-:W-:Y:S02]  /*0d00*/  @!P3 IADD3 R8, P2, PT, R2.reuse, UR34, RZ ;  /* 0x000000220208bc10 */ /* 0x042fe4000ff5e0ff */
[C---:B------:R-:W-:Y:S02]  /*0d10*/  @!P4 IADD3.X R7, PT, PT, R3.reuse, UR16, RZ, P0, !PT ;  /* 0x000000100307cc10 */ /* 0x040fe400087fe4ff */
[----:B------:R-:W-:Y:S02]  /*0d20*/  @!P5 IADD3 R10, P0, PT, R2, UR21, RZ ;  /* 0x00000015020adc10 */ /* 0x000fe4000ff1e0ff */
[C---:B------:R-:W-:Y:S02]  /*0d30*/  @!P3 IADD3.X R9, PT, PT, R3.reuse, UR15, RZ, P2, !PT ;  /* 0x0000000f0309bc10 */ /* 0x040fe400097fe4ff */
[----:B------:R-:W-:Y:S02]  /*0d40*/  SEL R15, RZ, 0x1, !P6 ;  /* 0x00000001ff0f7807 */ /* 0x000fe40007000000 */
[----:B------:R-:W-:-:S02]  /*0d50*/  @!P5 IADD3.X R11, PT, PT, R3, UR14, RZ, P0, !PT ;  /* 0x0000000e030bdc10 */ /* 0x000fc400087fe4ff */
[----:B------:R-:W-:Y:S01]  /*0d60*/  SEL R17, RZ, 0x1, !P1 ;  /* 0x00000001ff117807 */ /* 0x000fe20004800000 */
[----:B------:R1:W-:Y:S04]  /*0d70*/  @!P4 STG.E.U8 desc[UR28][R6.64], R19 ;  /* 0x000000130600c986 */ /* 0x0003e8000c10111c */
[----:B------:R1:W-:Y:S04]  /*0d80*/  @!P3 STG.E.U8 desc[UR28][R8.64], R15 ;  /* 0x0000000f0800b986 */ /* 0x0003e8000c10111c */
[----:B------:R1:W-:Y:S01]  /*0d90*/  @!P5 STG.E.U8 desc[UR28][R10.64], R17 ;  /* 0x000000110a00d986 */ /* 0x0003e2000c10111c */
[----:B0-----:R-:W-:-:S04]  /*0da0*/  IMAD.U32 R5, RZ, RZ, UR33 ;  /* 0x00000021ff057e24 */ /* 0x001fc8000f8e00ff */
[----:B------:R-:W-:Y:S01]  /*0db0*/  IMAD.WIDE.U32 R2, R5, 0x8, R2 ;  /* 0x0000000805027825 */ /* 0x000fe200078e0002 */
[----:B------:R-:W-:Y:S06]  /*0dc0*/  BRA.U UP0, `(.L_x_486) ;  /* 0xfffffff9001c7547 */ /* 0x000fec000b83ffff */
.L_x_485:
[----:B------:R-:W-:-:S04]  /*0dd0*/  ULOP3.LUT UR6, UR9, 0x1, URZ, 0xc0, !UPT ;  /* 0x0000000109067892 */ /* 0x000fc8000f8ec0ff */
[----:B------:R-:W-:-:S06]  /*0de0*/  UISETP.NE.U32.AND UP0, UPT, UR6, 0x1, UPT ;  /* 0x000000010600788c */ /* 0x000fcc000bf05070 */
[----:B------:R-:W-:-:S13]  /*0df0*/  PLOP3.LUT P0, PT, PT, PT, UP0, 0x80, 0x8 ;  /* 0x000000000008781c */ /* 0x000fda0003f0f008 */
[----:B------:R-:W-:Y:S05]  /*0e00*/  @!P0 EXIT ;  /* 0x000000000000894d */ /* 0x000fea0003800000 */
[----:B------:R-:W0:Y:S01]  /*0e10*/  S2R R12, SR_TID.X ;  /* 0x00000000000c7919 */ /* 0x000e220000002100 */
[----:B------:R-:W2:Y:S01]  /*0e20*/  LDCU UR6, c[0x0][0x360] ;  /* 0x00006c00ff0677ac */ /* 0x000ea20008000800 */
[----:B-1----:R-:W1:Y:S02]  /*0e30*/  LDC.64 R10, c[0x0][0xfd0] ;  /* 0x0003f400ff0a7b82 */ /* 0x002e640000000a00 */
[----:B-1----:R-:W3:Y:S01]  /*0e40*/  LDG.E.U8 R10, desc[UR28][R10.64] ;  /* 0x0000001c0a0a7981 */ /* 0x002ee2000c1e1100 */
[----:B0-----:R-:W-:Y:S01]  /*0e50*/  IADD3 R12, P0, PT, R12, UR4, RZ ;  /* 0x000000040c0c7c10 */ /* 0x001fe2000ff1e0ff */
[----:B------:R-:W0:Y:S03]  /*0e60*/  LDCU.U8 UR4, c[0x0][0xfd8] ;  /* 0x0001fb00ff0477ac */ /* 0x000e260008000000 */
[C---:B------:R-:W-:Y:S01]  /*0e70*/  ISETP.GE.U32.AND P1, PT, R12.reuse, UR32, PT ;  /* 0x000000200c007c0c */ /* 0x040fe2000bf26070 */
[----:B------:R-:W-:Y:S01]  /*0e80*/  IMAD.X R17, RZ, RZ, UR5, P0 ;  /* 0x00000005ff117e24 */ /* 0x000fe200080e06ff */
[----:B--2---:R-:W-:-:S04]  /*0e90*/  IADD3 R13, P0, PT, R12, UR6, RZ ;  /* 0x000000060c0d7c10 */ /* 0x004fc8000ff1e0ff */
[----:B------:R-:W-:Y:S01]  /*0ea0*/  ISETP.GE.AND.EX P1, PT, R17, UR31, PT, P1 ;  /* 0x0000001f11007c0c */ /* 0x000fe2000bf26310 */
[----:B------:R-:W-:Y:S01]  /*0eb0*/  IMAD.X R18, RZ, RZ, R17, P0 ;  /* 0x000000ffff127224 */ /* 0x000fe200000e0611 */
[C---:B------:R-:W-:Y:S02]  /*0ec0*/  IADD3 R14, P0, PT, R13.reuse, UR6, RZ ;  /* 0x000000060d0e7c10 */ /* 0x040fe4000ff1e0ff */
[----:B------:R-:W-:Y:S02]  /*0ed0*/  ISETP.GE.U32.AND P4, PT, R13, UR32, PT ;  /* 0x000000200d007c0c */ /* 0x000fe4000bf86070 */
[----:B------:R-:W-:Y:S01]  /*0ee0*/  ISETP.GE.U32.AND P3, PT, R14, UR32, PT ;  /* 0x000000200e007c0c */ /* 0x000fe2000bf66070 */
[----:B------:R-:W-:Y:S01]  /*0ef0*/  IMAD.X R16, RZ, RZ, R18, P0 ;  /* 0x000000ffff107224 */ /* 0x000fe200000e0612 */
[----:B------:R-:W-:Y:S02]  /*0f00*/  ISETP.GE.AND.EX P4, PT, R18, UR31, PT, P4 ;  /* 0x0000001f12007c0c */ /* 0x000fe4000bf86340 */
[----:B------:R-:W-:-:S02]  /*0f10*/  IADD3 R0, P5, PT, R14, UR6, RZ ;  /* 0x000000060e007c10 */ /* 0x000fc4000ffbe0ff */
[----:B------:R-:W-:Y:S02]  /*0f20*/  ISETP.GE.AND.EX P3, PT, R16, UR31, PT, P3 ;  /* 0x0000001f10007c0c */ /* 0x000fe4000bf66330 */
[----:B------:R-:W-:Y:S01]  /*0f30*/  @!P1 IADD3 R2, P0, PT, R12, UR30, RZ ;  /* 0x0000001e0c029c10 */ /* 0x000fe2000ff1e0ff */
[----:B------:R-:W-:Y:S01]  /*0f40*/  IMAD.X R15, RZ, RZ, R16, P5 ;  /* 0x000000ffff0f7224 */ /* 0x000fe200028e0610 */
[----:B------:R-:W-:Y:S02]  /*0f50*/  ISETP.GE.U32.AND P2, PT, R0, UR32, PT ;  /* 0x0000002000007c0c */ /* 0x000fe4000bf46070 */
[----:B------:R-:W-:-:S03]  /*0f60*/  @!P1 IADD3.X R3, PT, PT, R17, UR7, RZ, P0, !PT ;  /* 0x0000000711039c10 */ /* 0x000fc600087fe4ff */
[----:B------:R-:W-:Y:S02]  /*0f70*/  @!P4 IADD3 R4, P0, PT, R13, UR30, RZ ;  /* 0x0000001e0d04cc10 */ /* 0x000fe4000ff1e0ff */
[----:B------:R-:W2:Y:S02]  /*0f80*/  @!P1 LDG.E.U8 R2, desc[UR28][R2.64] ;  /* 0x0000001c02029981 */ /* 0x000ea4000c1e1100 */
[----:B------:R-:W-:Y:S02]  /*0f90*/  @!P4 IADD3.X R5, PT, PT, R18, UR7, RZ, P0, !PT ;  /* 0x000000071205cc10 */ /* 0x000fe400087fe4ff */
[----:B------:R-:W-:Y:S02]  /*0fa0*/  @!P3 IADD3 R6, P0, PT, R14, UR30, RZ ;  /* 0x0000001e0e06bc10 */ /* 0x000fe4000ff1e0ff */
[----:B------:R-:W-:Y:S01]  /*0fb0*/  ISETP.GE.AND.EX P2, PT, R15, UR31, PT, P2 ;  /* 0x0000001f0f007c0c */ /* 0x000fe2000bf46320 */
[----:B------:R-:W4:Y:S01]  /*0fc0*/  @!P4 LDG.E.U8 R4, desc[UR28][R4.64] ;  /* 0x0000001c0404c981 */ /* 0x000f22000c1e1100 */
[----:B------:R-:W-:-:S05]  /*0fd0*/  @!P3 IADD3.X R7, PT, PT, R16, UR7, RZ, P0, !PT ;  /* 0x000000071007bc10 */ /* 0x000fca00087fe4ff */
[----:B------:R-:W5:Y:S06]  /*0fe0*/  @!P3 LDG.E.U8 R6, desc[UR28][R6.64] ;  /* 0x0000001c0606b981 */ /* 0x000f6c000c1e1100 */
[----:B------:R-:W-:-:S04]  /*0ff0*/  @!P2 IADD3 R8, P0, PT, R0, UR30, RZ ;  /* 0x0000001e0008ac10 */ /* 0x000fc8000ff1e0ff */
[----:B------:R-:W-:-:S05]  /*1000*/  @!P2 IADD3.X R9, PT, PT, R15, UR7, RZ, P0, !PT ;  /* 0x000000070f09ac10 */ /* 0x000fca00087fe4ff */
[----:B------:R1:W5:Y:S01]  /*1010*/  @!P2 LDG.E.U8 R8, desc[UR28][R8.64] ;  /* 0x0000001c0808a981 */ /* 0x000362000c1e1100 */
[----:B0-----:R-:W-:Y:S01]  /*1020*/  UPRMT UR4, UR4, 0x8880, URZ ;  /* 0x0000888004047896 */ /* 0x001fe200080000ff */
[----:B---3--:R-:W-:-:S05]  /*1030*/  ISETP.NE.AND P0, PT, R10, RZ, PT ;  /* 0x000000ff0a00720c */ /* 0x008fca0003f05270 */
[----:B------:R-:W-:Y:S02]  /*1040*/  ISETP.NE.AND P0, PT, RZ, UR4, P0 ;  /* 0x00000004ff007c0c */ /* 0x000fe40008705270 */
[----:B--2---:R-:W-:Y:S02]  /*1050*/  ISETP.NE.AND P5, PT, R2, RZ, !P1 ;  /* 0x000000ff0200720c */ /* 0x004fe40004fa5270 */
[----:B------:R-:W-:Y:S02]  /*1060*/  @!P1 IADD3 R2, P6, PT, R12, UR27, RZ ;  /* 0x0000001b0c029c10 */ /* 0x000fe4000ffde0ff */
[----:B------:R-:W-:Y:S02]  /*1070*/  PLOP3.LUT P5, PT, P5, P0, PT, 0x80, 0x8 ;  /* 0x000000000008781c */ /* 0x000fe40002fa1070 */
[----:B------:R-:W-:Y:S02]  /*1080*/  @!P1 IADD3.X R3, PT, PT, R17, UR8, RZ, P6, !PT ;  /* 0x0000000811039c10 */ /* 0x000fe4000b7fe4ff */
[----:B------:R-:W-:-:S02]  /*1090*/  @!P1 SEL R11, RZ, 0x1, !P5 ;  /* 0x00000001ff0b9807 */ /* 0x000fc40006800000 */
[----:B----4-:R-:W-:Y:S02]  /*10a0*/  ISETP.NE.AND P5, PT, R4, RZ, !P4 ;  /* 0x000000ff0400720c */ /* 0x010fe400067a5270 */
[----:B------:R-:W-:Y:S01]  /*10b0*/  @!P4 IADD3 R4, P6, PT, R13, UR27, RZ ;  /* 0x0000001b0d04cc10 */ /* 0x000fe2000ffde0ff */
[----:B------:R0:W-:Y:S01]  /*10c0*/  @!P1 STG.E.U8 desc[UR28][R2.64], R11 ;  /* 0x0000000b02009986 */ /* 0x0001e2000c10111c */
[----:B-----5:R-:W-:Y:S02]  /*10d0*/  ISETP.NE.AND P1, PT, R6, RZ, !P3 ;  /* 0x000000ff0600720c */ /* 0x020fe40005f25270 */
[----:B------:R-:W-:Y:S02]  /*10e0*/  PLOP3.LUT P5, PT, P5, P0, PT, 0x80, 0x8 ;  /* 0x000000000008781c */ /* 0x000fe40002fa1070 */
[----:B------:R-:W-:Y:S02]  /*10f0*/  @!P4 IADD3.X R5, PT, PT, R18, UR8, RZ, P6, !PT ;  /* 0x000000081205cc10 */ /* 0x000fe4000b7fe4ff */
[----:B------:R-:W-:-:S02]  /*1100*/  @!P3 IADD3 R6, P6, PT, R14, UR27, RZ ;  /* 0x0000001b0e06bc10 */ /* 0x000fc4000ffde0ff */
[----:B------:R-:W-:Y:S02]  /*1110*/  PLOP3.LUT P1, PT, P1, P0, PT, 0x80, 0x8 ;  /* 0x000000000008781c */ /* 0x000fe40000f21070 */
[----:B-1----:R-:W-:Y:S02]  /*1120*/  SEL R9, RZ, 0x1, !P5 ;  /* 0x00000001ff097807 */ /* 0x002fe40006800000 */
[----:B------:R-:W-:Y:S02]  /*1130*/  @!P3 IADD3.X R7, PT, PT, R16, UR8, RZ, P6, !PT ;  /* 0x000000081007bc10 */ /* 0x000fe4000b7fe4ff */
[----:B------:R-:W-:Y:S01]  /*1140*/  SEL R13, RZ, 0x1, !P1 ;  /* 0x00000001ff0d7807 */ /* 0x000fe20004800000 */
[----:B------:R0:W-:Y:S01]  /*1150*/  @!P4 STG.E.U8 desc[UR28][R4.64], R9 ;  /* 0x000000090400c986 */ /* 0x0001e2000c10111c */
[----:B------:R-:W-:-:S03]  /*1160*/  ISETP.NE.AND P5, PT, R8, RZ, !P2 ;  /* 0x000000ff0800720c */ /* 0x000fc600057a5270 */
[----:B------:R0:W-:Y:S01]  /*1170*/  @!P3 STG.E.U8 desc[UR28][R6.64], R13 ;  /* 0x0000000d0600b986 */ /* 0x0001e2000c10111c */
[----:B------:R-:W-:Y:S09]  /*1180*/  @P2 EXIT ;  /* 0x000000000000294d */ /* 0x000ff20003800000 */
[----:B0-----:R-:W-:Y:S02]  /*1190*/  IADD3 R2, P1, PT, R0, UR27, RZ ;  /* 0x0000001b00027c10 */ /* 0x001fe4000ff3e0ff */
[----:B------:R-:W-:Y:S02]  /*11a0*/  PLOP3.LUT P5, PT, P5, P0, PT, 0x80, 0x8 ;  /* 0x000000000008781c */ /* 0x000fe40002fa1070 */
[----:B------:R-:W-:Y:S02]  /*11b0*/  IADD3.X R3, PT, PT, R15, UR8, RZ, P1, !PT ;  /* 0x000000080f037c10 */ /* 0x000fe40008ffe4ff */
[----:B------:R-:W-:-:S05]  /*11c0*/  SEL R5, RZ, 0x1, !P5 ;  /* 0x00000001ff057807 */ /* 0x000fca0006800000 */
[----:B------:R-:W-:Y:S01]  /*11d0*/  STG.E.U8 desc[UR28][R2.64], R5 ;  /* 0x0000000502007986 */ /* 0x000fe2000c10111c */
[----:B------:R-:W-:Y:S05]  /*11e0*/  EXIT ;  /* 0x000000000000794d */ /* 0x000fea0003800000 */
.L_x_484:
[----:B------:R-:W0:Y:S02]  /*11f0*/  S2R R10, SR_TID.X ;  /* 0x00000000000a7919 */ /* 0x000e240000002100 */
[----:B0-----:R-:W-:-:S03]  /*1200*/  IMAD.WIDE.U32 R2, R10, 0x4, RZ ;  /* 0x000000040a027825 */ /* 0x001fc600078e00ff */
[----:B------:R-:W-:-:S04]  /*1210*/  ISETP.GE.U32.AND P0, PT, R2, UR12, PT ;  /* 0x0000000c02007c0c */ /* 0x000fc8000bf06070 */
[----:B------:R-:W-:-:S13]  /*1220*/  ISETP.GE.AND.EX P0, PT, R3, UR9, PT, P0 ;  /* 0x0000000903007c0c */ /* 0x000fda000bf06300 */
[----:B------:R-:W-:Y:S05]  /*1230*/  @P0 EXIT ;  /* 0x000000000000094d */ /* 0x000fea0003800000 */
[----:B------:R-:W0:Y:S01]  /*1240*/  LDC.64 R2, c[0x0][0xfd0] ;  /* 0x0003f400ff027b82 */ /* 0x000e220000000a00 */
[----:B------:R-:W1:Y:S01]  /*1250*/  LDCU.U8 UR4, c[0x0][0xfd8] ;  /* 0x0001fb00ff0477ac */ /* 0x000e620008000000 */
[----:B------:R-:W-:Y:S01]  /*1260*/  IMAD.MOV.U32 R11, RZ, RZ, RZ ;  /* 0x000000ffff0b7224 */ /* 0x000fe200078e00ff */
[----:B------:R-:W2:Y:S01]  /*1270*/  LDCU UR5, c[0x0][0x360] ;  /* 0x00006c00ff0577ac */ /* 0x000ea20008000800 */
[----:B-1----:R-:W-:-:S12]  /*1280*/  UPRMT UR4, UR4, 0x8880, URZ ;  /* 0x0000888004047896 */ /* 0x002fd800080000ff */
.L_x_487:
[C---:B------:R-:W-:Y:S01]  /*1290*/  IMAD.SHL.U32 R9, R10.reuse, 0x4, RZ ;  /* 0x000000040a097824 */ /* 0x040fe200078e00ff */
[----:B------:R-:W-:Y:S01]  /*12a0*/  SHF.L.U64.HI R12, R10, 0x2, R11 ;  /* 0x000000020a0c7819 */ /* 0x000fe2000001020b */
[----:B0-----:R-:W3:Y:S03]  /*12b0*/  LDG.E.U8 R0, desc[UR28][R2.64] ;  /* 0x0000001c02007981 */ /* 0x001ee6000c1e1100 */
[----:B------:R-:W-:-:S04]  /*12c0*/  IADD3 R4, P0, PT, R9, UR30, RZ ;  /* 0x0000001e09047c10 */ /* 0x000fc8000ff1e0ff */
[----:B------:R-:W-:-:S05]  /*12d0*/  IADD3.X R5, PT, PT, R12, UR7, RZ, P0, !PT ;  /* 0x000000070c057c10 */ /* 0x000fca00087fe4ff */
[----:B------:R-:W4:Y:S01]  /*12e0*/  LDG.E R4, desc[UR28][R4.64] ;  /* 0x0000001c04047981 */ /* 0x000f22000c1e1900 */
[----:B---3--:R-:W-:-:S04]  /*12f0*/  ISETP.NE.AND P0, PT, R0, RZ, PT ;  /* 0x000000ff0000720c */ /* 0x008fc80003f05270 */
[----:B------:R-:W-:Y:S02]  /*1300*/  ISETP.NE.AND P0, PT, RZ, UR4, P0 ;  /* 0x00000004ff007c0c */ /* 0x000fe40008705270 */
[C---:B----4-:R-:W-:Y:S02]  /*1310*/  PRMT R6, R4.reuse, 0x7771, RZ ;  /* 0x0000777104067816 */ /* 0x050fe400000000ff */
[C---:B------:R-:W-:Y:S02]  /*1320*/  PRMT R0, R4.reuse, 0x7770, RZ ;  /* 0x0000777004007816 */ /* 0x040fe400000000ff */
[C---:B------:R-:W-:Y:S02]  /*1330*/  PRMT R8, R4.reuse, 0x7773, RZ ;  /* 0x0000777304087816 */ /* 0x040fe400000000ff */
[----:B------:R-:W-:Y:S02]  /*1340*/  PRMT R7, R4, 0x7772, RZ ;  /* 0x0000777204077816 */ /* 0x000fe400000000ff */
[----:B------:R-:W-:-:S02]  /*1350*/  ISETP.NE.AND P2, PT, R6, RZ, P0 ;  /* 0x000000ff0600720c */ /* 0x000fc40000745270 */
[----:B------:R-:W-:Y:S02]  /*1360*/  ISETP.NE.AND P1, PT, R0, RZ, P0 ;  /* 0x000000ff0000720c */ /* 0x000fe40000725270 */
[----:B------:R-:W-:Y:S02]  /*1370*/  ISETP.NE.AND P3, PT, R8, RZ, P0 ;  /* 0x000000ff0800720c */ /* 0x000fe40000765270 */
[----:B------:R-:W-:Y:S02]  /*1380*/  ISETP.NE.AND P0, PT, R7, RZ, P0 ;  /* 0x000000ff0700720c */ /* 0x000fe40000705270 */
[----:B------:R-:W-:Y:S02]  /*1390*/  SEL R4, RZ, 0x1, !P2 ;  /* 0x00000001ff047807 */ /* 0x000fe40005000000 */
[----:B------:R-:W-:Y:S02]  /*13a0*/  SEL R7, RZ, 0x1, !P1 ;  /* 0x00000001ff077807 */ /* 0x000fe40004800000 */
[----:B------:R-:W-:-:S02]  /*13b0*/  SEL R0, RZ, 0x1, !P3 ;  /* 0x00000001ff007807 */ /* 0x000fc40005800000 */
[----:B------:R-:W-:Y:S02]  /*13c0*/  SEL R5, RZ, 0x1, !P0 ;  /* 0x00000001ff057807 */ /* 0x000fe40004000000 */
[----:B------:R-:W-:Y:S02]  /*13d0*/  PRMT R7, R7, 0x3340, R4 ;  /* 0x0000334007077816 */ /* 0x000fe40000000004 */
[----:B------:R-:W-:Y:S02]  /*13e0*/  IADD3 R4, P0, PT, R9, UR27, RZ ;  /* 0x0000001b09047c10 */ /* 0x000fe4000ff1e0ff */
[----:B------:R-:W-:Y:S02]  /*13f0*/  PRMT R0, R5, 0x3340, R0 ;  /* 0x0000334005007816 */ /* 0x000fe40000000000 */
[----:B------:R-:W-:Y:S02]  /*1400*/  IADD3.X R5, PT, PT, R12, UR8, RZ, P0, !PT ;  /* 0x000000080c057c10 */ /* 0x000fe400087fe4ff */
[----:B--2---:R-:W-:-:S02]  /*1410*/  IADD3 R10, P0, PT, R10, UR5, RZ ;  /* 0x000000050a0a7c10 */ /* 0x004fc4000ff1e0ff */
        /* <DEDUP_REMOVED lines=11> */
        .weak           $__internal_32_$__cuda_sm20_div_u16
        .type           $__internal_32_$__cuda_sm20_div_u16,@function
        .size           $__internal_32_$__cuda_sm20_div_u16,(.L_x_772 - $__internal_32_$__cuda_sm20_div_u16)
$__internal_32_$__cuda_sm20_div_u16:
        /* <DEDUP_REMOVED lines=19> */
[----:B------:R-:W-:Y:S05]  /*1600*/  RET.REL.NODEC R2 `(_ZN2at6native63_GLOBAL__N__862fb238_30_ForeachBinaryOpScalarTensor_cu_64fe0ca525multi_tensor_apply_kernelINS1_18TensorListMetadataILi2EEENS1_27BinaryOpScalarTensorFunctorIbLi2ELi1ELi1EEEJSt10multipliesIbEPbbEEEvT_T0_DpT1_) ;  /* 0xffffffe8027c7950 */ /* 0x000fea0003c3ffff */
.L_x_488:
        /* <DEDUP_REMOVED lines=15> */
.L_x_772:


//--------------------- .text._ZN2at6native63_GLOBAL__N__862fb238_30_ForeachBinaryOpScalarTensor_cu_64fe0ca525multi_tensor_apply_kernelINS1_18TensorListMetadataILi2EEENS1_27BinaryOpScalarTensorFunctorIN3c107complexIfEELi2ELi1ELi1EEEJSt10multipliesIS8_EPS8_S8_EEEvT_T0_DpT1_ --------------------------
	.section	.text._ZN2at6native63_GLOBAL__N__862fb238_30_ForeachBinaryOpScalarTensor_cu_64fe0ca525multi_tensor_apply_kernelINS1_18TensorListMetadataILi2EEENS1_27BinaryOpScalarTensorFunctorIN3c107complexIfEELi2ELi1ELi1EEEJSt10multipliesIS8_EPS8_S8_EEEvT_T0_DpT1_,"ax",@progbits
	.align	128
.text._ZN2at6native63_GLOBAL__N__862fb238_30_ForeachBinaryOpScalarTensor_cu_64fe0ca525multi_tensor_apply_kernelINS1_18TensorListMetadataILi2EEENS1_27BinaryOpScalarTensorFunctorIN3c107complexIfEELi2ELi1ELi1EEEJSt10multipliesIS8_EPS8_S8_EEEvT_T0_DpT1_:
        .type           _ZN2at6native63_GLOBAL__N__862fb238_30_ForeachBinaryOpScalarTensor_cu_64fe0ca525multi_tensor_apply_kernelINS1_18TensorListMetadataILi2EEENS1_27BinaryOpScalarTensorFunctorIN3c107complexIfEELi2ELi1ELi1EEEJSt10multipliesIS8_EPS8_S8_EEEvT_T0_DpT1_,@function
        .size           _ZN2at6native63_GLOBAL__N__862fb238_30_ForeachBinaryOpScalarTensor_cu_64fe0ca525multi_tensor_apply_kernelINS1_18TensorListMetadataILi2EEENS1_27BinaryOpScalarTensorFunctorIN3c107complexIfEELi2ELi1ELi1EEEJSt10multipliesIS8_EPS8_S8_EEEvT_T0_DpT1_,(.L_x_774 - _ZN2at6native63_GLOBAL__N__862fb238_30_ForeachBinaryOpScalarTensor_cu_64fe0ca525multi_tensor_apply_kernelINS1_18TensorListMetadataILi2EEENS1_27BinaryOpScalarTensorFunctorIN3c107complexIfEELi2ELi1ELi1EEEJSt10multipliesIS8_EPS8_S8_EEEvT_T0_DpT1_)
        .other          _ZN2at6native63_GLOBAL__N__862fb238_30_ForeachBinaryOpScalarTensor_cu_64fe0ca525multi_tensor_apply_kernelINS1_18TensorListMetadataILi2EEENS1_27BinaryOpScalarTensorFunctorIN3c107complexIfEELi2ELi1ELi1EEEJSt10multipliesIS8_EPS8_S8_EEEvT_T0_DpT1_,@"STO_CUDA_ENTRY STV_DEFAULT"
_ZN2at6native63_GLOBAL__N__862fb238_30_ForeachBinaryOpScalarTensor_cu_64fe0ca525multi_tensor_apply_kernelINS1_18TensorListMetadataILi2EEENS1_27BinaryOpScalarTensorFunctorIN3c107complexIfEELi2ELi1ELi1EEEJSt10multipliesIS8_EPS8_S8_EEEvT_T0_DpT1_:
        /* <DEDUP_REMOVED lines=27> */
[----:B------:R-:W2:Y:S03]  /*01b0*/  LDCU.64 UR10, c[0x0][0xfd8] ;  /* 0x0001fb00ff0a77ac */ /* 0x000ea60008000a00 */
[----:B------:R-:W-:Y:S01]  /*01c0*/  SEL R2, R9, 0x10000, P0 ;  /* 0x0001000009027807 */ /* 0x000fe20000000000 */
[----:B------:R-:W-:Y:S01]  /*01d0*/  UMOV UR4, URZ ;  /* 0x000000ff00047c82 */ /* 0x000fe20008000000 */
[----:B------:R-:W-:Y:S01]  /*01e0*/  SEL R3, R8, RZ, P0 ;  /* 0x000000ff08037207 */ /* 0x000fe20000000000 */
[----:B------:R-:W-:-:S06]  /*01f0*/  UMOV UR5, URZ ;  /* 0x000000ff00057c82 */ /* 0x000fcc0008000000 */
.L_x_490:
[----:B------:R-:W3:Y:S01]  /*0200*/  LDC.64 R14, c[0x0][0xfd0] ;  /* 0x0003f400ff0e7b82 */ /* 0x000ee20000000a00 */
[----:B0-----:R-:W-:-:S04]  /*0210*/  IADD3 R21, P1, PT, R0, UR4, RZ ;  /* 0x0000000400157c10 */ /* 0x001fc8000ff3e0ff */
[----:B------:R-:W-:Y:S01]  /*0220*/  ISETP.GE.U32.AND P0, PT, R21, R2, PT ;  /* 0x000000021500720c */ /* 0x000fe20003f06070 */
[----:B------:R-:W-:-:S05]  /*0230*/  IMAD.X R20, RZ, RZ, UR5, P1 ;  /* 0x00000005ff147e24 */ /* 0x000fca00088e06ff */
[----:B------:R-:W-:Y:S02]  /*0240*/  ISETP.GE.U32.AND.EX P0, PT, R20, R3, PT, P0 ;  /* 0x000000031400720c */ /* 0x000fe40003f06100 */
[----:B------:R-:W-:Y:S01]  /*0250*/  CS2R R18, SRZ ;  /* 0x0000000000127805 */ /* 0x000fe2000001ff00 */
[----:B---3--:R-:W2:Y:S10]  /*0260*/  LDG.E.64 R14, desc[UR6][R14.64] ;  /* 0x000000060e0e7981 */ /* 0x008eb4000c1e1b00 */
[----:B------:R-:W-:-:S04]  /*0270*/  @!P0 LEA R22, P1, R21, R12, 0x3 ;  /* 0x0000000c15168211 */ /* 0x000fc800078218ff */
[----:B------:R-:W-:-:S05]  /*0280*/  @!P0 LEA.HI.X R23, R21, R13, R20, 0x3, P1 ;  /* 0x0000000d15178211 */ /* 0x000fca00008f1c14 */
[----:B------:R2:W3:Y:S01]  /*0290*/  @!P0 LDG.E.64 R18, desc[UR6][R22.64] ;  /* 0x0000000616128981 */ /* 0x0004e2000c1e1b00 */
[----:B-1----:R-:W-:Y:S02]  /*02a0*/  IADD3 R5, P2, PT, R21, UR8, RZ ;  /* 0x0000000815057c10 */ /* 0x002fe4000ff5e0ff */
[----:B------:R-:W-:Y:S02]  /*02b0*/  CS2R R8, SRZ ;  /* 0x0000000000087805 */ /* 0x000fe4000001ff00 */
[C---:B------:R-:W-:Y:S01]  /*02c0*/  ISETP.GE.U32.AND P1, PT, R5.reuse, R2, PT ;  /* 0x000000020500720c */ /* 0x040fe20003f26070 */
[----:B------:R-:W-:Y:S01]  /*02d0*/  IMAD.X R4, RZ, RZ, R20, P2 ;  /* 0x000000ffff047224 */ /* 0x000fe200010e0614 */
[----:B------:R-:W-:-:S04]  /*02e0*/  IADD3 R7, P3, PT, R5, UR8, RZ ;  /* 0x0000000805077c10 */ /* 0x000fc8000ff7e0ff */
[----:B------:R-:W-:Y:S01]  /*02f0*/  ISETP.GE.U32.AND.EX P1, PT, R4, R3, PT, P1 ;  /* 0x000000030400720c */ /* 0x000fe20003f26110 */
[----:B------:R-:W-:Y:S01]  /*0300*/  IMAD.X R6, RZ, RZ, R4, P3 ;  /* 0x000000ffff067224 */ /* 0x000fe200018e0604 */
[C---:B------:R-:W-:Y:S02]  /*0310*/  IADD3 R25, P5, PT, R7.reuse, UR8, RZ ;  /* 0x0000000807197c10 */ /* 0x040fe4000ffbe0ff */
[----:B------:R-:W-:-:S03]  /*0320*/  ISETP.GE.U32.AND P2, PT, R7, R2, PT ;  /* 0x000000020700720c */ /* 0x000fc60003f46070 */
[----:B------:R-:W-:Y:S01]  /*0330*/  IMAD.X R24, RZ, RZ, R6, P5 ;  /* 0x000000ffff187224 */ /* 0x000fe200028e0606 */
[----:B------:R-:W-:-:S05]  /*0340*/  ISETP.GE.U32.AND.EX P2, PT, R6, R3, PT, P2 ;  /* 0x000000030600720c */ /* 0x000fca0003f46120 */
[----:B------:R-:W-:-:S04]  /*0350*/  @!P1 LEA R16, P3, R5, R12, 0x3 ;  /* 0x0000000c05109211 */ /* 0x000fc800078618ff */
[----:B------:R-:W-:Y:S02]  /*0360*/  @!P1 LEA.HI.X R17, R5, R13, R4, 0x3, P3 ;  /* 0x0000000d05119211 */ /* 0x000fe400018f1c04 */
[----:B------:R-:W-:Y:S02]  /*0370*/  ISETP.GE.U32.AND P3, PT, R25, R2, PT ;  /* 0x000000021900720c */ /* 0x000fe40003f66070 */
[C---:B------:R-:W-:Y:S01]  /*0380*/  @!P2 LEA R28, P4, R7.reuse, R12, 0x3 ;  /* 0x0000000c071ca211 */ /* 0x040fe200078818ff */
[----:B------:R0:W4:Y:S01]  /*0390*/  @!P1 LDG.E.64 R8, desc[UR6][R16.64] ;  /* 0x0000000610089981 */ /* 0x000122000c1e1b00 */
[----:B------:R-:W-:Y:S02]  /*03a0*/  ISETP.GE.U32.AND.EX P3, PT, R24, R3, PT, P3 ;  /* 0x000000031800720c */ /* 0x000fe40003f66130 */
[----:B------:R-:W-:Y:S01]  /*03b0*/  @!P2 LEA.HI.X R29, R7, R13, R6, 0x3, P4 ;  /* 0x0000000d071da211 */ /* 0x000fe200020f1c06 */
[C---:B--2---:R-:W-:Y:S01]  /*03c0*/  FMUL.FTZ R23, R15.reuse, UR11 ;  /* 0x0000000b0f177c20 */ /* 0x044fe20008410000 */
[----:B------:R-:W-:-:S03]  /*03d0*/  FMUL.FTZ R15, R15, UR10 ;  /* 0x0000000a0f0f7c20 */ /* 0x000fc60008410000 */
[C---:B------:R-:W-:Y:S01]  /*03e0*/  FFMA.FTZ R22, R14.reuse, UR10, -R23 ;  /* 0x0000000a0e167c23 */ /* 0x040fe20008010817 */
[----:B------:R-:W-:-:S04]  /*03f0*/  FFMA.FTZ R23, R14, UR11, R15 ;  /* 0x0000000b0e177c23 */ /* 0x000fc8000801000f */
[-C--:B---3--:R-:W-:Y:S01]  /*0400*/  FMUL.FTZ R27, R23, R19.reuse ;  /* 0x00000013171b7220 */ /* 0x088fe20000410000 */
[----:B------:R-:W-:-:S03]  /*0410*/  FMUL.FTZ R26, R22, R19 ;  /* 0x00000013161a7220 */ /* 0x000fc60000410000 */
[-C--:B0-----:R-:W-:Y:S01]  /*0420*/  FFMA.FTZ R16, R22, R18.reuse, -R27 ;  /* 0x0000001216107223 */ /* 0x081fe2000001081b */
[----:B------:R-:W-:Y:S01]  /*0430*/  FFMA.FTZ R17, R23, R18, R26 ;  /* 0x0000001217117223 */ /* 0x000fe2000001001a */
[----:B------:R-:W-:Y:S02]  /*0440*/  @!P0 LEA R18, P5, R21, R10, 0x3 ;  /* 0x0000000a15128211 */ /* 0x000fe400078a18ff */
[----:B------:R-:W-:Y:S02]  /*0450*/  CS2R R14, SRZ ;  /* 0x00000000000e7805 */ /* 0x000fe4000001ff00 */
[----:B------:R-:W-:Y:S02]  /*0460*/  @!P3 LEA R26, P4, R25, R12, 0x3 ;  /* 0x0000000c191ab211 */ /* 0x000fe400078818ff */
[----:B------:R-:W-:Y:S02]  /*0470*/  @!P0 LEA.HI.X R19, R21, R11, R20, 0x3, P5 ;  /* 0x0000000b15138211 */ /* 0x000fe400028f1c14 */
[----:B------:R-:W-:-:S02]  /*0480*/  CS2R R20, SRZ ;  /* 0x0000000000147805 */ /* 0x000fc4000001ff00 */
[----:B------:R-:W-:Y:S01]  /*0490*/  @!P3 LEA.HI.X R27, R25, R13, R24, 0x3, P4 ;  /* 0x0000000d191bb211 */ /* 0x000fe200020f1c18 */
[----:B------:R-:W2:Y:S04]  /*04a0*/  @!P2 LDG.E.64 R14, desc[UR6][R28.64] ;  /* 0x000000061c0ea981 */ /* 0x000ea8000c1e1b00 */
[----:B------:R0:W3:Y:S04]  /*04b0*/  @!P3 LDG.E.64 R20, desc[UR6][R26.64] ;  /* 0x000000061a14b981 */ /* 0x0000e8000c1e1b00 */
[----:B------:R1:W-:Y:S01]  /*04c0*/  @!P0 STG.E.64 desc[UR6][R18.64], R16 ;  /* 0x0000001012008986 */ /* 0x0003e2000c101b06 */
[----:B0-----:R-:W-:-:S02]  /*04d0*/  @!P2 LEA R26, P4, R7, R10, 0x3 ;  /* 0x0000000a071aa211 */ /* 0x001fc400078818ff */
[-C--:B-1----:R-:W-:Y:S02]  /*04e0*/  @!P1 LEA R18, P0, R5, R10.reuse, 0x3 ;  /* 0x0000000a05129211 */ /* 0x082fe400078018ff */
[-C--:B------:R-:W-:Y:S02]  /*04f0*/  @!P2 LEA.HI.X R27, R7, R11.reuse, R6, 0x3, P4 ;  /* 0x0000000b071ba211 */ /* 0x080fe400020f1c06 */
[----:B------:R-:W-:Y:S01]  /*0500*/  @!P1 LEA.HI.X R19, R5, R11, R4, 0x3, P0 ;  /* 0x0000000b05139211 */ /* 0x000fe200000f1c04 */
[-C--:B----4-:R-:W-:Y:S01]  /*0510*/  FMUL.FTZ R5, R23, R9.reuse ;  /* 0x0000000917057220 */ /* 0x090fe20000410000 */
[C---:B------:R-:W-:Y:S01]  /*0520*/  FMUL.FTZ R6, R22.reuse, R9 ;  /* 0x0000000916067220 */ /* 0x040fe20000410000 */
[----:B------:R-:W-:Y:S02]  /*0530*/  @!P3 LEA R28, P5, R25, R10, 0x3 ;  /* 0x0000000a191cb211 */ /* 0x000fe400078a18ff */
[-C--:B------:R-:W-:Y:S01]  /*0540*/  FFMA.FTZ R4, R22, R8.reuse, -R5 ;  /* 0x0000000816047223 */ /* 0x080fe20000010805 */
[----:B------:R-:W-:Y:S01]  /*0550*/  FFMA.FTZ R5, R23, R8, R6 ;  /* 0x0000000817057223 */ /* 0x000fe20000010006 */
[----:B------:R-:W-:Y:S01]  /*0560*/  ULEA UR4, UP0, UR8, UR4, 0x2 ;  /* 0x0000000408047291 */ /* 0x000fe2000f8010ff */
[----:B------:R-:W-:-:S03]  /*0570*/  @!P3 LEA.HI.X R29, R25, R11, R24, 0x3, P5 ;  /* 0x0000000b191db211 */ /* 0x000fc600028f1c18 */
[----:B------:R-:W-:Y:S01]  /*0580*/  UIADD3.X UR5, UPT, UPT, URZ, UR5, URZ, UP0, !UPT ;  /* 0x00000005ff057290 */ /* 0x000fe200087fe4ff */
[----:B------:R4:W-:Y:S01]  /*0590*/  @!P1 STG.E.64 desc[UR6][R18.64], R4 ;  /* 0x0000000412009986 */ /* 0x0009e2000c101b06 */
[----:B------:R-:W-:Y:S01]  /*05a0*/  ISETP.LE.U32.AND P0, PT, R2, UR4, PT ;  /* 0x0000000402007c0c */ /* 0x000fe2000bf03070 */
[CC--:B--2---:R-:W-:Y:S01]  /*05b0*/  FMUL.FTZ R7, R23.reuse, R15.reuse ;  /* 0x0000000f17077220 */ /* 0x0c4fe20000410000 */
[C---:B------:R-:W-:Y:S01]  /*05c0*/  FMUL.FTZ R15, R22.reuse, R15 ;  /* 0x0000000f160f7220 */ /* 0x040fe20000410000 */
[CC--:B---3--:R-:W-:Y:S01]  /*05d0*/  FMUL.FTZ R9, R23.reuse, R21.reuse ;  /* 0x0000001517097220 */ /* 0x0c8fe20000410000 */
[C---:B------:R-:W-:Y:S01]  /*05e0*/  FMUL.FTZ R8, R22.reuse, R21 ;  /* 0x0000001516087220 */ /* 0x040fe20000410000 */
[CC--:B------:R-:W-:Y:S01]  /*05f0*/  FFMA.FTZ R6, R22.reuse, R14.reuse, -R7 ;  /* 0x0000000e16067223 */ /* 0x0c0fe20000010807 */
[C---:B------:R-:W-:Y:S01]  /*0600*/  FFMA.FTZ R7, R23.reuse, R14, R15 ;  /* 0x0000000e17077223 */ /* 0x040fe2000001000f */
[-C--:B------:R-:W-:Y:S01]  /*0610*/  FFMA.FTZ R22, R22, R20.reuse, -R9 ;  /* 0x0000001416167223 */ /* 0x080fe20000010809 */
[----:B------:R-:W-:Y:S01]  /*0620*/  FFMA.FTZ R23, R23, R20, R8 ;  /* 0x0000001417177223 */ /* 0x000fe20000010008 */
[----:B------:R-:W-:-:S02]  /*0630*/  MOV R8, UR5 ;  /* 0x0000000500087c02 */ /* 0x000fc40008000f00 */
[----:B------:R4:W-:Y:S04]  /*0640*/  @!P2 STG.E.64 desc[UR6][R26.64], R6 ;  /* 0x000000061a00a986 */ /* 0x0009e8000c101b06 */
[----:B------:R4:W-:Y:S01]  /*0650*/  @!P3 STG.E.64 desc[UR6][R28.64], R22 ;  /* 0x000000161c00b986 */ /* 0x0009e2000c101b06 */
[----:B------:R-:W-:-:S13]  /*0660*/  ISETP.GE.U32.AND.EX P0, PT, R8, R3, PT, P0 ;  /* 0x000000030800720c */ /* 0x000fda0003f06100 */
[----:B----4-:R-:W-:Y:S05]  /*0670*/  @!P0 BRA `(.L_x_490) ;  /* 0xfffffff800e08947 */ /* 0x010fea000383ffff */
[----:B------:R-:W-:Y:S05]  /*0680*/  EXIT ;  /* 0x000000000000794d */ /* 0x000fea0003800000 */
.L_x_489:
        /* <DEDUP_REMOVED lines=8> */
[----:B------:R-:W2:Y:S05]  /*0710*/  LDCU.64 UR8, c[0x0][0xfd8] ;  /* 0x0001fb00ff0877ac */ /* 0x000eaa0008000a00 */
.L_x_491:
[C---:B------:R-:W-:Y:S01]  /*0720*/  IMAD.SHL.U32 R27, R25.reuse, 0x20, RZ ;  /* 0x00000020191b7824 */ /* 0x040fe200078e00ff */
[----:B---3--:R-:W-:Y:S01]  /*0730*/  SHF.L.U64.HI R15, R25, 0x5, R0 ;  /* 0x00000005190f7819 */ /* 0x008fe20000010200 */
[----:B0-----:R-:W2:Y:S03]  /*0740*/  LDG.E.64 R16, desc[UR6][R2.64] ;  /* 0x0000000602107981 */ /* 0x001ea6000c1e1b00 */
[----:B------:R-:W-:-:S05]  /*0750*/  IADD3 R4, P0, PT, R12, R27, RZ ;  /* 0x0000001b0c047210 */ /* 0x000fca0007f1e0ff */
[----:B------:R-:W-:-:S06]  /*0760*/  IMAD.X R5, R13, 0x1, R15, P0 ;  /* 0x000000010d057824 */ /* 0x000fcc00000e060f */
[----:B------:R-:W3:Y:S01]  /*0770*/  LDG.E.ENL2.256 R4, R20, desc[UR6][R4.64] ;  /* 0xfe0000060414797e */ /* 0x000ee20008121904 */
[----:B------:R-:W-:-:S04]  /*0780*/  IADD3 R14, P0, PT, R10, R27, RZ ;  /* 0x0000001b0a0e7210 */ /* 0x000fc80007f1e0ff */
[----:B------:R-:W-:Y:S02]  /*0790*/  IADD3.X R15, PT, PT, R11, R15, RZ, P0, !PT ;  /* 0x0000000f0b0f7210 */ /* 0x000fe400007fe4ff */
[----:B-1----:R-:W-:-:S05]  /*07a0*/  IADD3 R25, P0, PT, R25, UR4, RZ ;  /* 0x0000000419197c10 */ /* 0x002fca000ff1e0ff */
[----:B------:R-:W-:Y:S01]  /*07b0*/  IMAD.X R0, RZ, RZ, R0, P0 ;  /* 0x000000ffff007224 */ /* 0x000fe200000e0600 */
[----:B------:R-:W-:-:S04]  /*07c0*/  LOP3.LUT P0, RZ, R25, 0xffffc000, RZ, 0xc0, !PT ;  /* 0xffffc00019ff7812 */ /* 0x000fc8000780c0ff */
[----:B------:R-:W-:Y:S01]  /*07d0*/  LOP3.LUT P0, RZ, R0, 0x3fffffff, RZ, 0xc0, P0 ;  /* 0x3fffffff00ff7812 */ /* 0x000fe2000000c0ff */
[C---:B--2---:R-:W-:Y:S01]  /*07e0*/  FMUL.FTZ R19, R17.reuse, UR8 ;  /* 0x0000000811137c20 */ /* 0x044fe20008410000 */
[----:B------:R-:W-:-:S03]  /*07f0*/  FMUL.FTZ R17, R17, UR9 ;  /* 0x0000000911117c20 */ /* 0x000fc60008410000 */
[C---:B------:R-:W-:Y:S01]  /*0800*/  FFMA.FTZ R24, R16.reuse, UR9, R19 ;  /* 0x0000000910187c23 */ /* 0x040fe20008010013 */
[----:B------:R-:W-:-:S03]  /*0810*/  FFMA.FTZ R26, R16, UR8, -R17 ;  /* 0x00000008101a7c23 */ /* 0x000fc60008010811 */
[-C--:B---3--:R-:W-:Y:S01]  /*0820*/  FMUL.FTZ R17, R21, R24.reuse ;  /* 0x0000001815117220 */ /* 0x088fe20000410000 */
[----:B------:R-:W-:Y:S01]  /*0830*/  FMUL.FTZ R19, R23, R24 ;  /* 0x0000001817137220 */ /* 0x000fe20000410000 */
[-C--:B------:R-:W-:Y:S01]  /*0840*/  FMUL.FTZ R21, R21, R26.reuse ;  /* 0x0000001a15157220 */ /* 0x080fe20000410000 */
[-C--:B------:R-:W-:Y:S01]  /*0850*/  FMUL.FTZ R23, R23, R26.reuse ;  /* 0x0000001a17177220 */ /* 0x080fe20000410000 */
[-C--:B------:R-:W-:Y:S01]  /*0860*/  FFMA.FTZ R16, R20, R26.reuse, -R17 ;  /* 0x0000001a14107223 */ /* 0x080fe20000010811 */
[----:B------:R-:W-:Y:S01]  /*0870*/  FFMA.FTZ R18, R22, R26, -R19 ;  /* 0x0000001a16127223 */ /* 0x000fe20000010813 */
[-C--:B------:R-:W-:Y:S01]  /*0880*/  FFMA.FTZ R17, R20, R24.reuse, R21 ;  /* 0x0000001814117223 */ /* 0x080fe20000010015 */
[-C--:B------:R-:W-:Y:S01]  /*0890*/  FFMA.FTZ R19, R22, R24.reuse, R23 ;  /* 0x0000001816137223 */ /* 0x080fe20000010017 */
[-C--:B------:R-:W-:Y:S01]  /*08a0*/  FMUL.FTZ R21, R5, R24.reuse ;  /* 0x0000001805157220 */ /* 0x080fe20000410000 */
[----:B------:R-:W-:Y:S01]  /*08b0*/  FMUL.FTZ R23, R7, R24 ;  /* 0x0000001807177220 */ /* 0x000fe20000410000 */
[-C--:B------:R-:W-:Y:S01]  /*08c0*/  FMUL.FTZ R5, R5, R26.reuse ;  /* 0x0000001a05057220 */ /* 0x080fe20000410000 */
[-C--:B------:R-:W-:Y:S01]  /*08d0*/  FMUL.FTZ R7, R7, R26.reuse ;  /* 0x0000001a07077220 */ /* 0x080fe20000410000 */
[-C--:B------:R-:W-:Y:S01]  /*08e0*/  FFMA.FTZ R20, R4, R26.reuse, -R21 ;  /* 0x0000001a04147223 */ /* 0x080fe20000010815 */
[----:B------:R-:W-:Y:S01]  /*08f0*/  FFMA.FTZ R22, R6, R26, -R23 ;  /* 0x0000001a06167223 */ /* 0x000fe20000010817 */
[-C--:B------:R-:W-:Y:S01]  /*0900*/  FFMA.FTZ R21, R4, R24.reuse, R5 ;  /* 0x0000001804157223 */ /* 0x080fe20000010005 */
[----:B------:R-:W-:Y:S01]  /*0910*/  FFMA.FTZ R23, R6, R24, R7 ;  /* 0x0000001806177223 */ /* 0x000fe20000010007 */
[C---:B------:R-:W-:Y:S01]  /*0920*/  IMAD.SHL.U32 R4, R25.reuse, 0x4, RZ ;  /* 0x0000000419047824 */ /* 0x040fe200078e00ff */
[----:B------:R-:W-:-:S03]  /*0930*/  SHF.L.U64.HI R5, R25, 0x2, R0 ;  /* 0x0000000219057819 */ /* 0x000fc60000010200 */
[----:B------:R3:W-:Y:S01]  /*0940*/  STG.E.ENL2.256 desc[UR6][R14.64], R16, R20 ;  /* 0xf80000100e14797f */ /* 0x0007e2000f121806 */
[----:B------:R-:W-:-:S04]  /*0950*/  ISETP.LT.U32.AND P1, PT, R4, R9, PT ;  /* 0x000000090400720c */ /* 0x000fc80003f21070 */
[----:B------:R-:W-:-:S13]  /*0960*/  ISETP.LT.AND.EX P1, PT, R5, R8, PT, P1 ;  /* 0x000000080500720c */ /* 0x000fda0003f21310 */
[----:B------:R-:W-:Y:S05]  /*0970*/  @!P0 BRA P1, `(.L_x_491) ;  /* 0xfffffffc00688947 */ /* 0x000fea000083ffff */
[----:B------:R-:W-:Y:S05]  /*0980*/  EXIT ;  /* 0x000000000000794d */ /* 0x000fea0003800000 */
.L_x_492:
        /* <DEDUP_REMOVED lines=15> */
.L_x_774:


//--------------------- .text._ZN2at6native63_GLOBAL__N__862fb238_30_ForeachBinaryOpScalarTensor_cu_64fe0ca525multi_tensor_apply_kernelINS1_18TensorListMetadataILi2EEENS1_27BinaryOpScalarTensorFunctorIN3c107complexIdEELi2ELi1ELi1EEEJSt10multipliesIS8_EPS8_S8_EEEvT_T0_DpT1_ --------------------------
	.section	.text._ZN2at6native63_GLOBAL__N__862fb238_30_ForeachBinaryOpScalarTensor_cu_64fe0ca525multi_tensor_apply_kernelINS1_18TensorListMetadataILi2EEENS1_27BinaryOpScalarTensorFunctorIN3c107complexIdEELi2ELi1ELi1EEEJSt10multipliesIS8_EPS8_S8_EEEvT_T0_DpT1_,"ax",@progbits
	.align	128
.text._ZN2at6native63_GLOBAL__N__862fb238_30_ForeachBinaryOpScalarTensor_cu_64fe0ca525multi_tensor_apply_kernelINS1_18TensorListMetadataILi2EEENS1_27BinaryOpScalarTensorFunctorIN3c107complexIdEELi2ELi1ELi1EEEJSt10multipliesIS8_EPS8_S8_EEEvT_T0_DpT1_:
        .type           _ZN2at6native63_GLOBAL__N__862fb238_30_ForeachBinaryOpScalarTensor_cu_64fe0ca525multi_tensor_apply_kernelINS1_18TensorListMetadataILi2EEENS1_27BinaryOpScalarTensorFunctorIN3c107complexIdEELi2ELi1ELi1EEEJSt10multipliesIS8_EPS8_S8_EEEvT_T0_DpT1_,@function
        .size           _ZN2at6native63_GLOBAL__N__862fb238_30_ForeachBinaryOpScalarTensor_cu_64fe0ca525multi_tensor_apply_kernelINS1_18TensorListMetadataILi2EEENS1_27BinaryOpScalarTensorFunctorIN3c107complexIdEELi2ELi1ELi1EEEJSt10multipliesIS8_EPS8_S8_EEEvT_T0_DpT1_,(.L_x_775 - _ZN2at6native63_GLOBAL__N__862fb238_30_ForeachBinaryOpScalarTensor_cu_64fe0ca525multi_tensor_apply_kernelINS1_18TensorListMetadataILi2EEENS1_27BinaryOpScalarTensorFunctorIN3c107complexIdEELi2ELi1ELi1EEEJSt10multipliesIS8_EPS8_S8_EEEvT_T0_DpT1_)
        .other          _ZN2at6native63_GLOBAL__N__862fb238_30_ForeachBinaryOpScalarTensor_cu_64fe0ca525multi_tensor_apply_kernelINS1_18TensorListMetadataILi2EEENS1_27BinaryOpScalarTensorFunctorIN3c107complexIdEELi2ELi1ELi1EEEJSt10multipliesIS8_EPS8_S8_EEEvT_T0_DpT1_,@"STO_CUDA_ENTRY STV_DEFAULT"
_ZN2at6native63_GLOBAL__N__862fb238_30_ForeachBinaryOpScalarTensor_cu_64fe0ca525multi_tensor_apply_kernelINS1_18TensorListMetadataILi2EEENS1_27BinaryOpScalarTensorFunctorIN3c107complexIdEELi2ELi1ELi1EEEJSt10multipliesIS8_EPS8_S8_EEEvT_T0_DpT1_:
        /* <DEDUP_REMOVED lines=33> */
.L_x_494:
[----:B---3--:R-:W3:Y:S01]  /*0210*/  LDC.64 R16, c[0x0][0xfd0] ;  /* 0x0003f400ff107b82 */ /* 0x008ee20000000a00 */
[----:B0-----:R-:W-:-:S04]  /*0220*/  IADD3 R29, P0, PT, R0, UR4, RZ ;  /* 0x00000004001d7c10 */ /* 0x001fc8000ff1e0ff */
[C---:B------:R-:W-:Y:S01]  /*0230*/  ISETP.GE.U32.AND P2, PT, R29.reuse, UR12, PT ;  /* 0x0000000c1d007c0c */ /* 0x040fe2000bf46070 */
[----:B------:R-:W-:Y:S01]  /*0240*/  IMAD.X R28, RZ, RZ, UR5, P0 ;  /* 0x00000005ff1c7e24 */ /* 0x000fe200080e06ff */
[----:B-1----:R-:W-:-:S04]  /*0250*/  IADD3 R27, P0, PT, R29, UR11, RZ ;  /* 0x0000000b1d1b7c10 */ /* 0x002fc8000ff1e0ff */
[----:B------:R-:W-:Y:S01]  /*0260*/  ISETP.GE.U32.AND.EX P2, PT, R28, UR13, PT, P2 ;  /* 0x0000000d1c007c0c */ /* 0x000fe2000bf46120 */
[----:B------:R-:W-:Y:S01]  /*0270*/  IMAD.X R26, RZ, RZ, R28, P0 ;  /* 0x000000ffff1a7224 */ /* 0x000fe200000e061c */
[C---:B------:R-:W-:Y:S02]  /*0280*/  IADD3 R25, P3, PT, R27.reuse, UR11, RZ ;  /* 0x0000000b1b197c10 */ /* 0x040fe4000ff7e0ff */
[----:B------:R-:W-:Y:S02]  /*0290*/  ISETP.GE.U32.AND P0, PT, R27, UR12, PT ;  /* 0x0000000c1b007c0c */ /* 0x000fe4000bf06070 */
[C---:B------:R-:W-:Y:S01]  /*02a0*/  ISETP.GE.U32.AND P1, PT, R25.reuse, UR12, PT ;  /* 0x0000000c19007c0c */ /* 0x040fe2000bf26070 */
[----:B------:R-:W-:Y:S01]  /*02b0*/  IMAD.X R24, RZ, RZ, R26, P3 ;  /* 0x000000ffff187224 */ /* 0x000fe200018e061a */
[----:B------:R-:W-:Y:S02]  /*02c0*/  ISETP.GE.U32.AND.EX P0, PT, R26, UR13, PT, P0 ;  /* 0x0000000d1a007c0c */ /* 0x000fe4000bf06100 */
[----:B------:R-:W-:Y:S01]  /*02d0*/  IADD3 R2, P4, PT, R25, UR11, RZ ;  /* 0x0000000b19027c10 */ /* 0x000fe2000ff9e0ff */
[----:B---3--:R-:W2:Y:S02]  /*02e0*/  LDG.E.128 R16, desc[UR14][R16.64] ;  /* 0x0000000e10107981 */ /* 0x008ea4000c1e1d00 */
[----:B------:R-:W-:-:S02]  /*02f0*/  @!P2 LEA R14, P3, R29, UR6, 0x4 ;  /* 0x000000061d0eac11 */ /* 0x000fc4000f8620ff */
[----:B------:R-:W-:Y:S02]  /*0300*/  CS2R R22, SRZ ;  /* 0x0000000000167805 */ /* 0x000fe4000001ff00 */
[----:B------:R-:W-:Y:S02]  /*0310*/  ISETP.GE.U32.AND.EX P1, PT, R24, UR13, PT, P1 ;  /* 0x0000000d18007c0c */ /* 0x000fe4000bf26110 */
[----:B------:R-:W-:Y:S02]  /*0320*/  CS2R R20, SRZ ;  /* 0x0000000000147805 */ /* 0x000fe4000001ff00 */
[----:B------:R-:W-:Y:S01]  /*0330*/  @!P2 LEA.HI.X R15, R29, UR7, R28, 0x4, P3 ;  /* 0x000000071d0fac11 */ /* 0x000fe200098f241c */
[----:B------:R-:W-:Y:S01]  /*0340*/  IMAD.X R3, RZ, RZ, R24, P4 ;  /* 0x000000ffff037224 */ /* 0x000fe200020e0618 */
[----:B------:R-:W-:-:S03]  /*0350*/  ISETP.GE.U32.AND P3, PT, R2, UR12, PT ;  /* 0x0000000c02007c0c */ /* 0x000fc6000bf66070 */
[----:B------:R0:W3:Y:S01]  /*0360*/  @!P2 LDG.E.128 R20, desc[UR14][R14.64] ;  /* 0x0000000e0e14a981 */ /* 0x0000e2000c1e1d00 */
[----:B------:R-:W-:Y:S02]  /*0370*/  ISETP.GE.U32.AND.EX P2, PT, R3, UR13, PT, P3 ;  /* 0x0000000d03007c0c */ /* 0x000fe4000bf46130 */
[----:B------:R-:W-:Y:S02]  /*0380*/  CS2R R6, SRZ ;  /* 0x0000000000067805 */ /* 0x000fe4000001ff00 */
[----:B------:R-:W-:Y:S02]  /*0390*/  @!P0 LEA R12, P4, R27, UR6, 0x4 ;  /* 0x000000061b0c8c11 */ /* 0x000fe4000f8820ff */
[----:B------:R-:W-:Y:S02]  /*03a0*/  CS2R R4, SRZ ;  /* 0x0000000000047805 */ /* 0x000fe4000001ff00 */
[----:B------:R-:W-:Y:S02]  /*03b0*/  CS2R R10, SRZ ;  /* 0x00000000000a7805 */ /* 0x000fe4000001ff00 */
[----:B------:R-:W-:-:S02]  /*03c0*/  @!P1 LEA R36, P3, R25, UR6, 0x4 ;  /* 0x0000000619249c11 */ /* 0x000fc4000f8620ff */
[----:B------:R-:W-:Y:S02]  /*03d0*/  CS2R R8, SRZ ;  /* 0x0000000000087805 */ /* 0x000fe4000001ff00 */
[----:B------:R-:W-:Y:S02]  /*03e0*/  @!P0 LEA.HI.X R13, R27, UR7, R26, 0x4, P4 ;  /* 0x000000071b0d8c11 */ /* 0x000fe4000a0f241a */
[----:B------:R-:W-:-:S03]  /*03f0*/  @!P1 LEA.HI.X R37, R25, UR7, R24, 0x4, P3 ;  /* 0x0000000719259c11 */ /* 0x000fc600098f2418 */
[----:B------:R1:W4:Y:S01]  /*0400*/  @!P0 LDG.E.128 R4, desc[UR14][R12.64] ;  /* 0x0000000e0c048981 */ /* 0x000322000c1e1d00 */
[----:B------:R-:W-:-:S03]  /*0410*/  @!P2 LEA R34, P3, R2, UR6, 0x4 ;  /* 0x000000060222ac11 */ /* 0x000fc6000f8620ff */
[----:B------:R-:W5:Y:S01]  /*0420*/  @!P1 LDG.E.128 R8, desc[UR14][R36.64] ;  /* 0x0000000e24089981 */ /* 0x000f62000c1e1d00 */
[----:B0-----:R-:W-:Y:S02]  /*0430*/  CS2R R14, SRZ ;  /* 0x00000000000e7805 */ /* 0x001fe4000001ff00 */
[----:B------:R-:W-:Y:S02]  /*0440*/  @!P2 LEA.HI.X R35, R2, UR7, R3, 0x4, P3 ;  /* 0x000000070223ac11 */ /* 0x000fe400098f2403 */
[----:B-1----:R-:W-:-:S06]  /*0450*/  CS2R R12, SRZ ;  /* 0x00000000000c7805 */ /* 0x002fcc000001ff00 */
[----:B------:R5:W5:Y:S01]  /*0460*/  @!P2 LDG.E.128 R12, desc[UR14][R34.64] ;  /* 0x0000000e220ca981 */ /* 0x000b62000c1e1d00 */
[----:B------:R-:W-:Y:S01]  /*0470*/  ISETP.GE.U32.AND P3, PT, R29, UR12, PT ;  /* 0x0000000c1d007c0c */ /* 0x000fe2000bf66070 */
[----:B------:R-:W-:-:S03]  /*0480*/  ULEA UR4, UP0, UR11, UR4, 0x2 ;  /* 0x000000040b047291 */ /* 0x000fc6000f8010ff */
[----:B------:R-:W-:Y:S01]  /*0490*/  ISETP.GE.U32.AND.EX P3, PT, R28, UR13, PT, P3 ;  /* 0x0000000d1c007c0c */ /* 0x000fe2000bf66130 */
[----:B------:R-:W-:Y:S02]  /*04a0*/  UIADD3.X UR5, UPT, UPT, URZ, UR5, URZ, UP0, !UPT ;  /* 0x00000005ff057290 */ /* 0x000fe400087fe4ff */
[----:B------:R-:W-:-:S04]  /*04b0*/  UISETP.GE.U32.AND UP0, UPT, UR4, UR12, UPT ;  /* 0x0000000c0400728c */ /* 0x000fc8000bf06070 */
[----:B------:R-:W-:Y:S01]  /*04c0*/  UISETP.GE.U32.AND.EX UP0, UPT, UR5, UR13, UPT, UP0 ;  /* 0x0000000d0500728c */ /* 0x000fe2000bf06100 */
[C---:B--2---:R-:W-:Y:S02]  /*04d0*/  DMUL R30, R18.reuse, UR20 ;  /* 0x00000014121e7c28 */ /* 0x044fe40008000000 */
[----:B------:R-:W-:-:S06]  /*04e0*/  DMUL R32, R18, UR22 ;  /* 0x0000001612207c28 */ /* 0x000fcc0008000000 */
[C---:B------:R-:W-:Y:S02]  /*04f0*/  DFMA R30, R16.reuse, UR22, R30 ;  /* 0x00000016101e7c2b */ /* 0x040fe4000800001e */
[----:B------:R-:W-:-:S06]  /*0500*/  DFMA R32, R16, UR20, -R32 ;  /* 0x0000001410207c2b */ /* 0x000fcc0008000820 */
[-C--:B---3--:R-:W-:Y:S02]  /*0510*/  DMUL R16, R30, R22.reuse ;  /* 0x000000161e107228 */ /* 0x088fe40000000000 */
[C---:B------:R-:W-:Y:S02]  /*0520*/  DMUL R18, R32.reuse, R22 ;  /* 0x0000001620127228 */ /* 0x040fe40000000000 */
[----:B----4-:R-:W-:-:S04]  /*0530*/  DMUL R22, R32, R6 ;  /* 0x0000000620167228 */ /* 0x010fc80000000000 */
[-C--:B------:R-:W-:Y:S02]  /*0540*/  DFMA R16, R32, R20.reuse, -R16 ;  /* 0x000000142010722b */ /* 0x080fe40000000810 */
[C---:B------:R-:W-:Y:S02]  /*0550*/  DFMA R18, R30.reuse, R20, R18 ;  /* 0x000000141e12722b */ /* 0x040fe40000000012 */
[C---:B------:R-:W-:Y:S02]  /*0560*/  DMUL R20, R30.reuse, R6 ;  /* 0x000000061e147228 */ /* 0x040fe40000000000 */
[-C--:B-----5:R-:W-:Y:S02]  /*0570*/  DMUL R34, R30, R10.reuse ;  /* 0x0000000a1e227228 */ /* 0x0a0fe40000000000 */
[----:B------:R-:W-:Y:S02]  /*0580*/  DMUL R6, R32, R10 ;  /* 0x0000000a20067228 */ /* 0x000fe40000000000 */
[----:B------:R-:W-:-:S02]  /*0590*/  DFMA R22, R30, R4, R22 ;  /* 0x000000041e16722b */ /* 0x000fc40000000016 */
[C---:B------:R-:W-:Y:S02]  /*05a0*/  DFMA R20, R32.reuse, R4, -R20 ;  /* 0x000000042014722b */ /* 0x040fe40000000814 */
[-C--:B------:R-:W-:Y:S02]  /*05b0*/  DFMA R4, R32, R8.reuse, -R34 ;  /* 0x000000082004722b */ /* 0x080fe40000000822 */
[C---:B------:R-:W-:Y:S01]  /*05c0*/  DFMA R6, R30.reuse, R8, R6 ;  /* 0x000000081e06722b */ /* 0x040fe20000000006 */
[C---:B------:R-:W-:Y:S01]  /*05d0*/  @!P3 LEA R34, P4, R29.reuse, UR8, 0x4 ;  /* 0x000000081d22bc11 */ /* 0x040fe2000f8820ff */
[-C--:B------:R-:W-:Y:S02]  /*05e0*/  DMUL R8, R30, R14.reuse ;  /* 0x0000000e1e087228 */ /* 0x080fe40000000000 */
[----:B------:R-:W-:Y:S01]  /*05f0*/  DMUL R10, R32, R14 ;  /* 0x0000000e200a7228 */ /* 0x000fe20000000000 */
[----:B------:R-:W-:Y:S02]  /*0600*/  @!P3 LEA.HI.X R35, R29, UR9, R28, 0x4, P4 ;  /* 0x000000091d23bc11 */ /* 0x000fe4000a0f241c */
[----:B------:R-:W-:-:S02]  /*0610*/  @!P1 LEA R28, P5, R25, UR8, 0x4 ;  /* 0x00000008191c9c11 */ /* 0x000fc4000f8a20ff */
[C---:B------:R-:W-:Y:S01]  /*0620*/  @!P2 LEA R14, P6, R2.reuse, UR8, 0x4 ;  /* 0x00000008020eac11 */ /* 0x040fe2000f8c20ff */
[-C--:B------:R-:W-:Y:S01]  /*0630*/  DFMA R8, R32, R12.reuse, -R8 ;  /* 0x0000000c2008722b */ /* 0x080fe20000000808 */
[----:B------:R-:W-:Y:S01]  /*0640*/  @!P1 LEA.HI.X R29, R25, UR9, R24, 0x4, P5 ;  /* 0x00000009191d9c11 */ /* 0x000fe2000a8f2418 */
[----:B------:R-:W-:Y:S01]  /*0650*/  DFMA R10, R30, R12, R10 ;  /* 0x0000000c1e0a722b */ /* 0x000fe2000000000a */
[C---:B------:R-:W-:Y:S01]  /*0660*/  @!P0 LEA R32, P4, R27.reuse, UR8, 0x4 ;  /* 0x000000081b208c11 */ /* 0x040fe2000f8820ff */
[----:B------:R3:W-:Y:S01]  /*0670*/  @!P3 STG.E.128 desc[UR14][R34.64], R16 ;  /* 0x000000102200b986 */ /* 0x0007e2000c101d0e */
[----:B------:R-:W-:Y:S02]  /*0680*/  @!P2 LEA.HI.X R15, R2, UR9, R3, 0x4, P6 ;  /* 0x00000009020fac11 */ /* 0x000fe4000b0f2403 */
[----:B------:R-:W-:-:S05]  /*0690*/  @!P0 LEA.HI.X R33, R27, UR9, R26, 0x4, P4 ;  /* 0x000000091b218c11 */ /* 0x000fca000a0f241a */
[----:B------:R3:W-:Y:S04]  /*06a0*/  @!P0 STG.E.128 desc[UR14][R32.64], R20 ;  /* 0x0000001420008986 */ /* 0x0007e8000c101d0e */
[----:B------:R3:W-:Y:S04]  /*06b0*/  @!P1 STG.E.128 desc[UR14][R28.64], R4 ;  /* 0x000000041c009986 */ /* 0x0007e8000c101d0e */
[----:B------:R3:W-:Y:S01]  /*06c0*/  @!P2 STG.E.128 desc[UR14][R14.64], R8 ;  /* 0x000000080e00a986 */ /* 0x0007e2000c101d0e */
[----:B------:R-:W-:Y:S05]  /*06d0*/  BRA.U !UP0, `(.L_x_494) ;  /* 0xfffffff908cc7547 */ /* 0x000fea000b83ffff */
[----:B------:R-:W-:Y:S05]  /*06e0*/  EXIT ;  /* 0x000000000000794d */ /* 0x000fea0003800000 */
.L_x_493:
        /* <DEDUP_REMOVED lines=8> */
[----:B------:R-:W2:Y:S05]  /*0770*/  LDCU.128 UR20, c[0x0][0xfe0] ;  /* 0x0001fc00ff1477ac */ /* 0x000eaa0008000c00 */
.L_x_495:
[----:B0--3--:R-:W2:Y:S01]  /*0780*/  LDG.E.128 R8, desc[UR14][R26.64] ;  /* 0x0000000e1a087981 */ /* 0x009ea2000c1e1d00 */
[C---:B------:R-:W-:Y:S01]  /*0790*/  IMAD.SHL.U32 R24, R0.reuse, 0x40, RZ ;  /* 0x0000004000187824 */ /* 0x040fe200078e00ff */
[----:B------:R-:W-:-:S04]  /*07a0*/  SHF.L.U64.HI R2, R0, 0x6, R3 ;  /* 0x0000000600027819 */ /* 0x000fc80000010203 */
[----:B------:R-:W-:-:S04]  /*07b0*/  IADD3 R32, P0, PT, R24, UR6, RZ ;  /* 0x0000000618207c10 */ /* 0x000fc8000ff1e0ff */
[----:B------:R-:W-:-:S05]  /*07c0*/  IADD3.X R33, PT, PT, R2, UR7, RZ, P0, !PT ;  /* 0x0000000702217c10 */ /* 0x000fca00087fe4ff */
[----:B------:R-:W3:Y:S04]  /*07d0*/  LDG.E.ENL2.256 R16, R20, desc[UR14][R32.64] ;  /* 0xfe00000e2014797e */ /* 0x000ee80008121910 */
[----:B------:R-:W4:Y:S01]  /*07e0*/  LDG.E.ENL2.256 R12, R4, desc[UR14][R32.64+0x20] ;  /* 0xfe00010e2004797e */ /* 0x000f22000812190c */
[----:B------:R-:W-:-:S04]  /*07f0*/  IADD3 R24, P0, PT, R24, UR8, RZ ;  /* 0x0000000818187c10 */ /* 0x000fc8000ff1e0ff */
[----:B------:R-:W-:Y:S02]  /*0800*/  IADD3.X R25, PT, PT, R2, UR9, RZ, P0, !PT ;  /* 0x0000000902197c10 */ /* 0x000fe400087fe4ff */
[----:B-1----:R-:W-:-:S05]  /*0810*/  IADD3 R0, P0, PT, R0, UR4, RZ ;  /* 0x0000000400007c10 */ /* 0x002fca000ff1e0ff */
[C---:B------:R-:W-:Y:S02]  /*0820*/  IMAD.SHL.U32 R2, R0.reuse, 0x4, RZ ;  /* 0x0000000400027824 */ /* 0x040fe400078e00ff */
[----:B------:R-:W-:Y:S01]  /*0830*/  IMAD.X R3, RZ, RZ, R3, P0 ;  /* 0x000000ffff037224 */ /* 0x000fe200000e0603 */
[----:B------:R-:W-:Y:S02]  /*0840*/  LOP3.LUT P0, RZ, R0, 0xffffc000, RZ, 0xc0, !PT ;  /* 0xffffc00000ff7812 */ /* 0x000fe4000780c0ff */
[----:B------:R-:W-:Y:S02]  /*0850*/  ISETP.LT.U32.AND P1, PT, R2, UR16, PT ;  /* 0x0000001002007c0c */ /* 0x000fe4000bf21070 */
[----:B------:R-:W-:Y:S02]  /*0860*/  SHF.L.U64.HI R2, R0, 0x2, R3 ;  /* 0x0000000200027819 */ /* 0x000fe40000010203 */
[----:B------:R-:W-:Y:S02]  /*0870*/  LOP3.LUT P0, RZ, R3, 0x3fffffff, RZ, 0xc0, P0 ;  /* 0x3fffffff03ff7812 */ /* 0x000fe4000000c0ff */
[----:B------:R-:W-:Y:S01]  /*0880*/  ISETP.LT.AND.EX P1, PT, R2, UR10, PT, P1 ;  /* 0x0000000a02007c0c */ /* 0x000fe2000bf21310 */
[----:B--2---:R-:W-:-:S02]  /*0890*/  DMUL R28, R10, UR20 ;  /* 0x000000140a1c7c28 */ /* 0x004fc40008000000 */
[----:B------:R-:W-:-:S06]  /*08a0*/  DMUL R30, R10, UR22 ;  /* 0x000000160a1e7c28 */ /* 0x000fcc0008000000 */
[C---:B------:R-:W-:Y:S02]  /*08b0*/  DFMA R28, R8.reuse, UR22, R28 ;  /* 0x00000016081c7c2b */ /* 0x040fe4000800001c */
[----:B------:R-:W-:-:S06]  /*08c0*/  DFMA R30, R8, UR20, -R30 ;  /* 0x00000014081e7c2b */ /* 0x000fcc000800081e */
[C---:B---3--:R-:W-:Y:S02]  /*08d0*/  DMUL R8, R22.reuse, R28 ;  /* 0x0000001c16087228 */ /* 0x048fe40000000000 */
[----:B------:R-:W-:Y:S02]  /*08e0*/  DMUL R10, R22, R30 ;  /* 0x0000001e160a7228 */ /* 0x000fe40000000000 */
[C---:B------:R-:W-:Y:S02]  /*08f0*/  DMUL R34, R18.reuse, R28 ;  /* 0x0000001c12227228 */ /* 0x040fe40000000000 */
[----:B------:R-:W-:Y:S02]  /*0900*/  DMUL R22, R18, R30 ;  /* 0x0000001e12167228 */ /* 0x000fe40000000000 */
[C---:B----4-:R-:W-:Y:S02]  /*0910*/  DMUL R32, R6.reuse, R28 ;  /* 0x0000001c06207228 */ /* 0x050fe40000000000 */
[----:B------:R-:W-:-:S02]  /*0920*/  DMUL R18, R6, R30 ;  /* 0x0000001e06127228 */ /* 0x000fc40000000000 */
[C---:B------:R-:W-:Y:S02]  /*0930*/  DMUL R6, R14.reuse, R28 ;  /* 0x0000001c0e067228 */ /* 0x040fe40000000000 */
[-C--:B------:R-:W-:Y:S02]  /*0940*/  DMUL R14, R14, R30.reuse ;  /* 0x0000001e0e0e7228 */ /* 0x080fe40000000000 */
[C---:B------:R-:W-:Y:S02]  /*0950*/  DFMA R8, R20.reuse, R30, -R8 ;  /* 0x0000001e1408722b */ /* 0x040fe40000000808 */
[----:B------:R-:W-:Y:S02]  /*0960*/  DFMA R10, R20, R28, R10 ;  /* 0x0000001c140a722b */ /* 0x000fe4000000000a */
[C---:B------:R-:W-:Y:S02]  /*0970*/  DFMA R20, R16.reuse, R30, -R34 ;  /* 0x0000001e1014722b */ /* 0x040fe40000000822 */
[----:B------:R-:W-:-:S02]  /*0980*/  DFMA R22, R16, R28, R22 ;  /* 0x0000001c1016722b */ /* 0x000fc40000000016 */
[C---:B------:R-:W-:Y:S02]  /*0990*/  DFMA R16, R4.reuse, R30, -R32 ;  /* 0x0000001e0410722b */ /* 0x040fe40000000820 */
[----:B------:R-:W-:Y:S02]  /*09a0*/  DFMA R18, R4, R28, R18 ;  /* 0x0000001c0412722b */ /* 0x000fe40000000012 */
[C---:B------:R-:W-:Y:S01]  /*09b0*/  DFMA R4, R12.reuse, R30, -R6 ;  /* 0x0000001e0c04722b */ /* 0x040fe20000000806 */
[----:B------:R3:W-:Y:S01]  /*09c0*/  STG.E.ENL2.256 desc[UR14][R24.64], R8, R20 ;  /* 0xf80000081814797f */ /* 0x0007e2000f12180e */
[----:B------:R-:W-:-:S07]  /*09d0*/  DFMA R6, R12, R28, R14 ;  /* 0x0000001c0c06722b */ /* 0x000fce000000000e */
[----:B------:R3:W-:Y:S01]  /*09e0*/  STG.E.ENL2.256 desc[UR14][R24.64+0x20], R16, R4 ;  /* 0xf80001101804797f */ /* 0x0007e2000f12180e */
[----:B------:R-:W-:Y:S05]  /*09f0*/  @!P0 BRA P1, `(.L_x_495) ;  /* 0xfffffffc00608947 */ /* 0x000fea000083ffff */
[----:B------:R-:W-:Y:S05]  /*0a00*/  EXIT ;  /* 0x000000000000794d */ /* 0x000fea0003800000 */
.L_x_496:
        /* <DEDUP_REMOVED lines=15> */
.L_x_775:


//--------------------- .text._ZN2at6native63_GLOBAL__N__862fb238_30_ForeachBinaryOpScalarTensor_cu_64fe0ca525multi_tensor_apply_kernelINS1_18TensorListMetadataILi2EEENS1_27BinaryOpScalarTensorFunctorIfLi2ELi1ELi1EEEJSt10multipliesIfEPffEEEvT_T0_DpT1_ --------------------------
	.section	.text._ZN2at6native63_GLOBAL__N__862fb238_30_ForeachBinaryOpScalarTensor_cu_64fe0ca525multi_tensor_apply_kernelINS1_18TensorListMetadataILi2EEENS1_27BinaryOpScalarTensorFunctorIfLi2ELi1ELi1EEEJSt10multipliesIfEPffEEEvT_T0_DpT1_,"ax",@progbits
	.align	128
.text._ZN2at6native63_GLOBAL__N__862fb238_30_ForeachBinaryOpScalarTensor_cu_64fe0ca525multi_tensor_apply_kernelINS1_18TensorListMetadataILi2EEENS1_27BinaryOpScalarTensorFunctorIfLi2ELi1ELi1EEEJSt10multipliesIfEPffEEEvT_T0_DpT1_:
        .type           _ZN2at6native63_GLOBAL__N__862fb238_30_ForeachBinaryOpScalarTensor_cu_64fe0ca525multi_tensor_apply_kernelINS1_18TensorListMetadataILi2EEENS1_27BinaryOpScalarTensorFunctorIfLi2ELi1ELi1EEEJSt10multipliesIfEPffEEEvT_T0_DpT1_,@function
        .size           _ZN2at6native63_GLOBAL__N__862fb238_30_ForeachBinaryOpScalarTensor_cu_64fe0ca525multi_tensor_apply_kernelINS1_18TensorListMetadataILi2EEENS1_27BinaryOpScalarTensorFunctorIfLi2ELi1ELi1EEEJSt10multipliesIfEPffEEEvT_T0_DpT1_,(.L_x_776 - _ZN2at6native63_GLOBAL__N__862fb238_30_ForeachBinaryOpScalarTensor_cu_64fe0ca525multi_tensor_apply_kernelINS1_18TensorListMetadataILi2EEENS1_27BinaryOpScalarTensorFunctorIfLi2ELi1ELi1EEEJSt10multipliesIfEPffEEEvT_T0_DpT1_)
        .other          _ZN2at6native63_GLOBAL__N__862fb238_30_ForeachBinaryOpScalarTensor_cu_64fe0ca525multi_tensor_apply_kernelINS1_18TensorListMetadataILi2EEENS1_27BinaryOpScalarTensorFunctorIfLi2ELi1ELi1EEEJSt10multipliesIfEPffEEEvT_T0_DpT1_,@"STO_CUDA_ENTRY STV_DEFAULT"
_ZN2at6native63_GLOBAL__N__862fb238_30_ForeachBinaryOpScalarTensor_cu_64fe0ca525multi_tensor_apply_kernelINS1_18TensorListMetadataILi2EEENS1_27BinaryOpScalarTensorFunctorIfLi2ELi1ELi1EEEJSt10multipliesIfEPffEEEvT_T0_DpT1_:
        /* <DEDUP_REMOVED lines=38> */
[----:B------:R-:W-:Y:S05]  /*0260*/  CALL.REL.NOINC `($__internal_33_$__cuda_sm20_div_u16) ;  /* 0x0000000c00547944 */ /* 0x000fea0003c00000 */
        /* <DEDUP_REMOVED lines=14> */
.L_x_499:
[----:B0-2---:R-:W-:Y:S01]  /*0350*/  IADD3 R25, P0, PT, R3, UR6, RZ ;  /* 0x0000000603197c10 */ /* 0x005fe2000ff1e0ff */
[----:B------:R-:W0:Y:S01]  /*0360*/  LDC.64 R28, c[0x0][0xfd0] ;  /* 0x0003f400ff1c7b82 */ /* 0x000e220000000a00 */
[----:B------:R-:W-:Y:S02]  /*0370*/  IMAD.MOV.U32 R14, RZ, RZ, RZ ;  /* 0x000000ffff0e7224 */ /* 0x000fe400078e00ff */
        /* <DEDUP_REMOVED lines=11> */
[C---:B------:R-:W-:Y:S02]  /*0430*/  @!P2 LEA R18, P1, R25.reuse, R12, 0x2 ;  /* 0x0000000c1912a211 */ /* 0x040fe400078210ff */
[----:B------:R-:W-:Y:S01]  /*0440*/  ISETP.GE.AND.EX P0, PT, R16, R2, PT, P0 ;  /* 0x000000021000720c */ /* 0x000fe20003f06300 */
[----:B------:R-:W-:Y:S01]  /*0450*/  IMAD.X R21, RZ, RZ, R16, P4 ;  /* 0x000000ffff157224 */ /* 0x000fe200020e0610 */
[-C--:B------:R-:W-:Y:S01]  /*0460*/  @!P2 LEA.HI.X R19, R25, R13.reuse, R15, 0x2, P1 ;  /* 0x0000000d1913a211 */ /* 0x080fe200008f140f */
[----:B0-----:R-:W1:Y:S01]  /*0470*/  LDG.E R17, desc[UR12][R28.64] ;  /* 0x0000000c1c117981 */ /* 0x001e62000c1e1900 */
[----:B------:R-:W-:Y:S01]  /*0480*/  @!P3 LEA R26, P4, R7, R12, 0x2 ;  /* 0x0000000c071ab211 */ /* 0x000fe200078810ff */
[----:B------:R-:W-:Y:S01]  /*0490*/  IMAD.MOV.U32 R6, RZ, RZ, RZ ;  /* 0x000000ffff067224 */ /* 0x000fe200078e00ff */
[----:B------:R-:W-:Y:S01]  /*04a0*/  ISETP.GE.U32.AND P1, PT, R5, R0, PT ;  /* 0x000000000500720c */ /* 0x000fe20003f26070 */
[----:B------:R0:W2:Y:S01]  /*04b0*/  @!P2 LDG.E R14, desc[UR12][R18.64] ;  /* 0x0000000c120ea981 */ /* 0x0000a2000c1e1900 */
[----:B------:R-:W-:-:S02]  /*04c0*/  @!P3 LEA.HI.X R27, R7, R13, R9, 0x2, P4 ;  /* 0x0000000d071bb211 */ /* 0x000fc400020f1409 */
[----:B------:R-:W-:-:S03]  /*04d0*/  ISETP.GE.AND.EX P1, PT, R21, R2, PT, P1 ;  /* 0x000000021500720c */ /* 0x000fc60003f26310 */
[----:B------:R3:W4:Y:S01]  /*04e0*/  @!P3 LDG.E R6, desc[UR12][R26.64] ;  /* 0x0000000c1a06b981 */ /* 0x000722000c1e1900 */
[----:B------:R-:W-:Y:S01]  /*04f0*/  IMAD.MOV.U32 R4, RZ, RZ, RZ ;  /* 0x000000ffff047224 */ /* 0x000fe200078e00ff */
[----:B0-----:R-:W-:-:S04]  /*0500*/  @!P0 LEA R18, P4, R23, R12, 0x2 ;  /* 0x0000000c17128211 */ /* 0x001fc800078810ff */
[----:B------:R-:W-:-:S04]  /*0510*/  @!P0 LEA.HI.X R19, R23, R13, R16, 0x2, P4 ;  /* 0x0000000d17138211 */ /* 0x000fc800020f1410 */
[C---:B---3--:R-:W-:Y:S01]  /*0520*/  @!P1 LEA R26, P4, R5.reuse, R12, 0x2 ;  /* 0x0000000c051a9211 */ /* 0x048fe200078810ff */
[----:B------:R-:W-:Y:S01]  /*0530*/  IMAD.MOV.U32 R8, RZ, RZ, RZ ;  /* 0x000000ffff087224 */ /* 0x000fe200078e00ff */
[----:B------:R0:W3:Y:S02]  /*0540*/  @!P0 LDG.E R4, desc[UR12][R18.64] ;  /* 0x0000000c12048981 */ /* 0x0000e4000c1e1900 */
[----:B------:R-:W-:-:S05]  /*0550*/  @!P1 LEA.HI.X R27, R5, R13, R21, 0x2, P4 ;  /* 0x0000000d051b9211 */ /* 0x000fca00020f1415 */
[----:B------:R5:W3:Y:S01]  /*0560*/  @!P1 LDG.E R8, desc[UR12][R26.64] ;  /* 0x0000000c1a089981 */ /* 0x000ae2000c1e1900 */
[-C--:B------:R-:W-:Y:S02]  /*0570*/  @!P0 LEA R22, P5, R23, R10.reuse, 0x2 ;  /* 0x0000000a17168211 */ /* 0x080fe400078a10ff */
[-C--:B0-----:R-:W-:Y:S02]  /*0580*/  @!P2 LEA R18, P4, R25, R10.reuse, 0x2 ;  /* 0x0000000a1912a211 */ /* 0x081fe400078810ff */
[-C--:B------:R-:W-:Y:S02]  /*0590*/  @!P0 LEA.HI.X R23, R23, R11.reuse, R16, 0x2, P5 ;  /* 0x0000000b17178211 */ /* 0x080fe400028f1410 */
[C---:B------:R-:W-:Y:S02]  /*05a0*/  @!P2 LEA.HI.X R19, R25.reuse, R11, R15, 0x2, P4 ;  /* 0x0000000b1913a211 */ /* 0x040fe400020f140f */
[----:B------:R-:W-:Y:S02]  /*05b0*/  IADD3 R16, P4, PT, R25, UR10, RZ ;  /* 0x0000000a19107c10 */ /* 0x000fe4000ff9e0ff */
[----:B------:R-:W-:-:S03]  /*05c0*/  @!P1 LEA R24, P5, R5, R10, 0x2 ;  /* 0x0000000a05189211 */ /* 0x000fc600078a10ff */
[----:B------:R-:W-:Y:S01]  /*05d0*/  IMAD.X R15, RZ, RZ, R15, P4 ;  /* 0x000000ffff0f7224 */ /* 0x000fe200020e060f */
[-C--:B------:R-:W-:Y:S02]  /*05e0*/  @!P1 LEA.HI.X R25, R5, R11.reuse, R21, 0x2, P5 ;  /* 0x0000000b05199211 */ /* 0x080fe400028f1415 */
[C---:B-----5:R-:W-:Y:S02]  /*05f0*/  @!P3 LEA R26, P4, R7.reuse, R10, 0x2 ;  /* 0x0000000a071ab211 */ /* 0x060fe400078810ff */
[C---:B------:R-:W-:Y:S02]  /*0600*/  IADD3 R5, P5, PT, R7.reuse, UR10, RZ ;  /* 0x0000000a07057c10 */ /* 0x040fe4000ffbe0ff */
[----:B------:R-:W-:Y:S02]  /*0610*/  @!P3 LEA.HI.X R27, R7, R11, R9, 0x2, P4 ;  /* 0x0000000b071bb211 */ /* 0x000fe400020f1409 */
[----:B------:R-:W-:Y:S01]  /*0620*/  ISETP.GE.U32.AND P4, PT, R5, R0, PT ;  /* 0x000000000500720c */ /* 0x000fe20003f86070 */
[----:B-1----:R-:W-:-:S04]  /*0630*/  FMUL.FTZ R17, R17, UR14 ;  /* 0x0000000e11117c20 */ /* 0x002fc80008410000 */
[----:B--2---:R-:W-:-:S05]  /*0640*/  FMUL.FTZ R14, R17, R14 ;  /* 0x0000000e110e7220 */ /* 0x004fca0000410000 */
[----:B------:R0:W-:Y:S01]  /*0650*/  @!P2 STG.E desc[UR12][R18.64], R14 ;  /* 0x0000000e1200a986 */ /* 0x0001e2000c10190c */
[----:B----4-:R-:W-:Y:S01]  /*0660*/  FMUL.FTZ R20, R17, R6 ;  /* 0x0000000611147220 */ /* 0x010fe20000410000 */
[----:B------:R-:W-:Y:S01]  /*0670*/  ISETP.GE.U32.AND P2, PT, R16, R0, PT ;  /* 0x000000001000720c */ /* 0x000fe20003f46070 */
[----:B------:R-:W-:-:S03]  /*0680*/  IMAD.X R6, RZ, RZ, R9, P5 ;  /* 0x000000ffff067224 */ /* 0x000fc600028e0609 */
[-C--:B------:R-:W-:Y:S01]  /*0690*/  ISETP.GE.AND.EX P2, PT, R15, R2.reuse, PT, P2 ;  /* 0x000000020f00720c */ /* 0x080fe20003f46320 */
[----:B------:R1:W-:Y:S01]  /*06a0*/  @!P3 STG.E desc[UR12][R26.64], R20 ;  /* 0x000000141a00b986 */ /* 0x0003e2000c10190c */
[----:B------:R-:W-:Y:S02]  /*06b0*/  ISETP.GE.AND.EX P3, PT, R6, R2, PT, P4 ;  /* 0x000000020600720c */ /* 0x000fe40003f66340 */
[----:B0-----:R-:W-:-:S04]  /*06c0*/  IADD3 R19, P5, PT, R5, UR11, RZ ;  /* 0x0000000b05137c10 */ /* 0x001fc8000ffbe0ff */
[C---:B------:R-:W-:Y:S01]  /*06d0*/  IADD3 R9, P6, PT, R19.reuse, UR11, RZ ;  /* 0x0000000b13097c10 */ /* 0x040fe2000ffde0ff */
[----:B------:R-:W-:Y:S01]  /*06e0*/  IMAD.X R7, RZ, RZ, R6, P5 ;  /* 0x000000ffff077224 */ /* 0x000fe200028e0606 */
[----:B------:R-:W-:Y:S01]  /*06f0*/  ISETP.GE.U32.AND P4, PT, R19, R0, PT ;  /* 0x000000001300720c */ /* 0x000fe20003f86070 */
[----:B---3--:R-:W-:Y:S01]  /*0700*/  FMUL.FTZ R14, R17, R4 ;  /* 0x00000004110e7220 */ /* 0x008fe20000410000 */
[----:B------:R-:W-:Y:S01]  /*0710*/  ISETP.GE.U32.AND P5, PT, R9, R0, PT ;  /* 0x000000000900720c */ /* 0x000fe20003fa6070 */
[----:B------:R-:W-:Y:S01]  /*0720*/  IMAD.X R21, RZ, RZ, R7, P6 ;  /* 0x000000ffff157224 */ /* 0x000fe200030e0607 */
[-C--:B------:R-:W-:Y:S02]  /*0730*/  ISETP.GE.AND.EX P4, PT, R7, R2.reuse, PT, P4 ;  /* 0x000000020700720c */ /* 0x080fe40003f86340 */
[----:B------:R0:W-:Y:S02]  /*0740*/  @!P0 STG.E desc[UR12][R22.64], R14 ;  /* 0x0000000e16008986 */ /* 0x0001e4000c10190c */
[----:B------:R-:W-:-:S02]  /*0750*/  ISETP.GE.AND.EX P5, PT, R21, R2, PT, P5 ;  /* 0x000000021500720c */ /* 0x000fc40003fa6350 */
[C---:B-1----:R-:W-:Y:S01]  /*0760*/  @!P2 LEA R26, P0, R16.reuse, R12, 0x2 ;  /* 0x0000000c101aa211 */ /* 0x042fe200078010ff */
[----:B------:R-:W-:Y:S01]  /*0770*/  FMUL.FTZ R18, R17, R8 ;  /* 0x0000000811127220 */ /* 0x000fe20000410000 */
[----:B------:R-:W-:Y:S02]  /*0780*/  IMAD.MOV.U32 R8, RZ, RZ, RZ ;  /* 0x000000ffff087224 */ /* 0x000fe400078e00ff */
[-C--:B------:R-:W-:Y:S01]  /*0790*/  @!P2 LEA.HI.X R27, R16, R13.reuse, R15, 0x2, P0 ;  /* 0x0000000d101ba211 */ /* 0x080fe200000f140f */
[----:B------:R-:W-:Y:S01]  /*07a0*/  IMAD.MOV.U32 R4, RZ, RZ, RZ ;  /* 0x000000ffff047224 */ /* 0x000fe200078e00ff */
[CC--:B0-----:R-:W-:Y:S01]  /*07b0*/  @!P3 LEA R22, P6, R5.reuse, R12.reuse, 0x2 ;  /* 0x0000000c0516b211 */ /* 0x0c1fe200078c10ff */
[----:B------:R0:W-:Y:S03]  /*07c0*/  @!P1 STG.E desc[UR12][R24.64], R18 ;  /* 0x0000001218009986 */ /* 0x0001e6000c10190c */
[----:B------:R-:W-:Y:S01]  /*07d0*/  @!P3 LEA.HI.X R23, R5, R13, R6, 0x2, P6 ;  /* 0x0000000d0517b211 */ /* 0x000fe200030f1406 */
[----:B------:R1:W2:Y:S04]  /*07e0*/  @!P2 LDG.E R8, desc[UR12][R26.64] ;  /* 0x0000000c1a08a981 */ /* 0x0002a8000c1e1900 */
[----:B------:R3:W4:Y:S04]  /*07f0*/  @!P3 LDG.E R4, desc[UR12][R22.64] ;  /* 0x0000000c1604b981 */ /* 0x000728000c1e1900 */
[----:B------:R-:W5:Y:S01]  /*0800*/  LDG.E R17, desc[UR12][R28.64] ;  /* 0x0000000c1c117981 */ /* 0x000f62000c1e1900 */
[----:B-1----:R-:W-:-:S02]  /*0810*/  @!P4 LEA R26, P0, R19, R12, 0x2 ;  /* 0x0000000c131ac211 */ /* 0x002fc400078010ff */
[----:B0-----:R-:W-:Y:S02]  /*0820*/  CS2R R24, SRZ ;  /* 0x0000000000187805 */ /* 0x001fe4000001ff00 */
[----:B---3--:R-:W-:Y:S02]  /*0830*/  @!P5 LEA R22, P1, R9, R12, 0x2 ;  /* 0x0000000c0916d211 */ /* 0x008fe400078210ff */
[-C--:B------:R-:W-:Y:S02]  /*0840*/  @!P4 LEA.HI.X R27, R19, R13.reuse, R7, 0x2, P0 ;  /* 0x0000000d131bc211 */ /* 0x080fe400000f1407 */
[----:B------:R-:W-:-:S03]  /*0850*/  @!P5 LEA.HI.X R23, R9, R13, R21, 0x2, P1 ;  /* 0x0000000d0917d211 */ /* 0x000fc600008f1415 */
[----:B------:R-:W3:Y:S04]  /*0860*/  @!P4 LDG.E R24, desc[UR12][R26.64] ;  /* 0x0000000c1a18c981 */ /* 0x000ee8000c1e1900 */
[----:B------:R-:W3:Y:S01]  /*0870*/  @!P5 LDG.E R25, desc[UR12][R22.64] ;  /* 0x0000000c1619d981 */ /* 0x000ee2000c1e1900 */
[CC--:B------:R-:W-:Y:S02]  /*0880*/  @!P2 LEA R14, P0, R16.reuse, R10.reuse, 0x2 ;  /* 0x0000000a100ea211 */ /* 0x0c0fe400078010ff */
[-C--:B------:R-:W-:Y:S02]  /*0890*/  @!P4 LEA R18, P1, R19, R10.reuse, 0x2 ;  /* 0x0000000a1312c211 */ /* 0x080fe400078210ff */
[----:B------:R-:W-:Y:S02]  /*08a0*/  @!P2 LEA.HI.X R15, R16, R11, R15, 0x2, P0 ;  /* 0x0000000b100fa211 */ /* 0x000fe400000f140f */
[----:B------:R-:W-:-:S02]  /*08b0*/  @!P3 LEA R16, P0, R5, R10, 0x2 ;  /* 0x0000000a0510b211 */ /* 0x000fc400078010ff */
        /* <DEDUP_REMOVED lines=9> */
[----:B-----5:R-:W-:Y:S01]  /*0950*/  FMUL.FTZ R29, R17, UR14 ;  /* 0x0000000e111d7c20 */ /* 0x020fe20008410000 */
[----:B------:R-:W-:-:S03]  /*0960*/  @!P3 LEA.HI.X R17, R5, R11, R6, 0x2, P0 ;  /* 0x0000000b0511b211 */ /* 0x000fc600000f1406 */
[C---:B--2---:R-:W-:Y:S01]  /*0970*/  FMUL.FTZ R5, R29.reuse, R8 ;  /* 0x000000081d057220 */ /* 0x044fe20000410000 */
[----:B----4-:R-:W-:-:S04]  /*0980*/  FMUL.FTZ R7, R29, R4 ;  /* 0x000000041d077220 */ /* 0x010fc80000410000 */
[----:B------:R2:W-:Y:S01]  /*0990*/  @!P2 STG.E desc[UR12][R14.64], R5 ;  /* 0x000000050e00a986 */ /* 0x0005e2000c10190c */
[----:B---3--:R-:W-:-:S03]  /*09a0*/  FMUL.FTZ R9, R29, R24 ;  /* 0x000000181d097220 */ /* 0x008fc60000410000 */
[----:B------:R2:W-:Y:S01]  /*09b0*/  @!P3 STG.E desc[UR12][R16.64], R7 ;  /* 0x000000071000b986 */ /* 0x0005e2000c10190c */
[----:B------:R-:W-:-:S03]  /*09c0*/  FMUL.FTZ R25, R29, R25 ;  /* 0x000000191d197220 */ /* 0x000fc60000410000 */
[----:B------:R2:W-:Y:S04]  /*09d0*/  @!P4 STG.E desc[UR12][R18.64], R9 ;  /* 0x000000091200c986 */ /* 0x0005e8000c10190c */
[----:B------:R2:W-:Y:S01]  /*09e0*/  @!P5 STG.E desc[UR12][R20.64], R25 ;  /* 0x000000191400d986 */ /* 0x0005e2000c10190c */
[----:B------:R-:W-:Y:S05]  /*09f0*/  BRA.U UP0, `(.L_x_499) ;  /* 0xfffffff900547547 */ /* 0x000fea000b83ffff */
.L_x_498:
        /* <DEDUP_REMOVED lines=30> */
[----:B------:R-:W-:Y:S02]  /*0be0*/  @!P2 LEA R6, P4, R21, R12, 0x2 ;  /* 0x0000000c1506a211 */ /* 0x000fe400078810ff */
[-C--:B------:R-:W-:Y:S01]  /*0bf0*/  @!P1 LEA.HI.X R3, R25, R13.reuse, R19, 0x2, P5 ;  /* 0x0000000d19039211 */ /* 0x080fe200028f1413 */
[----:B------:R0:W3:Y:S01]  /*0c00*/  @!P0 LDG.E R0, desc[UR12][R4.64] ;  /* 0x0000000c04008981 */ /* 0x0000e2000c1e1900 */
[----:B------:R-:W-:-:S03]  /*0c10*/  @!P2 LEA.HI.X R7, R21, R13, R23, 0x2, P4 ;  /* 0x0000000d1507a211 */ /* 0x000fc600020f1417 */
[----:B------:R3:W4:Y:S04]  /*0c20*/  @!P1 LDG.E R8, desc[UR12][R2.64] ;  /* 0x0000000c02089981 */ /* 0x000728000c1e1900 */
[----:B------:R4:W4:Y:S01]  /*0c30*/  @!P2 LDG.E R16, desc[UR12][R6.64] ;  /* 0x0000000c0610a981 */ /* 0x000922000c1e1900 */
[----:B-1----:R-:W-:Y:S01]  /*0c40*/  @!P3 LEA R28, P4, R9, R12, 0x2 ;  /* 0x0000000c091cb211 */ /* 0x002fe200078810ff */
[----:B------:R-:W-:Y:S01]  /*0c50*/  IMAD.MOV.U32 R18, RZ, RZ, RZ ;  /* 0x000000ffff127224 */ /* 0x000fe200078e00ff */
[-C--:B0-----:R-:W-:Y:S02]  /*0c60*/  @!P1 LEA R4, P5, R25, R10.reuse, 0x2 ;  /* 0x0000000a19049211 */ /* 0x081fe400078a10ff */
[----:B------:R-:W-:Y:S02]  /*0c70*/  @!P3 LEA.HI.X R29, R9, R13, R27, 0x2, P4 ;  /* 0x0000000d091db211 */ /* 0x000fe400020f141b */
[----:B------:R-:W-:-:S02]  /*0c80*/  @!P0 LEA R12, P4, R15, R10, 0x2 ;  /* 0x0000000a0f0c8211 */ /* 0x000fc400078810ff */
[-C--:B------:R-:W-:Y:S01]  /*0c90*/  @!P1 LEA.HI.X R5, R25, R11.reuse, R19, 0x2, P5 ;  /* 0x0000000b19059211 */ /* 0x080fe200028f1413 */
[----:B------:R0:W5:Y:S01]  /*0ca0*/  @!P3 LDG.E R18, desc[UR12][R28.64] ;  /* 0x0000000c1c12b981 */ /* 0x000162000c1e1900 */
[----:B------:R-:W-:Y:S01]  /*0cb0*/  @!P0 LEA.HI.X R13, R15, R11, R17, 0x2, P4 ;  /* 0x0000000b0f0d8211 */ /* 0x000fe200020f1411 */
[----:B--2---:R-:W-:Y:S01]  /*0cc0*/  FMUL.FTZ R20, R14, UR4 ;  /* 0x000000040e147c20 */ /* 0x004fe20008410000 */
[----:B------:R-:W-:-:S04]  /*0cd0*/  @!P2 LEA R14, P6, R21, R10, 0x2 ;  /* 0x0000000a150ea211 */ /* 0x000fc800078c10ff */
[----:B------:R-:W-:Y:S01]  /*0ce0*/  @!P2 LEA.HI.X R15, R21, R11, R23, 0x2, P6 ;  /* 0x0000000b150fa211 */ /* 0x000fe200030f1417 */
[C---:B---3--:R-:W-:Y:S01]  /*0cf0*/  FMUL.FTZ R3, R20.reuse, R0 ;  /* 0x0000000014037220 */ /* 0x048fe20000410000 */
[----:B----4-:R-:W-:-:S04]  /*0d00*/  FMUL.FTZ R7, R20, R8 ;  /* 0x0000000814077220 */ /* 0x010fc80000410000 */
[----:B------:R0:W-:Y:S01]  /*0d10*/  @!P0 STG.E desc[UR12][R12.64], R3 ;  /* 0x000000030c008986 */ /* 0x0001e2000c10190c */
[----:B------:R-:W-:-:S03]  /*0d20*/  FMUL.FTZ R17, R20, R16 ;  /* 0x0000001014117220 */ /* 0x000fc60000410000 */
[----:B------:R0:W-:Y:S04]  /*0d30*/  @!P1 STG.E desc[UR12][R4.64], R7 ;  /* 0x0000000704009986 */ /* 0x0001e8000c10190c */
[----:B------:R0:W-:Y:S01]  /*0d40*/  @!P2 STG.E desc[UR12][R14.64], R17 ;  /* 0x000000110e00a986 */ /* 0x0001e2000c10190c */
[----:B------:R-:W-:Y:S05]  /*0d50*/  @P3 EXIT ;  /* 0x000000000000394d */ /* 0x000fea0003800000 */
[----:B------:R-:W-:Y:S01]  /*0d60*/  LEA R2, P0, R9, R10, 0x2 ;  /* 0x0000000a09027211 */ /* 0x000fe200078010ff */
[----:B0----5:R-:W-:-:S03]  /*0d70*/  FMUL.FTZ R5, R20, R18 ;  /* 0x0000001214057220 */ /* 0x021fc60000410000 */
[----:B------:R-:W-:-:S05]  /*0d80*/  LEA.HI.X R3, R9, R11, R27, 0x2, P0 ;  /* 0x0000000b09037211 */ /* 0x000fca00000f141b */
[----:B------:R-:W-:Y:S01]  /*0d90*/  STG.E desc[UR12][R2.64], R5 ;  /* 0x0000000502007986 */ /* 0x000fe2000c10190c */
[----:B------:R-:W-:Y:S05]  /*0da0*/  EXIT ;  /* 0x000000000000794d */ /* 0x000fea0003800000 */
.L_x_497:
        /* <DEDUP_REMOVED lines=9> */
.L_x_500:
[C---:B------:R-:W-:Y:S01]  /*0e40*/  IMAD.SHL.U32 R15, R18.reuse, 0x10, RZ ;  /* 0x00000010120f7824 */ /* 0x040fe200078e00ff */
[----:B------:R-:W-:Y:S01]  /*0e50*/  SHF.L.U64.HI R19, R18, 0x4, R21 ;  /* 0x0000000412137819 */ /* 0x000fe20000010215 */
[----:B0-----:R-:W2:Y:S03]  /*0e60*/  LDG.E R9, desc[UR12][R2.64] ;  /* 0x0000000c02097981 */ /* 0x001ea6000c1e1900 */
[----:B------:R-:W-:-:S05]  /*0e70*/  IADD3 R16, P0, PT, R12, R15, RZ ;  /* 0x0000000f0c107210 */ /* 0x000fca0007f1e0ff */
[----:B------:R-:W-:-:S05]  /*0e80*/  IMAD.X R17, R13, 0x1, R19, P0 ;  /* 0x000000010d117824 */ /* 0x000fca00000e0613 */
[----:B------:R-:W3:Y:S01]  /*0e90*/  LDG.E.128 R4, desc[UR12][R16.64] ;  /* 0x0000000c10047981 */ /* 0x000ee2000c1e1d00 */
[----:B------:R-:W-:-:S05]  /*0ea0*/  IADD3 R14, P0, PT, R10, R15, RZ ;  /* 0x0000000f0a0e7210 */ /* 0x000fca0007f1e0ff */
[----:B------:R-:W-:Y:S01]  /*0eb0*/  IMAD.X R15, R11, 0x1, R19, P0 ;  /* 0x000000010b0f7824 */ /* 0x000fe200000e0613 */
[----:B-1----:R-:W-:-:S05]  /*0ec0*/  IADD3 R18, P0, PT, R18, UR4, RZ ;  /* 0x0000000412127c10 */ /* 0x002fca000ff1e0ff */
[----:B------:R-:W-:Y:S01]  /*0ed0*/  IMAD.X R21, RZ, RZ, R21, P0 ;  /* 0x000000ffff157224 */ /* 0x000fe200000e0615 */
[----:B------:R-:W-:-:S04]  /*0ee0*/  LOP3.LUT P0, RZ, R18, 0xffffc000, RZ, 0xc0, !PT ;  /* 0xffffc00012ff7812 */ /* 0x000fc8000780c0ff */
[----:B------:R-:W-:Y:S01]  /*0ef0*/  LOP3.LUT P0, RZ, R21, 0x3fffffff, RZ, 0xc0, P0 ;  /* 0x3fffffff15ff7812 */ /* 0x000fe2000000c0ff */
[----:B--2---:R-:W-:-:S04]  /*0f00*/  FMUL.FTZ R9, R9, UR5 ;  /* 0x0000000509097c20 */ /* 0x004fc80008410000 */
[-C--:B---3--:R-:W-:Y:S01]  /*0f10*/  FMUL.FTZ R4, R4, R9.reuse ;  /* 0x0000000904047220 */ /* 0x088fe20000410000 */
[-C--:B------:R-:W-:Y:S01]  /*0f20*/  FMUL.FTZ R5, R5, R9.reuse ;  /* 0x0000000905057220 */ /* 0x080fe20000410000 */
[-C--:B------:R-:W-:Y:S01]  /*0f30*/  FMUL.FTZ R6, R6, R9.reuse ;  /* 0x0000000906067220 */ /* 0x080fe20000410000 */
[----:B------:R-:W-:Y:S01]  /*0f40*/  FMUL.FTZ R7, R7, R9 ;  /* 0x0000000907077220 */ /* 0x000fe20000410000 */
[----:B------:R-:W-:-:S04]  /*0f50*/  IMAD.SHL.U32 R9, R18, 0x4, RZ ;  /* 0x0000000412097824 */ /* 0x000fc800078e00ff */
[----:B------:R3:W-:Y:S01]  /*0f60*/  STG.E.128 desc[UR12][R14.64], R4 ;  /* 0x000000040e007986 */ /* 0x0007e2000c101d0c */
[----:B------:R-:W-:Y:S02]  /*0f70*/  ISETP.LT.U32.AND P1, PT, R9, R0, PT ;  /* 0x000000000900720c */ /* 0x000fe40003f21070 */
[----:B------:R-:W-:-:S04]  /*0f80*/  SHF.L.U64.HI R9, R18, 0x2, R21 ;  /* 0x0000000212097819 */ /* 0x000fc80000010215 */
[----:B------:R-:W-:-:S13]  /*0f90*/  ISETP.LT.AND.EX P1, PT, R9, R8, PT, P1 ;  /* 0x000000080900720c */ /* 0x000fda0003f21310 */
[----:B---3--:R-:W-:Y:S05]  /*0fa0*/  @!P0 BRA P1, `(.L_x_500) ;  /* 0xfffffffc00a48947 */ /* 0x008fea000083ffff */
[----:B------:R-:W-:Y:S05]  /*0fb0*/  EXIT ;  /* 0x000000000000794d */ /* 0x000fea0003800000 */
        .weak           $__internal_33_$__cuda_sm20_div_u16
        .type           $__internal_33_$__cuda_sm20_div_u16,@function
        .size           $__internal_33_$__cuda_sm20_div_u16,(.L_x_776 - $__internal_33_$__cuda_sm20_div_u16)
$__internal_33_$__cuda_sm20_div_u16:
        /* <DEDUP_REMOVED lines=19> */
[----:B------:R-:W-:Y:S05]  /*10f0*/  RET.REL.NODEC R4 `(_ZN2at6native63_GLOBAL__N__862fb238_30_ForeachBinaryOpScalarTensor_cu_64fe0ca525multi_tensor_apply_kernelINS1_18TensorListMetadataILi2EEENS1_27BinaryOpScalarTensorFunctorIfLi2ELi1ELi1EEEJSt10multipliesIfEPffEEEvT_T0_DpT1_) ;  /* 0xffffffec04c07950 */ /* 0x000fea0003c3ffff */
.L_x_501:
        /* <DEDUP_REMOVED lines=16> */
.L_x_776:


//--------------------- .text._ZN2at6native63_GLOBAL__N__862fb238_30_ForeachBinaryOpScalarTensor_cu_64fe0ca525multi_tensor_apply_kernelINS1_18TensorListMetadataILi2EEENS1_27BinaryOpScalarTensorFunctorIdLi2ELi1ELi1EEEJSt10multipliesIdEPddEEEvT_T0_DpT1_ --------------------------
	.section	.text._ZN2at6native63_GLOBAL__N__862fb238_30_ForeachBinaryOpScalarTensor_cu_64fe0ca525multi_tensor_apply_kernelINS1_18TensorListMetadataILi2EEENS1_27BinaryOpScalarTensorFunctorIdLi2ELi1ELi1EEEJSt10multipliesIdEPddEEEvT_T0_DpT1_,"ax",@progbits
	.align	128
.text._ZN2at6native63_GLOBAL__N__862fb238_30_ForeachBinaryOpScalarTensor_cu_64fe0ca525multi_tensor_apply_kernelINS1_18TensorListMetadataILi2EEENS1_27BinaryOpScalarTensorFunctorIdLi2ELi1ELi1EEEJSt10multipliesIdEPddEEEvT_T0_DpT1_:
        .type           _ZN2at6native63_GLOBAL__N__862fb238_30_ForeachBinaryOpScalarTensor_cu_64fe0ca525multi_tensor_apply_kernelINS1_18TensorListMetadataILi2EEENS1_27BinaryOpScalarTensorFunctorIdLi2ELi1ELi1EEEJSt10multipliesIdEPddEEEvT_T0_DpT1_,@function
        .size           _ZN2at6native63_GLOBAL__N__862fb238_30_ForeachBinaryOpScalarTensor_cu_64fe0ca525multi_tensor_apply_kernelINS1_18TensorListMetadataILi2EEENS1_27BinaryOpScalarTensorFunctorIdLi2ELi1ELi1EEEJSt10multipliesIdEPddEEEvT_T0_DpT1_,(.L_x_778 - _ZN2at6native63_GLOBAL__N__862fb238_30_ForeachBinaryOpScalarTensor_cu_64fe0ca525multi_tensor_apply_kernelINS1_18TensorListMetadataILi2EEENS1_27BinaryOpScalarTensorFunctorIdLi2ELi1ELi1EEEJSt10multipliesIdEPddEEEvT_T0_DpT1_)
        .other          _ZN2at6native63_GLOBAL__N__862fb238_30_ForeachBinaryOpScalarTensor_cu_64fe0ca525multi_tensor_apply_kernelINS1_18TensorListMetadataILi2EEENS1_27BinaryOpScalarTensorFunctorIdLi2ELi1ELi1EEEJSt10multipliesIdEPddEEEvT_T0_DpT1_,@"STO_CUDA_ENTRY STV_DEFAULT"
_ZN2at6native63_GLOBAL__N__862fb238_30_ForeachBinaryOpScalarTensor_cu_64fe0ca525multi_tensor_apply_kernelINS1_18TensorListMetadataILi2EEENS1_27BinaryOpScalarTensorFunctorIdLi2ELi1ELi1EEEJSt10multipliesIdEPddEEEvT_T0_DpT1_:
        /* <DEDUP_REMOVED lines=39> */
[----:B------:R-:W-:Y:S05]  /*0270*/  CALL.REL.NOINC `($__internal_34_$__cuda_sm20_div_u16) ;  /* 0x0000000c00547944 */ /* 0x000fea0003c00000 */
[----:B------:R-:W0:Y:S01]  /*0280*/  S2R R0, SR_TID.X ;  /* 0x0000000000007919 */ /* 0x000e220000002100 */
[----:B------:R-:W-:Y:S01]  /*0290*/  UISETP.GE.U32.AND UP0, UPT, UR5, UR14, UPT ;  /* 0x0000000e0500728c */ /* 0x000fe2000bf06070 */
[----:B------:R-:W-:-:S03]  /*02a0*/  UMOV UR7, URZ ;  /* 0x000000ff00077c82 */ /* 0x000fc60008000000 */
[----:B------:R-:W-:-:S03]  /*02b0*/  UISETP.GE.U32.AND.EX UP0, UPT, UR6, URZ, UPT, UP0 ;  /* 0x000000ff0600728c */ /* 0x000fc6000bf06100 */
[----:B------:R-:W-:-:S06]  /*02c0*/  UMOV UR6, URZ ;  /* 0x000000ff00067c82 */ /* 0x000fcc0008000000 */
[----:B------:R-:W-:Y:S05]  /*02d0*/  BRA.U !UP0, `(.L_x_503) ;  /* 0x0000000508d07547 */ /* 0x000fea000b800000 */
[----:B------:R-:W-:Y:S01]  /*02e0*/  ULOP3.LUT UR4, UR12, 0xffff, URZ, 0xc0, !UPT ;  /* 0x0000ffff0c047892 */ /* 0x000fe2000f8ec0ff */
[----:B------:R-:W1:Y:S03]  /*02f0*/  LDCU.64 UR20, c[0x0][0xfd8] ;  /* 0x0001fb00ff1477ac */ /* 0x000e660008000a00 */
[----:B------:R-:W-:Y:S01]  /*0300*/  UIADD3 UR4, UPT, UPT, UR4, 0x1, URZ ;  /* 0x0000000104047890 */ /* 0x000fe2000fffe0ff */
[----:B------:R-:W-:Y:S01]  /*0310*/  UMOV UR6, URZ ;  /* 0x000000ff00067c82 */ /* 0x000fe20008000000 */
[----:B------:R-:W-:Y:S02]  /*0320*/  UMOV UR7, URZ ;  /* 0x000000ff00077c82 */ /* 0x000fe40008000000 */
[----:B------:R-:W-:Y:S01]  /*0330*/  ULOP3.LUT UR13, UR4, 0x1fffe, URZ, 0xc0, !UPT ;  /* 0x0001fffe040d7892 */ /* 0x000fe2000f8ec0ff */
[----:B------:R-:W-:Y:S02]  /*0340*/  UMOV UR5, URZ ;  /* 0x000000ff00057c82 */ /* 0x000fe40008000000 */
[----:B------:R-:W-:-:S09]  /*0350*/  UMOV UR4, URZ ;  /* 0x000000ff00047c82 */ /* 0x000fd20008000000 */
.L_x_504:
[----:B0-----:R-:W-:Y:S01]  /*0360*/  IADD3 R23, P0, PT, R0, UR6, RZ ;  /* 0x0000000600177c10 */ /* 0x001fe2000ff1e0ff */
[----:B--2---:R-:W0:Y:S03]  /*0370*/  LDC.64 R6, c[0x0][0xfd0] ;  /* 0x0003f400ff067b82 */ /* 0x004e260000000a00 */
[C---:B------:R-:W-:Y:S01]  /*0380*/  ISETP.GE.U32.AND P1, PT, R23.reuse, UR18, PT ;  /* 0x0000001217007c0c */ /* 0x040fe2000bf26070 */
[----:B------:R-:W-:Y:S01]  /*0390*/  IMAD.X R24, RZ, RZ, UR7, P0 ;  /* 0x00000007ff187e24 */ /* 0x000fe200080e06ff */
[----:B------:R-:W-:-:S04]  /*03a0*/  IADD3 R25, P0, PT, R23, UR15, RZ ;  /* 0x0000000f17197c10 */ /* 0x000fc8000ff1e0ff */
[----:B------:R-:W-:Y:S01]  /*03b0*/  ISETP.GE.AND.EX P1, PT, R24, UR19, PT, P1 ;  /* 0x0000001318007c0c */ /* 0x000fe2000bf26310 */
[----:B------:R-:W-:Y:S01]  /*03c0*/  IMAD.X R4, RZ, RZ, R24, P0 ;  /* 0x000000ffff047224 */ /* 0x000fe200000e0618 */
[C---:B------:R-:W-:Y:S02]  /*03d0*/  ISETP.GE.U32.AND P2, PT, R25.reuse, UR18, PT ;  /* 0x0000001219007c0c */ /* 0x040fe4000bf46070 */
[----:B------:R-:W-:Y:S02]  /*03e0*/  IADD3 R26, P0, PT, R25, UR15, RZ ;  /* 0x0000000f191a7c10 */ /* 0x000fe4000ff1e0ff */
[----:B------:R-:W-:Y:S02]  /*03f0*/  ISETP.GE.AND.EX P2, PT, R4, UR19, PT, P2 ;  /* 0x0000001304007c0c */ /* 0x000fe4000bf46320 */
[C---:B------:R-:W-:Y:S01]  /*0400*/  IADD3 R5, P4, PT, R26.reuse, UR15, RZ ;  /* 0x0000000f1a057c10 */ /* 0x040fe2000ff9e0ff */
[----:B------:R-:W-:Y:S01]  /*0410*/  IMAD.X R3, RZ, RZ, R4, P0 ;  /* 0x000000ffff037224 */ /* 0x000fe200000e0604 */
[----:B------:R-:W-:-:S02]  /*0420*/  ISETP.GE.U32.AND P3, PT, R26, UR18, PT ;  /* 0x000000121a007c0c */ /* 0x000fc4000bf66070 */
[----:B------:R-:W-:Y:S01]  /*0430*/  ISETP.GE.U32.AND P0, PT, R5, UR18, PT ;  /* 0x0000001205007c0c */ /* 0x000fe2000bf06070 */
[----:B------:R-:W-:Y:S01]  /*0440*/  IMAD.X R2, RZ, RZ, R3, P4 ;  /* 0x000000ffff027224 */ /* 0x000fe200020e0603 */
[----:B------:R-:W-:Y:S02]  /*0450*/  @!P1 LEA R8, P4, R23, UR8, 0x3 ;  /* 0x0000000817089c11 */ /* 0x000fe4000f8818ff */
[----:B------:R-:W-:Y:S02]  /*0460*/  CS2R R20, SRZ ;  /* 0x0000000000147805 */ /* 0x000fe4000001ff00 */
[----:B------:R-:W-:Y:S01]  /*0470*/  ISETP.GE.AND.EX P3, PT, R3, UR19, PT, P3 ;  /* 0x0000001303007c0c */ /* 0x000fe2000bf66330 */
[----:B0-----:R-:W1:Y:S01]  /*0480*/  LDG.E.64 R16, desc[UR16][R6.64] ;  /* 0x0000001006107981 */ /* 0x001e62000c1e1b00 */
[----:B------:R-:W-:Y:S02]  /*0490*/  @!P1 LEA.HI.X R9, R23, UR9, R24, 0x3, P4 ;  /* 0x0000000917099c11 */ /* 0x000fe4000a0f1c18 */
[----:B------:R-:W-:-:S02]  /*04a0*/  ISETP.GE.AND.EX P0, PT, R2, UR19, PT, P0 ;  /* 0x0000001302007c0c */ /* 0x000fc4000bf06300 */
[C---:B------:R-:W-:Y:S01]  /*04b0*/  @!P2 LEA R18, P4, R25.reuse, UR8, 0x3 ;  /* 0x000000081912ac11 */ /* 0x040fe2000f8818ff */
[----:B------:R0:W2:Y:S03]  /*04c0*/  @!P1 LDG.E.64 R20, desc[UR16][R8.64] ;  /* 0x0000001008149981 */ /* 0x0000a6000c1e1b00 */
[----:B------:R-:W-:Y:S02]  /*04d0*/  @!P2 LEA.HI.X R19, R25, UR9, R4, 0x3, P4 ;  /* 0x000000091913ac11 */ /* 0x000fe4000a0f1c04 */
[----:B0-----:R-:W-:Y:S02]  /*04e0*/  CS2R R8, SRZ ;  /* 0x0000000000087805 */ /* 0x001fe4000001ff00 */
[----:B------:R-:W-:-:S03]  /*04f0*/  @!P3 LEA R14, P4, R26, UR8, 0x3 ;  /* 0x000000081a0ebc11 */ /* 0x000fc6000f8818ff */
[C---:B------:R-:W-:Y:S01]  /*0500*/  @!P0 LEA R28, P5, R5.reuse, UR8, 0x3 ;  /* 0x00000008051c8c11 */ /* 0x040fe2000f8a18ff */
[----:B------:R0:W3:Y:S01]  /*0510*/  @!P2 LDG.E.64 R8, desc[UR16][R18.64] ;  /* 0x000000101208a981 */ /* 0x0000e2000c1e1b00 */
[----:B------:R-:W-:Y:S02]  /*0520*/  CS2R R10, SRZ ;  /* 0x00000000000a7805 */ /* 0x000fe4000001ff00 */
[C---:B------:R-:W-:Y:S02]  /*0530*/  @!P3 LEA.HI.X R15, R26.reuse, UR9, R3, 0x3, P4 ;  /* 0x000000091a0fbc11 */ /* 0x040fe4000a0f1c03 */
[----:B------:R-:W-:Y:S02]  /*0540*/  CS2R R12, SRZ ;  /* 0x00000000000c7805 */ /* 0x000fe4000001ff00 */
[----:B------:R-:W-:Y:S01]  /*0550*/  @!P0 LEA.HI.X R29, R5, UR9, R2, 0x3, P5 ;  /* 0x00000009051d8c11 */ /* 0x000fe2000a8f1c02 */
[----:B------:R-:W4:Y:S04]  /*0560*/  @!P3 LDG.E.64 R10, desc[UR16][R14.64] ;  /* 0x000000100e0ab981 */ /* 0x000f28000c1e1b00 */
[----:B------:R5:W4:Y:S01]  /*0570*/  @!P0 LDG.E.64 R12, desc[UR16][R28.64] ;  /* 0x000000101c0c8981 */ /* 0x000b22000c1e1b00 */
[----:B0-----:R-:W-:-:S04]  /*0580*/  @!P3 LEA R18, P5, R26, UR10, 0x3 ;  /* 0x0000000a1a12bc11 */ /* 0x001fc8000f8a18ff */
[----:B------:R-:W-:Y:S02]  /*0590*/  @!P3 LEA.HI.X R19, R26, UR11, R3, 0x3, P5 ;  /* 0x0000000b1a13bc11 */ /* 0x000fe4000a8f1c03 */
[C---:B------:R-:W-:Y:S02]  /*05a0*/  IADD3 R3, P5, PT, R23.reuse, UR14, RZ ;  /* 0x0000000e17037c10 */ /* 0x040fe4000ffbe0ff */
[----:B-----5:R-:W-:Y:S01]  /*05b0*/  CS2R R28, SRZ ;  /* 0x00000000001c7805 */ /* 0x020fe2000001ff00 */
[----:B-1----:R-:W-:Y:S01]  /*05c0*/  DMUL R14, R16, UR20 ;  /* 0x00000014100e7c28 */ /* 0x002fe20008000000 */
[----:B------:R-:W-:-:S04]  /*05d0*/  @!P1 LEA R16, P4, R23, UR10, 0x3 ;  /* 0x0000000a17109c11 */ /* 0x000fc8000f8818ff */
[--C-:B------:R-:W-:Y:S02]  /*05e0*/  @!P1 LEA.HI.X R17, R23, UR11, R24.reuse, 0x3, P4 ;  /* 0x0000000b17119c11 */ /* 0x100fe4000a0f1c18 */
[C---:B------:R-:W-:Y:S01]  /*05f0*/  @!P0 LEA R22, P4, R5.reuse, UR10, 0x3 ;  /* 0x0000000a05168c11 */ /* 0x040fe2000f8818ff */
[C---:B--2---:R-:W-:Y:S01]  /*0600*/  DMUL R20, R14.reuse, R20 ;  /* 0x000000140e147228 */ /* 0x044fe20000000000 */
[----:B------:R-:W-:Y:S02]  /*0610*/  IMAD.X R24, RZ, RZ, R24, P5 ;  /* 0x000000ffff187224 */ /* 0x000fe400028e0618 */
[----:B------:R-:W-:Y:S02]  /*0620*/  @!P0 LEA.HI.X R23, R5, UR11, R2, 0x3, P4 ;  /* 0x0000000b05178c11 */ /* 0x000fe4000a0f1c02 */
[C---:B------:R-:W-:Y:S01]  /*0630*/  IADD3 R2, P4, PT, R25.reuse, UR14, RZ ;  /* 0x0000000e19027c10 */ /* 0x040fe2000ff9e0ff */
[----:B---3--:R-:W-:Y:S01]  /*0640*/  DMUL R26, R14, R8 ;  /* 0x000000080e1a7228 */ /* 0x008fe20000000000 */
[----:B------:R-:W-:-:S03]  /*0650*/  @!P2 LEA R8, P5, R25, UR10, 0x3 ;  /* 0x0000000a1908ac11 */ /* 0x000fc6000f8a18ff */
[--C-:B------:R-:W-:Y:S01]  /*0660*/  IMAD.X R5, RZ, RZ, R4.reuse, P4 ;  /* 0x000000ffff057224 */ /* 0x100fe200020e0604 */
[----:B------:R0:W-:Y:S01]  /*0670*/  @!P1 STG.E.64 desc[UR16][R16.64], R20 ;  /* 0x0000001410009986 */ /* 0x0001e2000c101b10 */
[----:B------:R-:W-:Y:S02]  /*0680*/  @!P2 LEA.HI.X R9, R25, UR11, R4, 0x3, P5 ;  /* 0x0000000b1909ac11 */ /* 0x000fe4000a8f1c04 */
[C---:B------:R-:W-:Y:S02]  /*0690*/  ISETP.GE.U32.AND P5, PT, R2.reuse, UR18, PT ;  /* 0x0000001202007c0c */ /* 0x040fe4000bfa6070 */
[----:B------:R-:W-:Y:S02]  /*06a0*/  ISETP.GE.U32.AND P1, PT, R3, UR18, PT ;  /* 0x0000001203007c0c */ /* 0x000fe4000bf26070 */
[----:B------:R-:W-:Y:S01]  /*06b0*/  IADD3 R4, P4, PT, R2, UR15, RZ ;  /* 0x0000000f02047c10 */ /* 0x000fe2000ff9e0ff */
[C---:B----4-:R-:W-:Y:S01]  /*06c0*/  DMUL R10, R14.reuse, R10 ;  /* 0x0000000a0e0a7228 */ /* 0x050fe20000000000 */
[----:B------:R1:W-:Y:S01]  /*06d0*/  @!P2 STG.E.64 desc[UR16][R8.64], R26 ;  /* 0x0000001a0800a986 */ /* 0x0003e2000c101b10 */
[----:B------:R-:W-:Y:S01]  /*06e0*/  DMUL R12, R14, R12 ;  /* 0x0000000c0e0c7228 */ /* 0x000fe20000000000 */
[----:B------:R-:W-:Y:S01]  /*06f0*/  ISETP.GE.AND.EX P2, PT, R5, UR19, PT, P5 ;  /* 0x0000001305007c0c */ /* 0x000fe2000bf46350 */
[----:B------:R-:W-:Y:S01]  /*0700*/  IMAD.X R15, RZ, RZ, R5, P4 ;  /* 0x000000ffff0f7224 */ /* 0x000fe200020e0605 */
[----:B------:R-:W-:-:S02]  /*0710*/  ISETP.GE.AND.EX P1, PT, R24, UR19, PT, P1 ;  /* 0x0000001318007c0c */ /* 0x000fc4000bf26310 */
[C---:B------:R-:W-:Y:S01]  /*0720*/  IADD3 R14, P5, PT, R4.reuse, UR15, RZ ;  /* 0x0000000f040e7c10 */ /* 0x040fe2000ffbe0ff */
[----:B------:R2:W-:Y:S01]  /*0730*/  @!P3 STG.E.64 desc[UR16][R18.64], R10 ;  /* 0x0000000a1200b986 */ /* 0x0005e2000c101b10 */
[----:B------:R-:W-:Y:S02]  /*0740*/  ISETP.GE.U32.AND P4, PT, R4, UR18, PT ;  /* 0x0000001204007c0c */ /* 0x000fe4000bf86070 */
[----:B------:R-:W-:Y:S01]  /*0750*/  ISETP.GE.U32.AND P3, PT, R14, UR18, PT ;  /* 0x000000120e007c0c */ /* 0x000fe2000bf66070 */
[----:B------:R-:W-:Y:S01]  /*0760*/  IMAD.X R25, RZ, RZ, R15, P5 ;  /* 0x000000ffff197224 */ /* 0x000fe200028e060f */
[----:B------:R-:W-:-:S04]  /*0770*/  ISETP.GE.AND.EX P4, PT, R15, UR19, PT, P4 ;  /* 0x000000130f007c0c */ /* 0x000fc8000bf86340 */
[----:B------:R-:W-:Y:S02]  /*0780*/  ISETP.GE.AND.EX P3, PT, R25, UR19, PT, P3 ;  /* 0x0000001319007c0c */ /* 0x000fe4000bf66330 */
[C---:B0-----:R-:W-:Y:S01]  /*0790*/  @!P1 LEA R16, P5, R3.reuse, UR8, 0x3 ;  /* 0x0000000803109c11 */ /* 0x041fe2000f8a18ff */
[----:B------:R0:W-:Y:S03]  /*07a0*/  @!P0 STG.E.64 desc[UR16][R22.64], R12 ;  /* 0x0000000c16008986 */ /* 0x0001e6000c101b10 */
[----:B------:R-:W-:Y:S01]  /*07b0*/  @!P1 LEA.HI.X R17, R3, UR9, R24, 0x3, P5 ;  /* 0x0000000903119c11 */ /* 0x000fe2000a8f1c18 */
[----:B------:R-:W3:Y:S01]  /*07c0*/  LDG.E.64 R6, desc[UR16][R6.64] ;  /* 0x0000001006067981 */ /* 0x000ee2000c1e1b00 */
[----:B-1----:R-:W-:Y:S02]  /*07d0*/  @!P2 LEA R8, P5, R2, UR8, 0x3 ;  /* 0x000000080208ac11 */ /* 0x002fe4000f8a18ff */
[----:B------:R-:W-:-:S02]  /*07e0*/  CS2R R20, SRZ ;  /* 0x0000000000147805 */ /* 0x000fc4000001ff00 */
[----:B--2---:R-:W-:Y:S02]  /*07f0*/  @!P4 LEA R18, P0, R4, UR8, 0x3 ;  /* 0x000000080412cc11 */ /* 0x004fe4000f8018ff */
[----:B------:R-:W-:Y:S02]  /*0800*/  @!P2 LEA.HI.X R9, R2, UR9, R5, 0x3, P5 ;  /* 0x000000090209ac11 */ /* 0x000fe4000a8f1c05 */
[----:B------:R-:W-:Y:S02]  /*0810*/  CS2R R10, SRZ ;  /* 0x00000000000a7805 */ /* 0x000fe4000001ff00 */
[----:B------:R-:W-:Y:S01]  /*0820*/  @!P3 LEA R26, P5, R14, UR8, 0x3 ;  /* 0x000000080e1abc11 */ /* 0x000fe2000f8a18ff */
[----:B------:R1:W2:Y:S01]  /*0830*/  @!P1 LDG.E.64 R20, desc[UR16][R16.64] ;  /* 0x0000001010149981 */ /* 0x0002a2000c1e1b00 */
[----:B------:R-:W-:Y:S02]  /*0840*/  @!P4 LEA.HI.X R19, R4, UR9, R15, 0x3, P0 ;  /* 0x000000090413cc11 */ /* 0x000fe400080f1c0f */
[----:B0-----:R-:W-:-:S02]  /*0850*/  CS2R R12, SRZ ;  /* 0x00000000000c7805 */ /* 0x001fc4000001ff00 */
[----:B------:R-:W-:Y:S01]  /*0860*/  @!P3 LEA.HI.X R27, R14, UR9, R25, 0x3, P5 ;  /* 0x000000090e1bbc11 */ /* 0x000fe2000a8f1c19 */
[----:B------:R0:W4:Y:S04]  /*0870*/  @!P2 LDG.E.64 R10, desc[UR16][R8.64] ;  /* 0x00000010080aa981 */ /* 0x000128000c1e1b00 */
[----:B------:R-:W5:Y:S04]  /*0880*/  @!P4 LDG.E.64 R28, desc[UR16][R18.64] ;  /* 0x00000010121cc981 */ /* 0x000f68000c1e1b00 */
[----:B------:R-:W5:Y:S01]  /*0890*/  @!P3 LDG.E.64 R12, desc[UR16][R26.64] ;  /* 0x000000101a0cb981 */ /* 0x000f62000c1e1b00 */
[----:B-1----:R-:W-:-:S04]  /*08a0*/  @!P1 LEA R16, P0, R3, UR10, 0x3 ;  /* 0x0000000a03109c11 */ /* 0x002fc8000f8018ff */
[----:B------:R-:W-:Y:S01]  /*08b0*/  @!P1 LEA.HI.X R17, R3, UR11, R24, 0x3, P0 ;  /* 0x0000000b03119c11 */ /* 0x000fe200080f1c18 */
[----:B------:R-:W-:-:S04]  /*08c0*/  UIADD3 UR4, UP0, UPT, UR4, 0x2, URZ ;  /* 0x0000000204047890 */ /* 0x000fc8000ff1e0ff */
[----:B------:R-:W-:Y:S02]  /*08d0*/  UIADD3.X UR5, UPT, UPT, URZ, UR5, URZ, UP0, !UPT ;  /* 0x00000005ff057290 */ /* 0x000fe400087fe4ff */
[----:B------:R-:W-:-:S04]  /*08e0*/  UISETP.NE.U32.AND UP0, UPT, UR4, UR13, UPT ;  /* 0x0000000d0400728c */ /* 0x000fc8000bf05070 */
[----:B------:R-:W-:Y:S02]  /*08f0*/  UISETP.NE.AND.EX UP0, UPT, UR5, URZ, UPT, UP0 ;  /* 0x000000ff0500728c */ /* 0x000fe4000bf05300 */
[----:B------:R-:W-:-:S04]  /*0900*/  ULEA UR6, UP1, UR14, UR6, 0x1 ;  /* 0x000000060e067291 */ /* 0x000fc8000f8208ff */
[----:B------:R-:W-:Y:S01]  /*0910*/  ULEA.HI.X UR7, UR14, UR7, URZ, 0x1, UP1 ;  /* 0x000000070e077291 */ /* 0x000fe200088f0cff */
[----:B---3--:R-:W-:Y:S01]  /*0920*/  DMUL R22, R6, UR20 ;  /* 0x0000001406167c28 */ /* 0x008fe20008000000 */
[----:B------:R-:W-:-:S04]  /*0930*/  @!P2 LEA R6, P5, R2, UR10, 0x3 ;  /* 0x0000000a0206ac11 */ /* 0x000fc8000f8a18ff */
[----:B------:R-:W-:Y:S02]  /*0940*/  @!P2 LEA.HI.X R7, R2, UR11, R5, 0x3, P5 ;  /* 0x0000000b0207ac11 */ /* 0x000fe4000a8f1c05 */
[----:B------:R-:W-:Y:S01]  /*0950*/  @!P4 LEA R2, P0, R4, UR10, 0x3 ;  /* 0x0000000a0402cc11 */ /* 0x000fe2000f8018ff */
[C---:B--2---:R-:W-:Y:S01]  /*0960*/  DMUL R20, R22.reuse, R20 ;  /* 0x0000001416147228 */ /* 0x044fe20000000000 */
[----:B0-----:R-:W-:Y:S01]  /*0970*/  @!P3 LEA R8, P5, R14, UR10, 0x3 ;  /* 0x0000000a0e08bc11 */ /* 0x001fe2000f8a18ff */
[C---:B----4-:R-:W-:Y:S01]  /*0980*/  DMUL R10, R22.reuse, R10 ;  /* 0x0000000a160a7228 */ /* 0x050fe20000000000 */
[----:B------:R-:W-:Y:S01]  /*0990*/  @!P4 LEA.HI.X R3, R4, UR11, R15, 0x3, P0 ;  /* 0x0000000b0403cc11 */ /* 0x000fe200080f1c0f */
[C---:B-----5:R-:W-:Y:S01]  /*09a0*/  DMUL R28, R22.reuse, R28 ;  /* 0x0000001c161c7228 */ /* 0x060fe20000000000 */
[----:B------:R-:W-:Y:S01]  /*09b0*/  @!P3 LEA.HI.X R9, R14, UR11, R25, 0x3, P5 ;  /* 0x0000000b0e09bc11 */ /* 0x000fe2000a8f1c19 */
[----:B------:R-:W-:Y:S01]  /*09c0*/  DMUL R12, R22, R12 ;  /* 0x0000000c160c7228 */ /* 0x000fe20000000000 */
[----:B------:R2:W-:Y:S04]  /*09d0*/  @!P1 STG.E.64 desc[UR16][R16.64], R20 ;  /* 0x0000001410009986 */ /* 0x0005e8000c101b10 */
[----:B------:R2:W-:Y:S04]  /*09e0*/  @!P2 STG.E.64 desc[UR16][R6.64], R10 ;  /* 0x0000000a0600a986 */ /* 0x0005e8000c101b10 */
[----:B------:R2:W-:Y:S04]  /*09f0*/  @!P4 STG.E.64 desc[UR16][R2.64], R28 ;  /* 0x0000001c0200c986 */ /* 0x0005e8000c101b10 */
[----:B------:R2:W-:Y:S01]  /*0a00*/  @!P3 STG.E.64 desc[UR16][R8.64], R12 ;  /* 0x0000000c0800b986 */ /* 0x0005e2000c101b10 */
[----:B------:R-:W-:Y:S05]  /*0a10*/  BRA.U UP0, `(.L_x_504) ;  /* 0xfffffff900507547 */ /* 0x000fea000b83ffff */
.L_x_503:
[----:B------:R-:W-:-:S04]  /*0a20*/  ULOP3.LUT UR4, UR12, 0x1, URZ, 0xc0, !UPT ;  /* 0x000000010c047892 */ /* 0x000fc8000f8ec0ff */
[----:B------:R-:W-:-:S06]  /*0a30*/  UISETP.NE.U32.AND UP0, UPT, UR4, 0x1, UPT ;  /* 0x000000010400788c */ /* 0x000fcc000bf05070 */
[----:B------:R-:W-:-:S13]  /*0a40*/  PLOP3.LUT P0, PT, PT, PT, UP0, 0x80, 0x8 ;  /* 0x000000000008781c */ /* 0x000fda0003f0f008 */
[----:B------:R-:W-:Y:S05]  /*0a50*/  @!P0 EXIT ;  /* 0x000000000000894d */ /* 0x000fea0003800000 */
[----:B0-2---:R-:W-:Y:S01]  /*0a60*/  IADD3 R11, P1, PT, R0, UR6, RZ ;  /* 0x00000006000b7c10 */ /* 0x005fe2000ff3e0ff */
[----:B------:R-:W0:Y:S01]  /*0a70*/  LDC.64 R2, c[0x0][0xfd0] ;  /* 0x0003f400ff027b82 */ /* 0x000e220000000a00 */
[----:B------:R-:W-:Y:S02]  /*0a80*/  CS2R R16, SRZ ;  /* 0x0000000000107805 */ /* 0x000fe4000001ff00 */
[----:B------:R-:W-:Y:S02]  /*0a90*/  CS2R R6, SRZ ;  /* 0x0000000000067805 */ /* 0x000fe4000001ff00 */
[C---:B------:R-:W-:Y:S01]  /*0aa0*/  ISETP.GE.U32.AND P0, PT, R11.reuse, UR18, PT ;  /* 0x000000120b007c0c */ /* 0x040fe2000bf06070 */
[----:B------:R-:W-:Y:S01]  /*0ab0*/  IMAD.X R12, RZ, RZ, UR7, P1 ;  /* 0x00000007ff0c7e24 */ /* 0x000fe200088e06ff */
[----:B------:R-:W-:Y:S02]  /*0ac0*/  IADD3 R13, P1, PT, R11, UR15, RZ ;  /* 0x0000000f0b0d7c10 */ /* 0x000fe4000ff3e0ff */
[----:B------:R-:W-:Y:S01]  /*0ad0*/  CS2R R8, SRZ ;  /* 0x0000000000087805 */ /* 0x000fe2000001ff00 */
[----:B------:R-:W1:Y:S01]  /*0ae0*/  LDCU.64 UR4, c[0x0][0xfd8] ;  /* 0x0001fb00ff0477ac */ /* 0x000e620008000a00 */
[----:B------:R-:W-:Y:S01]  /*0af0*/  IADD3 R15, P3, PT, R13, UR15, RZ ;  /* 0x0000000f0d0f7c10 */ /* 0x000fe2000ff7e0ff */
[----:B------:R-:W-:Y:S01]  /*0b00*/  IMAD.X R20, RZ, RZ, R12, P1 ;  /* 0x000000ffff147224 */ /* 0x000fe200008e060c */
[----:B------:R-:W-:-:S02]  /*0b10*/  ISETP.GE.AND.EX P0, PT, R12, UR19, PT, P0 ;  /* 0x000000130c007c0c */ /* 0x000fc4000bf06300 */
[----:B------:R-:W-:Y:S01]  /*0b20*/  ISETP.GE.U32.AND P1, PT, R13, UR18, PT ;  /* 0x000000120d007c0c */ /* 0x000fe2000bf26070 */
[----:B------:R-:W-:Y:S01]  /*0b30*/  IMAD.X R18, RZ, RZ, R20, P3 ;  /* 0x000000ffff127224 */ /* 0x000fe200018e0614 */
[----:B------:R-:W-:Y:S02]  /*0b40*/  ISETP.GE.U32.AND P2, PT, R15, UR18, PT ;  /* 0x000000120f007c0c */ /* 0x000fe4000bf46070 */
[----:B------:R-:W-:Y:S02]  /*0b50*/  ISETP.GE.AND.EX P1, PT, R20, UR19, PT, P1 ;  /* 0x0000001314007c0c */ /* 0x000fe4000bf26310 */
[----:B------:R-:W-:-:S05]  /*0b60*/  ISETP.GE.AND.EX P2, PT, R18, UR19, PT, P2 ;  /* 0x0000001312007c0c */ /* 0x000fca000bf46320 */
[C---:B------:R-:W-:Y:S01]  /*0b70*/  @!P0 LEA R4, P3, R11.reuse, UR8, 0x3 ;  /* 0x000000080b048c11 */ /* 0x040fe2000f8618ff */
[----:B0-----:R-:W1:Y:S03]  /*0b80*/  LDG.E.64 R2, desc[UR16][R2.64] ;  /* 0x0000001002027981 */ /* 0x001e66000c1e1b00 */
[----:B------:R-:W-:Y:S02]  /*0b90*/  @!P0 LEA.HI.X R5, R11, UR9, R12, 0x3, P3 ;  /* 0x000000090b058c11 */ /* 0x000fe400098f1c0c */
[----:B------:R-:W-:Y:S02]  /*0ba0*/  @!P1 LEA R22, P3, R13, UR8, 0x3 ;  /* 0x000000080d169c11 */ /* 0x000fe4000f8618ff */
[----:B------:R-:W-:Y:S01]  /*0bb0*/  @!P2 LEA R24, P4, R15, UR8, 0x3 ;  /* 0x000000080f18ac11 */ /* 0x000fe2000f8818ff */
[----:B------:R0:W2:Y:S01]  /*0bc0*/  @!P0 LDG.E.64 R16, desc[UR16][R4.64] ;  /* 0x0000001004108981 */ /* 0x0000a2000c1e1b00 */
[----:B------:R-:W-:-:S02]  /*0bd0*/  @!P1 LEA.HI.X R23, R13, UR9, R20, 0x3, P3 ;  /* 0x000000090d179c11 */ /* 0x000fc400098f1c14 */
[----:B------:R-:W-:-:S03]  /*0be0*/  @!P2 LEA.HI.X R25, R15, UR9, R18, 0x3, P4 ;  /* 0x000000090f19ac11 */ /* 0x000fc6000a0f1c12 */
[----:B------:R-:W3:Y:S04]  /*0bf0*/  @!P1 LDG.E.64 R6, desc[UR16][R22.64] ;  /* 0x0000001016069981 */ /* 0x000ee8000c1e1b00 */
[----:B------:R-:W4:Y:S01]  /*0c00*/  @!P2 LDG.E.64 R8, desc[UR16][R24.64] ;  /* 0x000000101808a981 */ /* 0x000f22000c1e1b00 */
[----:B------:R-:W-:-:S04]  /*0c10*/  IADD3 R0, P4, PT, R15, UR15, RZ ;  /* 0x0000000f0f007c10 */ /* 0x000fc8000ff9e0ff */
[----:B------:R-:W-:Y:S01]  /*0c20*/  ISETP.GE.U32.AND P3, PT, R0, UR18, PT ;  /* 0x0000001200007c0c */ /* 0x000fe2000bf66070 */
[----:B------:R-:W-:-:S05]  /*0c30*/  IMAD.X R19, RZ, RZ, R18, P4 ;  /* 0x000000ffff137224 */ /* 0x000fca00020e0612 */
[----:B------:R-:W-:Y:S02]  /*0c40*/  ISETP.GE.AND.EX P3, PT, R19, UR19, PT, P3 ;  /* 0x0000001313007c0c */ /* 0x000fe4000bf66330 */
[----:B0-----:R-:W-:Y:S02]  /*0c50*/  CS2R R4, SRZ ;  /* 0x0000000000047805 */ /* 0x001fe4000001ff00 */
[----:B------:R-:W-:-:S09]  /*0c60*/  @!P2 LEA R14, P5, R15, UR10, 0x3 ;  /* 0x0000000a0f0eac11 */ /* 0x000fd2000f8a18ff */
[----:B------:R-:W-:-:S04]  /*0c70*/  @!P3 LEA R26, P4, R0, UR8, 0x3 ;  /* 0x00000008001abc11 */ /* 0x000fc8000f8818ff */
[----:B------:R-:W-:Y:S02]  /*0c80*/  @!P3 LEA.HI.X R27, R0, UR9, R19, 0x3, P4 ;  /* 0x00000009001bbc11 */ /* 0x000fe4000a0f1c13 */
[----:B------:R-:W-:Y:S02]  /*0c90*/  @!P0 LEA R10, P4, R11, UR10, 0x3 ;  /* 0x0000000a0b0a8c11 */ /* 0x000fe4000f8818ff */
[----:B------:R-:W-:Y:S01]  /*0ca0*/  @!P2 LEA.HI.X R15, R15, UR11, R18, 0x3, P5 ;  /* 0x0000000b0f0fac11 */ /* 0x000fe2000a8f1c12 */
[----:B------:R0:W5:Y:S01]  /*0cb0*/  @!P3 LDG.E.64 R4, desc[UR16][R26.64] ;  /* 0x000000101a04b981 */ /* 0x000162000c1e1b00 */
[----:B------:R-:W-:Y:S02]  /*0cc0*/  @!P0 LEA.HI.X R11, R11, UR11, R12, 0x3, P4 ;  /* 0x0000000b0b0b8c11 */ /* 0x000fe4000a0f1c0c */
[----:B------:R-:W-:-:S04]  /*0cd0*/  @!P1 LEA R12, P4, R13, UR10, 0x3 ;  /* 0x0000000a0d0c9c11 */ /* 0x000fc8000f8818ff */
[----:B------:R-:W-:Y:S01]  /*0ce0*/  @!P1 LEA.HI.X R13, R13, UR11, R20, 0x3, P4 ;  /* 0x0000000b0d0d9c11 */ /* 0x000fe2000a0f1c14 */
[----:B-1----:R-:W-:-:S08]  /*0cf0*/  DMUL R2, R2, UR4 ;  /* 0x0000000402027c28 */ /* 0x002fd00008000000 */
[C---:B--2---:R-:W-:Y:S02]  /*0d00*/  DMUL R16, R2.reuse, R16 ;  /* 0x0000001002107228 */ /* 0x044fe40000000000 */
[C---:B---3--:R-:W-:Y:S02]  /*0d10*/  DMUL R6, R2.reuse, R6 ;  /* 0x0000000602067228 */ /* 0x048fe40000000000 */
[----:B----4-:R-:W-:-:S03]  /*0d20*/  DMUL R8, R2, R8 ;  /* 0x0000000802087228 */ /* 0x010fc60000000000 */
[----:B------:R0:W-:Y:S04]  /*0d30*/  @!P0 STG.E.64 desc[UR16][R10.64], R16 ;  /* 0x000000100a008986 */ /* 0x0001e8000c101b10 */
[----:B------:R0:W-:Y:S04]  /*0d40*/  @!P1 STG.E.64 desc[UR16][R12.64], R6 ;  /* 0x000000060c009986 */ /* 0x0001e8000c101b10 */
[----:B------:R0:W-:Y:S01]  /*0d50*/  @!P2 STG.E.64 desc[UR16][R14.64], R8 ;  /* 0x000000080e00a986 */ /* 0x0001e2000c101b10 */
[----:B------:R-:W-:Y:S05]  /*0d60*/  @P3 EXIT ;  /* 0x000000000000394d */ /* 0x000fea0003800000 */
[----:B0-----:R-:W-:Y:S01]  /*0d70*/  LEA R6, P0, R0, UR10, 0x3 ;  /* 0x0000000a00067c11 */ /* 0x001fe2000f8018ff */
[----:B-----5:R-:W-:-:S03]  /*0d80*/  DMUL R4, R2, R4 ;  /* 0x0000000402047228 */ /* 0x020fc60000000000 */
[----:B------:R-:W-:-:S05]  /*0d90*/  LEA.HI.X R7, R0, UR11, R19, 0x3, P0 ;  /* 0x0000000b00077c11 */ /* 0x000fca00080f1c13 */
[----:B------:R-:W-:Y:S01]  /*0da0*/  STG.E.64 desc[UR16][R6.64], R4 ;  /* 0x0000000406007986 */ /* 0x000fe2000c101b10 */
[----:B------:R-:W-:Y:S05]  /*0db0*/  EXIT ;  /* 0x000000000000794d */ /* 0x000fea0003800000 */
.L_x_502:
        /* <DEDUP_REMOVED lines=8> */
[----:B------:R-:W2:Y:S05]  /*0e40*/  LDCU.64 UR6, c[0x0][0xfd8] ;  /* 0x0001fb00ff0677ac */ /* 0x000eaa0008000a00 */
.L_x_505:
[C---:B---3--:R-:W-:Y:S01]  /*0e50*/  IMAD.SHL.U32 R18, R0.reuse, 0x20, RZ ;  /* 0x0000002000127824 */ /* 0x048fe200078e00ff */
[----:B------:R-:W-:Y:S01]  /*0e60*/  SHF.L.U64.HI R12, R0, 0x5, R13 ;  /* 0x00000005000c7819 */ /* 0x000fe2000001020d */
[----:B0-----:R-:W2:Y:S03]  /*0e70*/  LDG.E.64 R14, desc[UR16][R2.64] ;  /* 0x00000010020e7981 */ /* 0x001ea6000c1e1b00 */
[----:B------:R-:W-:-:S04]  /*0e80*/  IADD3 R16, P0, PT, R18, UR8, RZ ;  /* 0x0000000812107c10 */ /* 0x000fc8000ff1e0ff */
[----:B------:R-:W-:-:S05]  /*0e90*/  IADD3.X R17, PT, PT, R12, UR9, RZ, P0, !PT ;  /* 0x000000090c117c10 */ /* 0x000fca00087fe4ff */
[----:B------:R-:W3:Y:S01]  /*0ea0*/  LDG.E.ENL2.256 R4, R8, desc[UR16][R16.64] ;  /* 0xfe0000101008797e */ /* 0x000ee20008121904 */
        /* <DEDUP_REMOVED lines=10> */
[----:B--2---:R-:W-:-:S08]  /*0f50*/  DMUL R14, R14, UR6 ;  /* 0x000000060e0e7c28 */ /* 0x004fd00008000000 */
[-C--:B---3--:R-:W-:Y:S02]  /*0f60*/  DMUL R8, R8, R14.reuse ;  /* 0x0000000e08087228 */ /* 0x088fe40000000000 */
[-C--:B------:R-:W-:Y:S02]  /*0f70*/  DMUL R10, R10, R14.reuse ;  /* 0x0000000e0a0a7228 */ /* 0x080fe40000000000 */
[-C--:B------:R-:W-:Y:S02]  /*0f80*/  DMUL R4, R4, R14.reuse ;  /* 0x0000000e04047228 */ /* 0x080fe40000000000 */
[----:B------:R-:W-:-:S07]  /*0f90*/  DMUL R6, R6, R14 ;  /* 0x0000000e06067228 */ /* 0x000fce0000000000 */
[----:B------:R3:W-:Y:S01]  /*0fa0*/  STG.E.ENL2.256 desc[UR16][R18.64], R8, R4 ;  /* 0xf80000081204797f */ /* 0x0007e2000f121810 */
[----:B------:R-:W-:Y:S05]  /*0fb0*/  @!P0 BRA P1, `(.L_x_505) ;  /* 0xfffffffc00a48947 */ /* 0x000fea000083ffff */
[----:B------:R-:W-:Y:S05]  /*0fc0*/  EXIT ;  /* 0x000000000000794d */ /* 0x000fea0003800000 */
        .weak           $__internal_34_$__cuda_sm20_div_u16
        .type           $__internal_34_$__cuda_sm20_div_u16,@function
        .size           $__internal_34_$__cuda_sm20_div_u16,(.L_x_778 - $__internal_34_$__cuda_sm20_div_u16)
$__internal_34_$__cuda_sm20_div_u16:
        /* <DEDUP_REMOVED lines=19> */
[----:B------:R-:W-:Y:S05]  /*1100*/  RET.REL.NODEC R2 `(_ZN2at6native63_GLOBAL__N__862fb238_30_ForeachBinaryOpScalarTensor_cu_64fe0ca525multi_tensor_apply_kernelINS1_18TensorListMetadataILi2EEENS1_27BinaryOpScalarTensorFunctorIdLi2ELi1ELi1EEEJSt10multipliesIdEPddEEEvT_T0_DpT1_) ;  /* 0xffffffec02bc7950 */ /* 0x000fea0003c3ffff */
.L_x_506:
        /* <DEDUP_REMOVED lines=15> */
.L_x_778:


//--------------------- .text._ZN2at6native63_GLOBAL__N__862fb238_30_ForeachBinaryOpScalarTensor_cu_64fe0ca525multi_tensor_apply_kernelINS1_18TensorListMetadataILi2EEENS1_27BinaryOpScalarTensorFunctorIsLi2ELi1ELi1EEEJSt10multipliesIsEPssEEEvT_T0_DpT1_ --------------------------
	.section	.text._ZN2at6native63_GLOBAL__N__862fb238_30_ForeachBinaryOpScalarTensor_cu_64fe0ca525multi_tensor_apply_kernelINS1_18TensorListMetadataILi2EEENS1_27BinaryOpScalarTensorFunctorIsLi2ELi1ELi1EEEJSt10multipliesIsEPssEEEvT_T0_DpT1_,"ax",@progbits
	.align	128
.text._ZN2at6native63_GLOBAL__N__862fb238_30_ForeachBinaryOpScalarTensor_cu_64fe0ca525multi_tensor_apply_kernelINS1_18TensorListMetadataILi2EEENS1_27BinaryOpScalarTensorFunctorIsLi2ELi1ELi1EEEJSt10multipliesIsEPssEEEvT_T0_DpT1_:
        .type           _ZN2at6native63_GLOBAL__N__862fb238_30_ForeachBinaryOpScalarTensor_cu_64fe0ca525multi_tensor_apply_kernelINS1_18TensorListMetadataILi2EEENS1_27BinaryOpScalarTensorFunctorIsLi2ELi1ELi1EEEJSt10multipliesIsEPssEEEvT_T0_DpT1_,@function
        .size           _ZN2at6native63_GLOBAL__N__862fb238_30_ForeachBinaryOpScalarTensor_cu_64fe0ca525multi_tensor_apply_kernelINS1_18TensorListMetadataILi2EEENS1_27BinaryOpScalarTensorFunctorIsLi2ELi1ELi1EEEJSt10multipliesIsEPssEEEvT_T0_DpT1_,(.L_x_780 - _ZN2at6native63_GLOBAL__N__862fb238_30_ForeachBinaryOpScalarTensor_cu_64fe0ca525multi_tensor_apply_kernelINS1_18TensorListMetadataILi2EEENS1_27BinaryOpScalarTensorFunctorIsLi2ELi1ELi1EEEJSt10multipliesIsEPssEEEvT_T0_DpT1_)
        .other          _ZN2at6native63_GLOBAL__N__862fb238_30_ForeachBinaryOpScalarTensor_cu_64fe0ca525multi_tensor_apply_kernelINS1_18TensorListMetadataILi2EEENS1_27BinaryOpScalarTensorFunctorIsLi2ELi1ELi1EEEJSt10multipliesIsEPssEEEvT_T0_DpT1_,@"STO_CUDA_ENTRY STV_DEFAULT"
_ZN2at6native63_GLOBAL__N__862fb238_30_ForeachBinaryOpScalarTensor_cu_64fe0ca525multi_tensor_apply_kernelINS1_18TensorListMetadataILi2EEENS1_27BinaryOpScalarTensorFunctorIsLi2ELi1ELi1EEEJSt10multipliesIsEPssEEEvT_T0_DpT1_:
        /* <DEDUP_REMOVED lines=38> */
[----:B------:R-:W-:Y:S05]  /*0260*/  CALL.REL.NOINC `($__internal_35_$__cuda_sm20_div_u16) ;  /* 0x0000000c00d47944 */ /* 0x000fea0003c00000 */
[----:B------:R-:W-:Y:S01]  /*0270*/  ISETP.GE.U32.AND P0, PT, R8, UR11, PT ;  /* 0x0000000b08007c0c */ /* 0x000fe2000bf06070 */
[----:B------:R-:W-:Y:S01]  /*0280*/  UMOV UR6, URZ ;  /* 0x000000ff00067c82 */ /* 0x000fe20008000000 */
[----:B------:R-:W-:Y:S02]  /*0290*/  UMOV UR7, URZ ;  /* 0x000000ff00077c82 */ /* 0x000fe40008000000 */
[----:B------:R-:W-:-:S13]  /*02a0*/  ISETP.GE.U32.AND.EX P0, PT, R9, RZ, PT, P0 ;  /* 0x000000ff0900720c */ /* 0x000fda0003f06100 */
[----:B------:R-:W-:Y:S05]  /*02b0*/  @!P0 BRA `(.L_x_508) ;  /* 0x0000000800088947 */ /* 0x000fea0003800000 */
        /* <DEDUP_REMOVED lines=9> */
.L_x_509:
[----:B0-2---:R-:W-:Y:S01]  /*0350*/  IADD3 R27, P0, PT, R3, UR6, RZ ;  /* 0x00000006031b7c10 */ /* 0x005fe2000ff1e0ff */
[----:B------:R-:W0:Y:S03]  /*0360*/  LDC.64 R28, c[0x0][0xfd0] ;  /* 0x0003f400ff1c7b82 */ /* 0x000e260000000a00 */
[C---:B------:R-:W-:Y:S01]  /*0370*/  ISETP.GE.U32.AND P2, PT, R27.reuse, R0, PT ;  /* 0x000000001b00720c */ /* 0x040fe20003f46070 */
[----:B------:R-:W-:Y:S01]  /*0380*/  IMAD.X R9, RZ, RZ, UR7, P0 ;  /* 0x00000007ff097e24 */ /* 0x000fe200080e06ff */
[----:B------:R-:W-:-:S04]  /*0390*/  IADD3 R11, P0, PT, R27, UR14, RZ ;  /* 0x0000000e1b0b7c10 */ /* 0x000fc8000ff1e0ff */
[----:B------:R-:W-:Y:S01]  /*03a0*/  ISETP.GE.AND.EX P2, PT, R9, R2, PT, P2 ;  /* 0x000000020900720c */ /* 0x000fe20003f46320 */
[----:B------:R-:W-:Y:S01]  /*03b0*/  IMAD.X R5, RZ, RZ, R9, P0 ;  /* 0x000000ffff057224 */ /* 0x000fe200000e0609 */
[----:B------:R-:W-:-:S04]  /*03c0*/  ISETP.GE.U32.AND P3, PT, R11, R0, PT ;  /* 0x000000000b00720c */ /* 0x000fc80003f66070 */
[----:B------:R-:W-:-:S07]  /*03d0*/  ISETP.GE.AND.EX P3, PT, R5, R2, PT, P3 ;  /* 0x000000020500720c */ /* 0x000fce0003f66330 */
[C---:B------:R-:W-:Y:S01]  /*03e0*/  @!P2 LEA R16, P0, R27.reuse, R14, 0x1 ;  /* 0x0000000e1b10a211 */ /* 0x040fe200078008ff */
[----:B0-----:R-:W2:Y:S01]  /*03f0*/  LDG.E.U16 R8, desc[UR12][R28.64] ;  /* 0x0000000c1c087981 */ /* 0x001ea2000c1e1500 */
[----:B------:R-:W-:Y:S02]  /*0400*/  PRMT R20, RZ, 0x7610, R20 ;  /* 0x00007610ff147816 */ /* 0x000fe40000000014 */
[----:B------:R-:W-:Y:S02]  /*0410*/  @!P2 LEA.HI.X R17, R27, R15, R9, 0x1, P0 ;  /* 0x0000000f1b11a211 */ /* 0x000fe400000f0c09 */
[----:B------:R-:W-:-:S03]  /*0420*/  IADD3 R19, P0, PT, R11, UR14, RZ ;  /* 0x0000000e0b137c10 */ /* 0x000fc6000ff1e0ff */
[----:B------:R0:W3:Y:S01]  /*0430*/  @!P2 LDG.E.U16 R20, desc[UR12][R16.64] ;  /* 0x0000000c1014a981 */ /* 0x0000e2000c1e1500 */
[----:B------:R-:W-:Y:S01]  /*0440*/  ISETP.GE.U32.AND P1, PT, R19, R0, PT ;  /* 0x000000001300720c */ /* 0x000fe20003f26070 */
[----:B------:R-:W-:Y:S01]  /*0450*/  IMAD.X R21, RZ, RZ, R5, P0 ;  /* 0x000000ffff157224 */ /* 0x000fe200000e0605 */
[----:B------:R-:W-:Y:S02]  /*0460*/  @!P3 LEA R6, P0, R11, R14, 0x1 ;  /* 0x0000000e0b06b211 */ /* 0x000fe400078008ff */
[----:B------:R-:W-:Y:S02]  /*0470*/  IADD3 R4, P4, PT, R19, UR14, RZ ;  /* 0x0000000e13047c10 */ /* 0x000fe4000ff9e0ff */
[----:B------:R-:W-:Y:S02]  /*0480*/  ISETP.GE.AND.EX P1, PT, R21, R2, PT, P1 ;  /* 0x000000021500720c */ /* 0x000fe40003f26310 */
[----:B------:R-:W-:Y:S01]  /*0490*/  PRMT R18, RZ, 0x7610, R18 ;  /* 0x00007610ff127816 */ /* 0x000fe20000000012 */
[----:B------:R-:W-:Y:S01]  /*04a0*/  IMAD.X R25, RZ, RZ, R21, P4 ;  /* 0x000000ffff197224 */ /* 0x000fe200020e0615 */
[----:B------:R-:W-:-:S02]  /*04b0*/  @!P3 LEA.HI.X R7, R11, R15, R5, 0x1, P0 ;  /* 0x0000000f0b07b211 */ /* 0x000fc400000f0c05 */
[----:B------:R-:W-:-:S03]  /*04c0*/  ISETP.GE.U32.AND P0, PT, R4, R0, PT ;  /* 0x000000000400720c */ /* 0x000fc60003f06070 */
[----:B------:R4:W5:Y:S01]  /*04d0*/  @!P3 LDG.E.U16 R18, desc[UR12][R6.64] ;  /* 0x0000000c0612b981 */ /* 0x000962000c1e1500 */
[----:B------:R-:W-:Y:S02]  /*04e0*/  ISETP.GE.AND.EX P0, PT, R25, R2, PT, P0 ;  /* 0x000000021900720c */ /* 0x000fe40003f06300 */
[----:B------:R-:W-:Y:S02]  /*04f0*/  PRMT R10, RZ, 0x7610, R10 ;  /* 0x00007610ff0a7816 */ /* 0x000fe4000000000a */
[----:B------:R-:W-:-:S04]  /*0500*/  @!P1 LEA R22, P4, R19, R14, 0x1 ;  /* 0x0000000e13169211 */ /* 0x000fc800078808ff */
[----:B------:R-:W-:-:S05]  /*0510*/  @!P1 LEA.HI.X R23, R19, R15, R21, 0x1, P4 ;  /* 0x0000000f13179211 */ /* 0x000fca00020f0c15 */
[----:B------:R1:W5:Y:S01]  /*0520*/  @!P1 LDG.E.U16 R10, desc[UR12][R22.64] ;  /* 0x0000000c160a9981 */ /* 0x000362000c1e1500 */
[C---:B0-----:R-:W-:Y:S02]  /*0530*/  @!P0 LEA R16, P4, R4.reuse, R14, 0x1 ;  /* 0x0000000e04108211 */ /* 0x041fe400078808ff */
[----:B----4-:R-:W-:Y:S02]  /*0540*/  PRMT R7, RZ, 0x7610, R7 ;  /* 0x00007610ff077816 */ /* 0x010fe40000000007 */
[----:B------:R-:W-:-:S05]  /*0550*/  @!P0 LEA.HI.X R17, R4, R15, R25, 0x1, P4 ;  /* 0x0000000f04118211 */ /* 0x000fca00020f0c19 */
[----:B------:R0:W4:Y:S01]  /*0560*/  @!P0 LDG.E.U16 R7, desc[UR12][R16.64] ;  /* 0x0000000c10078981 */ /* 0x000122000c1e1500 */
[----:B-1----:R-:W-:Y:S01]  /*0570*/  UPRMT UR8, UR15, 0x9910, URZ ;  /* 0x000099100f087896 */ /* 0x002fe200080000ff */
[----:B------:R-:W-:-:S04]  /*0580*/  @!P2 LEA R22, P4, R27, R12, 0x1 ;  /* 0x0000000c1b16a211 */ /* 0x000fc800078808ff */
[----:B------:R-:W-:Y:S02]  /*0590*/  @!P2 LEA.HI.X R23, R27, R13, R9, 0x1, P4 ;  /* 0x0000000d1b17a211 */ /* 0x000fe400020f0c09 */
[----:B--2---:R-:W-:-:S05]  /*05a0*/  PRMT R6, R8, 0x9910, RZ ;  /* 0x0000991008067816 */ /* 0x004fca00000000ff */
[----:B------:R-:W-:-:S05]  /*05b0*/  IMAD R6, R6, UR8, RZ ;  /* 0x0000000806067c24 */ /* 0x000fca000f8e02ff */
[----:B------:R-:W-:Y:S02]  /*05c0*/  PRMT R8, R6, 0x9910, RZ ;  /* 0x0000991006087816 */ /* 0x000fe400000000ff */
[----:B---3--:R-:W-:-:S05]  /*05d0*/  PRMT R6, R20, 0x9910, RZ ;  /* 0x0000991014067816 */ /* 0x008fca00000000ff */
[----:B------:R-:W-:-:S05]  /*05e0*/  IMAD R24, R8, R6, RZ ;  /* 0x0000000608187224 */ /* 0x000fca00078e02ff */
[----:B------:R-:W-:Y:S01]  /*05f0*/  @!P2 STG.E.U16 desc[UR12][R22.64], R24 ;  /* 0x000000181600a986 */ /* 0x000fe2000c10150c */
[-C--:B0-----:R-:W-:Y:S02]  /*0600*/  @!P3 LEA R16, P2, R11, R12.reuse, 0x1 ;  /* 0x0000000c0b10b211 */ /* 0x081fe400078408ff */
[----:B-----5:R-:W-:Y:S02]  /*0610*/  PRMT R6, R18, 0x9910, RZ ;  /* 0x0000991012067816 */ /* 0x020fe400000000ff */
[----:B------:R-:W-:Y:S02]  /*0620*/  @!P1 LEA R20, P4, R19, R12, 0x1 ;  /* 0x0000000c13149211 */ /* 0x000fe400078808ff */
[-C--:B------:R-:W-:Y:S01]  /*0630*/  @!P3 LEA.HI.X R17, R11, R13.reuse, R5, 0x1, P2 ;  /* 0x0000000d0b11b211 */ /* 0x080fe200010f0c05 */
[----:B------:R-:W-:Y:S01]  /*0640*/  IMAD R26, R8, R6, RZ ;  /* 0x00000006081a7224 */ /* 0x000fe200078e02ff */
[----:B------:R-:W-:Y:S02]  /*0650*/  @!P0 LEA R18, P5, R4, R12, 0x1 ;  /* 0x0000000c04128211 */ /* 0x000fe400078a08ff */
[----:B------:R-:W-:-:S02]  /*0660*/  @!P1 LEA.HI.X R21, R19, R13, R21, 0x1, P4 ;  /* 0x0000000d13159211 */ /* 0x000fc400020f0c15 */
[----:B------:R-:W-:Y:S01]  /*0670*/  @!P0 LEA.HI.X R19, R4, R13, R25, 0x1, P5 ;  /* 0x0000000d04138211 */ /* 0x000fe200028f0c19 */
[----:B------:R4:W-:Y:S01]  /*0680*/  @!P3 STG.E.U16 desc[UR12][R16.64], R26 ;  /* 0x0000001a1000b986 */ /* 0x0009e2000c10150c */
[----:B------:R-:W-:Y:S02]  /*0690*/  IADD3 R4, P3, PT, R11, UR11, RZ ;  /* 0x0000000b0b047c10 */ /* 0x000fe4000ff7e0ff */
[----:B------:R-:W-:Y:S02]  /*06a0*/  PRMT R11, R10, 0x9910, RZ ;  /* 0x000099100a0b7816 */ /* 0x000fe400000000ff */
[----:B------:R-:W-:Y:S01]  /*06b0*/  IADD3 R6, P2, PT, R27, UR11, RZ ;  /* 0x0000000b1b067c10 */ /* 0x000fe2000ff5e0ff */
[----:B------:R-:W-:Y:S01]  /*06c0*/  IMAD.X R5, RZ, RZ, R5, P3 ;  /* 0x000000ffff057224 */ /* 0x000fe200018e0605 */
[----:B------:R-:W-:Y:S01]  /*06d0*/  IADD3 R27, P4, PT, R4, UR14, RZ ;  /* 0x0000000e041b7c10 */ /* 0x000fe2000ff9e0ff */
[----:B------:R-:W-:Y:S01]  /*06e0*/  IMAD R10, R8, R11, RZ ;  /* 0x0000000b080a7224 */ /* 0x000fe200078e02ff */
[-C--:B------:R-:W-:Y:S01]  /*06f0*/  ISETP.GE.U32.AND P3, PT, R4, R0.reuse, PT ;  /* 0x000000000400720c */ /* 0x080fe20003f66070 */
[----:B------:R-:W-:Y:S01]  /*0700*/  IMAD.X R9, RZ, RZ, R9, P2 ;  /* 0x000000ffff097224 */ /* 0x000fe200010e0609 */
[----:B------:R-:W-:Y:S01]  /*0710*/  IADD3 R25, P5, PT, R27, UR14, RZ ;  /* 0x0000000e1b197c10 */ /* 0x000fe2000ffbe0ff */
[----:B------:R-:W-:Y:S01]  /*0720*/  IMAD.X R11, RZ, RZ, R5, P4 ;  /* 0x000000ffff0b7224 */ /* 0x000fe200020e0605 */
[----:B------:R-:W-:Y:S01]  /*0730*/  ISETP.GE.U32.AND P2, PT, R6, R0, PT ;  /* 0x000000000600720c */ /* 0x000fe20003f46070 */
[----:B------:R-:W-:Y:S01]  /*0740*/  @!P1 STG.E.U16 desc[UR12][R20.64], R10 ;  /* 0x0000000a14009986 */ /* 0x000fe2000c10150c */
[----:B------:R-:W-:-:S02]  /*0750*/  ISETP.GE.AND.EX P3, PT, R5, R2, PT, P3 ;  /* 0x000000020500720c */ /* 0x000fc40003f66330 */
[----:B----4-:R-:W-:Y:S01]  /*0760*/  PRMT R17, R7, 0x9910, RZ ;  /* 0x0000991007117816 */ /* 0x010fe200000000ff */
[----:B------:R-:W-:Y:S01]  /*0770*/  IMAD.X R7, RZ, RZ, R11, P5 ;  /* 0x000000ffff077224 */ /* 0x000fe200028e060b */
[----:B------:R-:W-:Y:S02]  /*0780*/  ISETP.GE.AND.EX P2, PT, R9, R2, PT, P2 ;  /* 0x000000020900720c */ /* 0x000fe40003f46320 */
[-C--:B------:R-:W-:Y:S02]  /*0790*/  ISETP.GE.U32.AND P1, PT, R27, R0.reuse, PT ;  /* 0x000000001b00720c */ /* 0x080fe40003f26070 */
[----:B------:R-:W-:Y:S02]  /*07a0*/  ISETP.GE.U32.AND P4, PT, R25, R0, PT ;  /* 0x000000001900720c */ /* 0x000fe40003f86070 */
[-C--:B------:R-:W-:Y:S01]  /*07b0*/  ISETP.GE.AND.EX P1, PT, R11, R2.reuse, PT, P1 ;  /* 0x000000020b00720c */ /* 0x080fe20003f26310 */
[----:B------:R-:W-:Y:S01]  /*07c0*/  IMAD R23, R8, R17, RZ ;  /* 0x0000001108177224 */ /* 0x000fe200078e02ff */
[----:B------:R-:W-:-:S04]  /*07d0*/  ISETP.GE.AND.EX P4, PT, R7, R2, PT, P4 ;  /* 0x000000020700720c */ /* 0x000fc80003f86340 */
[----:B------:R0:W-:Y:S01]  /*07e0*/  @!P0 STG.E.U16 desc[UR12][R18.64], R23 ;  /* 0x0000001712008986 */ /* 0x0001e2000c10150c */
[-C--:B------:R-:W-:Y:S02]  /*07f0*/  @!P3 LEA R16, P0, R4, R14.reuse, 0x1 ;  /* 0x0000000e0410b211 */ /* 0x080fe400078008ff */
[----:B------:R-:W-:Y:S01]  /*0800*/  @!P2 LEA R22, P5, R6, R14, 0x1 ;  /* 0x0000000e0616a211 */ /* 0x000fe200078a08ff */
[----:B------:R1:W2:Y:S01]  /*0810*/  LDG.E.U16 R8, desc[UR12][R28.64] ;  /* 0x0000000c1c087981 */ /* 0x0002a2000c1e1500 */
[-C--:B------:R-:W-:Y:S02]  /*0820*/  @!P3 LEA.HI.X R17, R4, R15.reuse, R5, 0x1, P0 ;  /* 0x0000000f0411b211 */ /* 0x080fe400000f0c05 */
[----:B------:R-:W-:Y:S02]  /*0830*/  PRMT R24, RZ, 0x7610, R24 ;  /* 0x00007610ff187816 */ /* 0x000fe40000000018 */
[----:B------:R-:W-:Y:S02]  /*0840*/  PRMT R26, RZ, 0x7610, R26 ;  /* 0x00007610ff1a7816 */ /* 0x000fe4000000001a */
[----:B0-----:R-:W-:-:S02]  /*0850*/  @!P2 LEA.HI.X R23, R6, R15, R9, 0x1, P5 ;  /* 0x0000000f0617a211 */ /* 0x001fc400028f0c09 */
[-C--:B------:R-:W-:Y:S02]  /*0860*/  @!P1 LEA R18, P0, R27, R14.reuse, 0x1 ;  /* 0x0000000e1b129211 */ /* 0x080fe400078008ff */
[----:B------:R-:W3:Y:S01]  /*0870*/  @!P3 LDG.E.U16 R26, desc[UR12][R16.64] ;  /* 0x0000000c101ab981 */ /* 0x000ee2000c1e1500 */
[----:B------:R-:W-:Y:S02]  /*0880*/  @!P4 LEA R20, P5, R25, R14, 0x1 ;  /* 0x0000000e1914c211 */ /* 0x000fe400078a08ff */
[----:B-1----:R-:W-:Y:S01]  /*0890*/  PRMT R29, RZ, 0x7610, R29 ;  /* 0x00007610ff1d7816 */ /* 0x002fe2000000001d */
[----:B------:R0:W4:Y:S01]  /*08a0*/  @!P2 LDG.E.U16 R24, desc[UR12][R22.64] ;  /* 0x0000000c1618a981 */ /* 0x000122000c1e1500 */
[-C--:B------:R-:W-:Y:S02]  /*08b0*/  @!P1 LEA.HI.X R19, R27, R15.reuse, R11, 0x1, P0 ;  /* 0x0000000f1b139211 */ /* 0x080fe400000f0c0b */
[----:B------:R-:W-:Y:S02]  /*08c0*/  PRMT R28, RZ, 0x7610, R28 ;  /* 0x00007610ff1c7816 */ /* 0x000fe4000000001c */
[----:B------:R-:W-:Y:S01]  /*08d0*/  @!P4 LEA.HI.X R21, R25, R15, R7, 0x1, P5 ;  /* 0x0000000f1915c211 */ /* 0x000fe200028f0c07 */
[----:B------:R3:W5:Y:S04]  /*08e0*/  @!P1 LDG.E.U16 R29, desc[UR12][R18.64] ;  /* 0x0000000c121d9981 */ /* 0x000768000c1e1500 */
[----:B------:R5:W5:Y:S01]  /*08f0*/  @!P4 LDG.E.U16 R28, desc[UR12][R20.64] ;  /* 0x0000000c141cc981 */ /* 0x000b62000c1e1500 */
[----:B0-----:R-:W-:-:S04]  /*0900*/  @!P3 LEA R22, P5, R4, R12, 0x1 ;  /* 0x0000000c0416b211 */ /* 0x001fc800078a08ff */
[----:B------:R-:W-:Y:S02]  /*0910*/  @!P3 LEA.HI.X R23, R4, R13, R5, 0x1, P5 ;  /* 0x0000000d0417b211 */ /* 0x000fe400028f0c05 */
[----:B------:R-:W-:-:S04]  /*0920*/  @!P1 LEA R10, P6, R27, R12, 0x1 ;  /* 0x0000000c1b0a9211 */ /* 0x000fc800078c08ff */
[----:B------:R-:W-:Y:S01]  /*0930*/  @!P1 LEA.HI.X R11, R27, R13, R11, 0x1, P6 ;  /* 0x0000000d1b0b9211 */ /* 0x000fe200030f0c0b */
[----:B------:R-:W-:-:S04]  /*0940*/  UIADD3 UR4, UP0, UPT, UR4, 0x2, URZ ;  /* 0x0000000204047890 */ /* 0x000fc8000ff1e0ff */
[----:B------:R-:W-:Y:S02]  /*0950*/  UIADD3.X UR5, UPT, UPT, URZ, UR5, URZ, UP0, !UPT ;  /* 0x00000005ff057290 */ /* 0x000fe400087fe4ff */
[----:B------:R-:W-:-:S04]  /*0960*/  UISETP.NE.U32.AND UP0, UPT, UR4, UR10, UPT ;  /* 0x0000000a0400728c */ /* 0x000fc8000bf05070 */
[----:B------:R-:W-:Y:S02]  /*0970*/  UISETP.NE.AND.EX UP0, UPT, UR5, URZ, UPT, UP0 ;  /* 0x000000ff0500728c */ /* 0x000fe4000bf05300 */
[----:B------:R-:W-:-:S04]  /*0980*/  ULEA UR6, UP1, UR11, UR6, 0x1 ;  /* 0x000000060b067291 */ /* 0x000fc8000f8208ff */
[----:B------:R-:W-:Y:S01]  /*0990*/  ULEA.HI.X UR7, UR11, UR7, URZ, 0x1, UP1 ;  /* 0x000000070b077291 */ /* 0x000fe200088f0cff */
[----:B--2---:R-:W-:Y:S02]  /*09a0*/  PRMT R16, R8, 0x9910, RZ ;  /* 0x0000991008107816 */ /* 0x004fe400000000ff */
[----:B------:R-:W-:-:S03]  /*09b0*/  @!P2 LEA R8, P0, R6, R12, 0x1 ;  /* 0x0000000c0608a211 */ /* 0x000fc600078008ff */
[----:B------:R-:W-:Y:S01]  /*09c0*/  IMAD R5, R16, UR8, RZ ;  /* 0x0000000810057c24 */ /* 0x000fe2000f8e02ff */
[----:B------:R-:W-:-:S04]  /*09d0*/  @!P2 LEA.HI.X R9, R6, R13, R9, 0x1, P0 ;  /* 0x0000000d0609a211 */ /* 0x000fc800000f0c09 */
[----:B------:R-:W-:Y:S02]  /*09e0*/  PRMT R6, R5, 0x9910, RZ ;  /* 0x0000991005067816 */ /* 0x000fe400000000ff */
[----:B---3--:R-:W-:Y:S02]  /*09f0*/  PRMT R19, R26, 0x9910, RZ ;  /* 0x000099101a137816 */ /* 0x008fe400000000ff */
[----:B----4-:R-:W-:Y:S02]  /*0a00*/  PRMT R17, R24, 0x9910, RZ ;  /* 0x0000991018117816 */ /* 0x010fe400000000ff */
[----:B------:R-:W-:Y:S02]  /*0a10*/  @!P4 LEA R4, P0, R25, R12, 0x1 ;  /* 0x0000000c1904c211 */ /* 0x000fe400078008ff */
[----:B-----5:R-:W-:Y:S01]  /*0a20*/  PRMT R21, R29, 0x9910, RZ ;  /* 0x000099101d157816 */ /* 0x020fe200000000ff */
[----:B------:R-:W-:Y:S01]  /*0a30*/  IMAD R17, R6, R17, RZ ;  /* 0x0000001106117224 */ /* 0x000fe200078e02ff */
[----:B------:R-:W-:Y:S01]  /*0a40*/  PRMT R27, R28, 0x9910, RZ ;  /* 0x000099101c1b7816 */ /* 0x000fe200000000ff */
[C---:B------:R-:W-:Y:S01]  /*0a50*/  IMAD R19, R6.reuse, R19, RZ ;  /* 0x0000001306137224 */ /* 0x040fe200078e02ff */
[----:B------:R-:W-:Y:S01]  /*0a60*/  @!P4 LEA.HI.X R5, R25, R13, R7, 0x1, P0 ;  /* 0x0000000d1905c211 */ /* 0x000fe200000f0c07 */
[----:B------:R-:W-:-:S02]  /*0a70*/  IMAD R21, R6, R21, RZ ;  /* 0x0000001506157224 */ /* 0x000fc400078e02ff */
[----:B------:R-:W-:Y:S01]  /*0a80*/  IMAD R27, R6, R27, RZ ;  /* 0x0000001b061b7224 */ /* 0x000fe200078e02ff */
[----:B------:R2:W-:Y:S04]  /*0a90*/  @!P2 STG.E.U16 desc[UR12][R8.64], R17 ;  /* 0x000000110800a986 */ /* 0x0005e8000c10150c */
[----:B------:R2:W-:Y:S04]  /*0aa0*/  @!P3 STG.E.U16 desc[UR12][R22.64], R19 ;  /* 0x000000131600b986 */ /* 0x0005e8000c10150c */
[----:B------:R2:W-:Y:S04]  /*0ab0*/  @!P1 STG.E.U16 desc[UR12][R10.64], R21 ;  /* 0x000000150a009986 */ /* 0x0005e8000c10150c */
[----:B------:R2:W-:Y:S01]  /*0ac0*/  @!P4 STG.E.U16 desc[UR12][R4.64], R27 ;  /* 0x0000001b0400c986 */ /* 0x0005e2000c10150c */
[----:B------:R-:W-:Y:S05]  /*0ad0*/  BRA.U UP0, `(.L_x_509) ;  /* 0xfffffff9001c7547 */ /* 0x000fea000b83ffff */
.L_x_508:
[----:B------:R-:W-:-:S04]  /*0ae0*/  ULOP3.LUT UR4, UR9, 0x1, URZ, 0xc0, !UPT ;  /* 0x0000000109047892 */ /* 0x000fc8000f8ec0ff */
[----:B------:R-:W-:-:S06]  /*0af0*/  UISETP.NE.U32.AND UP0, UPT, UR4, 0x1, UPT ;  /* 0x000000010400788c */ /* 0x000fcc000bf05070 */
[----:B------:R-:W-:-:S13]  /*0b00*/  PLOP3.LUT P0, PT, PT, PT, UP0, 0x80, 0x8 ;  /* 0x000000000008781c */ /* 0x000fda0003f0f008 */
[----:B------:R-:W-:Y:S05]  /*0b10*/  @!P0 EXIT ;  /* 0x000000000000894d */ /* 0x000fea0003800000 */
[----:B------:R-:W0:Y:S01]  /*0b20*/  S2R R25, SR_TID.X ;  /* 0x0000000000197919 */ /* 0x000e220000002100 */
[----:B------:R-:W1:Y:S01]  /*0b30*/  LDC.64 R28, c[0x0][0xfd0] ;  /* 0x0003f400ff1c7b82 */ /* 0x000e620000000a00 */
[----:B------:R-:W-:Y:S01]  /*0b40*/  PRMT R16, RZ, 0x7610, R16 ;  /* 0x00007610ff107816 */ /* 0x000fe20000000010 */
[----:B------:R-:W3:Y:S01]  /*0b50*/  LDCU.U16 UR4, c[0x0][0xfd8] ;  /* 0x0001fb00ff0477ac */ /* 0x000ee20008000400 */
[----:B--2---:R-:W-:Y:S01]  /*0b60*/  PRMT R8, RZ, 0x7610, R8 ;  /* 0x00007610ff087816 */ /* 0x004fe20000000008 */
[----:B-1----:R-:W2:Y:S01]  /*0b70*/  LDG.E.U16 R28, desc[UR12][R28.64] ;  /* 0x0000000c1c1c7981 */ /* 0x002ea2000c1e1500 */
        /* <DEDUP_REMOVED lines=20> */
[----:B------:R0:W4:Y:S01]  /*0cc0*/  @!P0 LDG.E.U16 R16, desc[UR12][R4.64] ;  /* 0x0000000c04108981 */ /* 0x000122000c1e1500 */
[----:B------:R-:W-:Y:S02]  /*0cd0*/  PRMT R0, RZ, 0x7610, R0 ;  /* 0x00007610ff007816 */ /* 0x000fe40000000000 */
[----:B------:R-:W-:-:S02]  /*0ce0*/  @!P1 LEA.HI.X R7, R21, R15, R17, 0x1, P5 ;  /* 0x0000000f15079211 */ /* 0x000fc400028f0c11 */
[----:B------:R-:W-:-:S03]  /*0cf0*/  @!P2 LEA.HI.X R3, R19, R15, R11, 0x1, P4 ;  /* 0x0000000f1303a211 */ /* 0x000fc600020f0c0b */
[----:B------:R1:W5:Y:S04]  /*0d00*/  @!P1 LDG.E.U16 R0, desc[UR12][R6.64] ;  /* 0x0000000c06009981 */ /* 0x000368000c1e1500 */
[----:B------:R2:W5:Y:S01]  /*0d10*/  @!P2 LDG.E.U16 R8, desc[UR12][R2.64] ;  /* 0x0000000c0208a981 */ /* 0x000562000c1e1500 */
[C---:B------:R-:W-:Y:S02]  /*0d20*/  @!P3 LEA R14, P4, R9.reuse, R14, 0x1 ;  /* 0x0000000e090eb211 */ /* 0x040fe400078808ff */
[----:B------:R-:W-:Y:S02]  /*0d30*/  PRMT R10, RZ, 0x7610, R10 ;  /* 0x00007610ff0a7816 */ /* 0x000fe4000000000a */
[----:B------:R-:W-:-:S05]  /*0d40*/  @!P3 LEA.HI.X R15, R9, R15, R23, 0x1, P4 ;  /* 0x0000000f090fb211 */ /* 0x000fca00020f0c17 */
[----:B------:R5:W5:Y:S01]  /*0d50*/  @!P3 LDG.E.U16 R10, desc[UR12][R14.64] ;  /* 0x0000000c0e0ab981 */ /* 0x000b62000c1e1500 */
[----:B---3--:R-:W-:Y:S01]  /*0d60*/  UPRMT UR4, UR4, 0x9910, URZ ;  /* 0x0000991004047896 */ /* 0x008fe200080000ff */
[-C--:B0-----:R-:W-:Y:S02]  /*0d70*/  @!P0 LEA R4, P4, R25, R12.reuse, 0x1 ;  /* 0x0000000c19048211 */ /* 0x081fe400078808ff */
[----:B-1----:R-:W-:Y:S02]  /*0d80*/  @!P2 LEA R6, P5, R19, R12, 0x1 ;  /* 0x0000000c1306a211 */ /* 0x002fe400078a08ff */
[----:B--2---:R-:W-:-:S05]  /*0d90*/  PRMT R5, R28, 0x9910, RZ ;  /* 0x000099101c057816 */ /* 0x004fca00000000ff */
[----:B------:R-:W-:Y:S01]  /*0da0*/  IMAD R2, R5, UR4, RZ ;  /* 0x0000000405027c24 */ /* 0x000fe2000f8e02ff */
[----:B------:R-:W-:-:S04]  /*0db0*/  @!P0 LEA.HI.X R5, R25, R13, R27, 0x1, P4 ;  /* 0x0000000d19058211 */ /* 0x000fc800020f0c1b */
[----:B------:R-:W-:Y:S02]  /*0dc0*/  PRMT R3, R2, 0x9910, RZ ;  /* 0x0000991002037816 */ /* 0x000fe400000000ff */
[C---:B------:R-:W-:Y:S02]  /*0dd0*/  @!P1 LEA R2, P4, R21.reuse, R12, 0x1 ;  /* 0x0000000c15029211 */ /* 0x040fe400078808ff */
[----:B----4-:R-:W-:Y:S02]  /*0de0*/  PRMT R7, R16, 0x9910, RZ ;  /* 0x0000991010077816 */ /* 0x010fe400000000ff */
[----:B-----5:R-:W-:Y:S01]  /*0df0*/  PRMT R15, R0, 0x9910, RZ ;  /* 0x00009910000f7816 */ /* 0x020fe200000000ff */
[----:B------:R-:W-:Y:S01]  /*0e00*/  IMAD.MOV.U32 R0, RZ, RZ, R3 ;  /* 0x000000ffff007224 */ /* 0x000fe200078e0003 */
[----:B------:R-:W-:Y:S02]  /*0e10*/  @!P1 LEA.HI.X R3, R21, R13, R17, 0x1, P4 ;  /* 0x0000000d15039211 */ /* 0x000fe400020f0c11 */
[----:B------:R-:W-:Y:S01]  /*0e20*/  PRMT R8, R8, 0x9910, RZ ;  /* 0x0000991008087816 */ /* 0x000fe200000000ff */
[----:B------:R-:W-:Y:S01]  /*0e30*/  IMAD R17, R0, R7, RZ ;  /* 0x0000000700117224 */ /* 0x000fe200078e02ff */
[----:B------:R-:W-:-:S03]  /*0e40*/  @!P2 LEA.HI.X R7, R19, R13, R11, 0x1, P5 ;  /* 0x0000000d1307a211 */ /* 0x000fc600028f0c0b */
[----:B------:R-:W-:Y:S02]  /*0e50*/  IMAD.MOV.U32 R11, RZ, RZ, R8 ;  /* 0x000000ffff0b7224 */ /* 0x000fe400078e0008 */
[C---:B------:R-:W-:Y:S02]  /*0e60*/  IMAD R15, R0.reuse, R15, RZ ;  /* 0x0000000f000f7224 */ /* 0x040fe400078e02ff */
[----:B------:R-:W-:Y:S01]  /*0e70*/  IMAD R19, R0, R11, RZ ;  /* 0x0000000b00137224 */ /* 0x000fe200078e02ff */
[----:B------:R0:W-:Y:S04]  /*0e80*/  @!P0 STG.E.U16 desc[UR12][R4.64], R17 ;  /* 0x0000001104008986 */ /* 0x0001e8000c10150c */
[----:B------:R0:W-:Y:S01]  /*0e90*/  @!P1 STG.E.U16 desc[UR12][R2.64], R15 ;  /* 0x0000000f02009986 */ /* 0x0001e2000c10150c */
[----:B------:R-:W-:-:S03]  /*0ea0*/  PRMT R11, R10, 0x9910, RZ ;  /* 0x000099100a0b7816 */ /* 0x000fc600000000ff */
[----:B------:R0:W-:Y:S01]  /*0eb0*/  @!P2 STG.E.U16 desc[UR12][R6.64], R19 ;  /* 0x000000130600a986 */ /* 0x0001e2000c10150c */
[----:B------:R-:W-:Y:S05]  /*0ec0*/  @P3 EXIT ;  /* 0x000000000000394d */ /* 0x000fea0003800000 */
[----:B0-----:R-:W-:Y:S01]  /*0ed0*/  LEA R2, P0, R9, R12, 0x1 ;  /* 0x0000000c09027211 */ /* 0x001fe200078008ff */
[----:B------:R-:W-:-:S03]  /*0ee0*/  IMAD R11, R0, R11, RZ ;  /* 0x0000000b000b7224 */ /* 0x000fc600078e02ff */
[----:B------:R-:W-:-:S05]  /*0ef0*/  LEA.HI.X R3, R9, R13, R23, 0x1, P0 ;  /* 0x0000000d09037211 */ /* 0x000fca00000f0c17 */
[----:B------:R-:W-:Y:S01]  /*0f00*/  STG.E.U16 desc[UR12][R2.64], R11 ;  /* 0x0000000b02007986 */ /* 0x000fe2000c10150c */
[----:B------:R-:W-:Y:S05]  /*0f10*/  EXIT ;  /* 0x000000000000794d */ /* 0x000fea0003800000 */
.L_x_507:
[----:B------:R-:W0:Y:S02]  /*0f20*/  S2R R9, SR_TID.X ;  /* 0x0000000000097919 */ /* 0x000e240000002100 */
[----:B0-----:R-:W-:-:S03]  /*0f30*/  IMAD.WIDE.U32 R2, R9, 0x4, RZ ;  /* 0x0000000409027825 */ /* 0x001fc600078e00ff */
[----:B------:R-:W-:-:S04]  /*0f40*/  ISETP.GE.U32.AND P0, PT, R2, R0, PT ;  /* 0x000000000200720c */ /* 0x000fc80003f06070 */
[----:B------:R-:W-:-:S13]  /*0f50*/  ISETP.GE.AND.EX P0, PT, R3, R4, PT, P0 ;  /* 0x000000040300720c */ /* 0x000fda0003f06300 */
[----:B------:R-:W-:Y:S05]  /*0f60*/  @P0 EXIT ;  /* 0x000000000000094d */ /* 0x000fea0003800000 */
[----:B------:R-:W0:Y:S01]  /*0f70*/  LDC.64 R2, c[0x0][0xfd0] ;  /* 0x0003f400ff027b82 */ /* 0x000e220000000a00 */
[----:B------:R-:W1:Y:S01]  /*0f80*/  LDCU.U16 UR4, c[0x0][0xfd8] ;  /* 0x0001fb00ff0477ac */ /* 0x000e620008000400 */
[----:B------:R-:W-:Y:S01]  /*0f90*/  IMAD.MOV.U32 R8, RZ, RZ, RZ ;  /* 0x000000ffff087224 */ /* 0x000fe200078e00ff */
[----:B------:R-:W2:Y:S01]  /*0fa0*/  LDCU UR5, c[0x0][0x360] ;  /* 0x00006c00ff0577ac */ /* 0x000ea20008000800 */
[----:B-1----:R-:W-:-:S12]  /*0fb0*/  UPRMT UR4, UR4, 0x9910, URZ ;  /* 0x0000991004047896 */ /* 0x002fd800080000ff */
.L_x_510:
[C---:B------:R-:W-:Y:S01]  /*0fc0*/  IMAD.SHL.U32 R11, R9.reuse, 0x8, RZ ;  /* 0x00000008090b7824 */ /* 0x040fe200078e00ff */
[----:B0-----:R-:W3:Y:S01]  /*0fd0*/  LDG.E.U16 R10, desc[UR12][R2.64] ;  /* 0x0000000c020a7981 */ /* 0x001ee2000c1e1500 */
[----:B------:R-:W-:-:S03]  /*0fe0*/  SHF.L.U64.HI R5, R9, 0x3, R8 ;  /* 0x0000000309057819 */ /* 0x000fc60000010208 */
[----:B------:R-:W-:-:S05]  /*0ff0*/  IADD3 R6, P0, PT, R14, R11, RZ ;  /* 0x0000000b0e067210 */ /* 0x000fca0007f1e0ff */
[----:B------:R-:W-:-:S06]  /*1000*/  IMAD.X R7, R15, 0x1, R5, P0 ;  /* 0x000000010f077824 */ /* 0x000fcc00000e0605 */
[----:B------:R-:W4:Y:S01]  /*1010*/  LDG.E.64 R6, desc[UR12][R6.64] ;  /* 0x0000000c06067981 */ /* 0x000f22000c1e1b00 */
[----:B---3--:R-:W-:-:S05]  /*1020*/  PRMT R10, R10, 0x9910, RZ ;  /* 0x000099100a0a7816 */ /* 0x008fca00000000ff */
[----:B------:R-:W-:-:S05]  /*1030*/  IMAD R10, R10, UR4, RZ ;  /* 0x000000040a0a7c24 */ /* 0x000fca000f8e02ff */
[----:B------:R-:W-:Y:S02]  /*1040*/  PRMT R17, R10, 0x9910, RZ ;  /* 0x000099100a117816 */ /* 0x000fe400000000ff */
[C---:B----4-:R-:W-:Y:S02]  /*1050*/  PRMT R10, R6.reuse, 0x9910, RZ ;  /* 0x00009910060a7816 */ /* 0x050fe400000000ff */
[----:B------:R-:W-:Y:S02]  /*1060*/  PRMT R16, R6, 0xbb32, RZ ;  /* 0x0000bb3206107816 */ /* 0x000fe400000000ff */
[----:B------:R-:W-:Y:S01]  /*1070*/  PRMT R18, R7, 0x9910, RZ ;  /* 0x0000991007127816 */ /* 0x000fe200000000ff */
[C---:B------:R-:W-:Y:S01]  /*1080*/  IMAD R10, R17.reuse, R10, RZ ;  /* 0x0000000a110a7224 */ /* 0x040fe200078e02ff */
[----:B------:R-:W-:Y:S01]  /*1090*/  IADD3 R6, P0, PT, R12, R11, RZ ;  /* 0x0000000b0c067210 */ /* 0x000fe20007f1e0ff */
[----:B------:R-:W-:Y:S01]  /*10a0*/  IMAD R11, R17, R16, RZ ;  /* 0x00000010110b7224 */ /* 0x000fe200078e02ff */
[----:B------:R-:W-:Y:S01]  /*10b0*/  PRMT R20, R7, 0xbb32, RZ ;  /* 0x0000bb3207147816 */ /* 0x000fe200000000ff */
[----:B------:R-:W-:-:S02]  /*10c0*/  IMAD R16, R17, R18, RZ ;  /* 0x0000001211107224 */ /* 0x000fc400078e02ff */
[----:B------:R-:W-:Y:S01]  /*10d0*/  IMAD.X R7, R13, 0x1, R5, P0 ;  /* 0x000000010d077824 */ /* 0x000fe200000e0605 */
[----:B--2---:R-:W-:Y:S01]  /*10e0*/  IADD3 R9, P0, PT, R9, UR5, RZ ;  /* 0x0000000509097c10 */ /* 0x004fe2000ff1e0ff */
[----:B------:R-:W-:Y:S01]  /*10f0*/  IMAD R17, R17, R20, RZ ;  /* 0x0000001411117224 */ /* 0x000fe200078e02ff */
[----:B------:R-:W-:-:S03]  /*1100*/  PRMT R10, R10, 0x5410, R11 ;  /* 0x000054100a0a7816 */ /* 0x000fc6000000000b */
[C---:B------:R-:W-:Y:S01]  /*1110*/  IMAD.SHL.U32 R5, R9.reuse, 0x4, RZ ;  /* 0x0000000409057824 */ /* 0x040fe200078e00ff */
[----:B------:R-:W-:Y:S01]  /*1120*/  PRMT R11, R16, 0x5410, R17 ;  /* 0x00005410100b7816 */ /* 0x000fe20000000011 */
[----:B------:R-:W-:Y:S01]  /*1130*/  IMAD.X R8, RZ, RZ, R8, P0 ;  /* 0x000000ffff087224 */ /* 0x000fe200000e0608 */
[----:B------:R-:W-:Y:S02]  /*1140*/  LOP3.LUT P0, RZ, R9, 0xffffc000, RZ, 0xc0, !PT ;  /* 0xffffc00009ff7812 */ /* 0x000fe4000780c0ff */
[----:B------:R-:W-:Y:S01]  /*1150*/  ISETP.LT.U32.AND P1, PT, R5, R0, PT ;  /* 0x000000000500720c */ /* 0x000fe20003f21070 */
[----:B------:R1:W-:Y:S01]  /*1160*/  STG.E.64 desc[UR12][R6.64], R10 ;  /* 0x0000000a06007986 */ /* 0x0003e2000c101b0c */
[----:B------:R-:W-:Y:S02]  /*1170*/  SHF.L.U64.HI R5, R9, 0x2, R8 ;  /* 0x0000000209057819 */ /* 0x000fe40000010208 */
[----:B------:R-:W-:Y:S02]  /*1180*/  LOP3.LUT P0, RZ, R8, 0x3fffffff, RZ, 0xc0, P0 ;  /* 0x3fffffff08ff7812 */ /* 0x000fe4000000c0ff */
[----:B------:R-:W-:-:S13]  /*1190*/  ISETP.LT.AND.EX P1, PT, R5, R4, PT, P1 ;  /* 0x000000040500720c */ /* 0x000fda0003f21310 */
[----:B-1----:R-:W-:Y:S05]  /*11a0*/  @!P0 BRA P1, `(.L_x_510) ;  /* 0xfffffffc00848947 */ /* 0x002fea000083ffff */
[----:B------:R-:W-:Y:S05]  /*11b0*/  EXIT ;  /* 0x000000000000794d */ /* 0x000fea0003800000 */
        .weak           $__internal_35_$__cuda_sm20_div_u16
        .type           $__internal_35_$__cuda_sm20_div_u16,@function
        .size           $__internal_35_$__cuda_sm20_div_u16,(.L_x_780 - $__internal_35_$__cuda_sm20_div_u16)
$__internal_35_$__cuda_sm20_div_u16:
        /* <DEDUP_REMOVED lines=19> */
[----:B------:R-:W-:Y:S05]  /*12f0*/  RET.REL.NODEC R4 `(_ZN2at6native63_GLOBAL__N__862fb238_30_ForeachBinaryOpScalarTensor_cu_64fe0ca525multi_tensor_apply_kernelINS1_18TensorListMetadataILi2EEENS1_27BinaryOpScalarTensorFunctorIsLi2ELi1ELi1EEEJSt10multipliesIsEPssEEEvT_T0_DpT1_) ;  /* 0xffffffec04407950 */ /* 0x000fea0003c3ffff */
.L_x_511:
        /* <DEDUP_REMOVED lines=16> */
.L_x_780:


//--------------------- .text._ZN2at6native63_GLOBAL__N__862fb238_30_ForeachBinaryOpScalarTensor_cu_64fe0ca525multi_tensor_apply_kernelINS1_18TensorListMetadataILi2EEENS1_27BinaryOpScalarTensorFunctorIlLi2ELi1ELi1EEEJSt10multipliesIlEPllEEEvT_T0_DpT1_ --------------------------
	.section	.text._ZN2at6native63_GLOBAL__N__862fb238_30_ForeachBinaryOpScalarTensor_cu_64fe0ca525multi_tensor_apply_kernelINS1_18TensorListMetadataILi2EEENS1_27BinaryOpScalarTensorFunctorIlLi2ELi1ELi1EEEJSt10multipliesIlEPllEEEvT_T0_DpT1_,"ax",@progbits
	.align	128
.text._ZN2at6native63_GLOBAL__N__862fb238_30_ForeachBinaryOpScalarTensor_cu_64fe0ca525multi_tensor_apply_kernelINS1_18TensorListMetadataILi2EEENS1_27BinaryOpScalarTensorFunctorIlLi2ELi1ELi1EEEJSt10multipliesIlEPllEEEvT_T0_DpT1_:
        .type           _ZN2at6native63_GLOBAL__N__862fb238_30_ForeachBinaryOpScalarTensor_cu_64fe0ca525multi_tensor_apply_kernelINS1_18TensorListMetadataILi2EEENS1_27BinaryOpScalarTensorFunctorIlLi2ELi1ELi1EEEJSt10multipliesIlEPllEEEvT_T0_DpT1_,@function
        .size           _ZN2at6native63_GLOBAL__N__862fb238_30_ForeachBinaryOpScalarTensor_cu_64fe0ca525multi_tensor_apply_kernelINS1_18TensorListMetadataILi2EEENS1_27BinaryOpScalarTensorFunctorIlLi2ELi1ELi1EEEJSt10multipliesIlEPllEEEvT_T0_DpT1_,(.L_x_782 - _ZN2at6native63_GLOBAL__N__862fb238_30_ForeachBinaryOpScalarTensor_cu_64fe0ca525multi_tensor_apply_kernelINS1_18TensorListMetadataILi2EEENS1_27BinaryOpScalarTensorFunctorIlLi2ELi1ELi1EEEJSt10multipliesIlEPllEEEvT_T0_DpT1_)
        .other          _ZN2at6native63_GLOBAL__N__862fb238_30_ForeachBinaryOpScalarTensor_cu_64fe0ca525multi_tensor_apply_kernelINS1_18TensorListMetadataILi2EEENS1_27BinaryOpScalarTensorFunctorIlLi2ELi1ELi1EEEJSt10multipliesIlEPllEEEvT_T0_DpT1_,@"STO_CUDA_ENTRY STV_DEFAULT"
_ZN2at6native63_GLOBAL__N__862fb238_30_ForeachBinaryOpScalarTensor_cu_64fe0ca525multi_tensor_apply_kernelINS1_18TensorListMetadataILi2EEENS1_27BinaryOpScalarTensorFunctorIlLi2ELi1ELi1EEEJSt10multipliesIlEPllEEEvT_T0_DpT1_:
        /* <DEDUP_REMOVED lines=39> */
[----:B------:R-:W-:Y:S05]  /*0270*/  CALL.REL.NOINC `($__internal_36_$__cuda_sm20_div_u16) ;  /* 0x0000001000607944 */ /* 0x000fea0003c00000 */
        /* <DEDUP_REMOVED lines=14> */
.L_x_514:
[----:B0-----:R-:W-:Y:S01]  /*0360*/  IADD3 R22, P0, PT, R0, UR6, RZ ;  /* 0x0000000600167c10 */ /* 0x001fe2000ff1e0ff */
[----:B--2---:R-:W0:Y:S03]  /*0370*/  LDC.64 R8, c[0x0][0xfd0] ;  /* 0x0003f400ff087b82 */ /* 0x004e260000000a00 */
[C---:B------:R-:W-:Y:S01]  /*0380*/  ISETP.GE.U32.AND P1, PT, R22.reuse, UR18, PT ;  /* 0x0000001216007c0c */ /* 0x040fe2000bf26070 */
[----:B------:R-:W-:Y:S01]  /*0390*/  IMAD.X R3, RZ, RZ, UR7, P0 ;  /* 0x00000007ff037e24 */ /* 0x000fe200080e06ff */
[----:B------:R-:W-:-:S04]  /*03a0*/  IADD3 R4, P0, PT, R22, UR15, RZ ;  /* 0x0000000f16047c10 */ /* 0x000fc8000ff1e0ff */
[----:B------:R-:W-:Y:S01]  /*03b0*/  ISETP.GE.AND.EX P1, PT, R3, UR19, PT, P1 ;  /* 0x0000001303007c0c */ /* 0x000fe2000bf26310 */
[----:B------:R-:W-:Y:S01]  /*03c0*/  IMAD.X R5, RZ, RZ, R3, P0 ;  /* 0x000000ffff057224 */ /* 0x000fe200000e0603 */
[----:B------:R-:W-:-:S04]  /*03d0*/  ISETP.GE.U32.AND P2, PT, R4, UR18, PT ;  /* 0x0000001204007c0c */ /* 0x000fc8000bf46070 */
[----:B------:R-:W-:Y:S02]  /*03e0*/  ISETP.GE.AND.EX P2, PT, R5, UR19, PT, P2 ;  /* 0x0000001305007c0c */ /* 0x000fe4000bf46320 */
[----:B------:R-:W-:-:S05]  /*03f0*/  IADD3 R24, P4, PT, R4, UR15, RZ ;  /* 0x0000000f04187c10 */ /* 0x000fca000ff9e0ff */
[----:B------:R-:W-:Y:S01]  /*0400*/  @!P1 LEA R14, P0, R22, UR8, 0x3 ;  /* 0x00000008160e9c11 */ /* 0x000fe2000f8018ff */
[----:B------:R-:W-:Y:S01]  /*0410*/  IMAD.X R7, RZ, RZ, R5, P4 ;  /* 0x000000ffff077224 */ /* 0x000fe200020e0605 */
[----:B0-----:R-:W1:Y:S01]  /*0420*/  LDG.E.64 R12, desc[UR16][R8.64] ;  /* 0x00000010080c7981 */ /* 0x001e62000c1e1b00 */
[----:B------:R-:W-:Y:S02]  /*0430*/  IADD3 R23, P5, PT, R24, UR15, RZ ;  /* 0x0000000f18177c10 */ /* 0x000fe4000ffbe0ff */
[----:B------:R-:W-:Y:S02]  /*0440*/  CS2R R16, SRZ ;  /* 0x0000000000107805 */ /* 0x000fe4000001ff00 */
[----:B------:R-:W-:Y:S02]  /*0450*/  @!P1 LEA.HI.X R15, R22, UR9, R3, 0x3, P0 ;  /* 0x00000009160f9c11 */ /* 0x000fe400080f1c03 */
[----:B------:R-:W-:Y:S02]  /*0460*/  ISETP.GE.U32.AND P3, PT, R24, UR18, PT ;  /* 0x0000001218007c0c */ /* 0x000fe4000bf66070 */
[C---:B------:R-:W-:Y:S01]  /*0470*/  @!P2 LEA R28, P0, R4.reuse, UR8, 0x3 ;  /* 0x00000008041cac11 */ /* 0x040fe2000f8018ff */
[----:B------:R-:W-:Y:S01]  /*0480*/  IMAD.X R6, RZ, RZ, R7, P5 ;  /* 0x000000ffff067224 */ /* 0x000fe200028e0607 */
[----:B------:R-:W-:Y:S01]  /*0490*/  ISETP.GE.AND.EX P3, PT, R7, UR19, PT, P3 ;  /* 0x0000001307007c0c */ /* 0x000fe2000bf66330 */
[----:B------:R0:W2:Y:S01]  /*04a0*/  @!P1 LDG.E.64 R16, desc[UR16][R14.64] ;  /* 0x000000100e109981 */ /* 0x0000a2000c1e1b00 */
[----:B------:R-:W-:-:S02]  /*04b0*/  @!P2 LEA.HI.X R29, R4, UR9, R5, 0x3, P0 ;  /* 0x00000009041dac11 */ /* 0x000fc400080f1c05 */
[----:B------:R-:W-:Y:S02]  /*04c0*/  CS2R R20, SRZ ;  /* 0x0000000000147805 */ /* 0x000fe4000001ff00 */
[----:B------:R-:W-:-:S04]  /*04d0*/  ISETP.GE.U32.AND P0, PT, R23, UR18, PT ;  /* 0x0000001217007c0c */ /* 0x000fc8000bf06070 */
[----:B------:R-:W-:Y:S01]  /*04e0*/  ISETP.GE.AND.EX P0, PT, R6, UR19, PT, P0 ;  /* 0x0000001306007c0c */ /* 0x000fe2000bf06300 */
[----:B------:R-:W3:Y:S01]  /*04f0*/  @!P2 LDG.E.64 R20, desc[UR16][R28.64] ;  /* 0x000000101c14a981 */ /* 0x000ee2000c1e1b00 */
[----:B------:R-:W-:Y:S02]  /*0500*/  CS2R R10, SRZ ;  /* 0x00000000000a7805 */ /* 0x000fe4000001ff00 */
[----:B------:R-:W-:-:S04]  /*0510*/  @!P3 LEA R26, P4, R24, UR8, 0x3 ;  /* 0x00000008181abc11 */ /* 0x000fc8000f8818ff */
[----:B------:R-:W-:Y:S02]  /*0520*/  @!P3 LEA.HI.X R27, R24, UR9, R7, 0x3, P4 ;  /* 0x00000009181bbc11 */ /* 0x000fe4000a0f1c07 */
[----:B0-----:R-:W-:-:S03]  /*0530*/  CS2R R14, SRZ ;  /* 0x00000000000e7805 */ /* 0x001fc6000001ff00 */
[C---:B------:R-:W-:Y:S01]  /*0540*/  @!P0 LEA R18, P4, R23.reuse, UR8, 0x3 ;  /* 0x0000000817128c11 */ /* 0x040fe2000f8818ff */
[----:B------:R-:W4:Y:S03]  /*0550*/  @!P3 LDG.E.64 R10, desc[UR16][R26.64] ;  /* 0x000000101a0ab981 */ /* 0x000f26000c1e1b00 */
[----:B------:R-:W-:-:S05]  /*0560*/  @!P0 LEA.HI.X R19, R23, UR9, R6, 0x3, P4 ;  /* 0x0000000917138c11 */ /* 0x000fca000a0f1c06 */
[----:B------:R0:W5:Y:S02]  /*0570*/  @!P0 LDG.E.64 R14, desc[UR16][R18.64] ;  /* 0x00000010120e8981 */ /* 0x000164000c1e1b00 */
[----:B0-----:R-:W-:-:S04]  /*0580*/  @!P1 LEA R18, P4, R22, UR10, 0x3 ;  /* 0x0000000a16129c11 */ /* 0x001fc8000f8818ff */
[----:B------:R-:W-:Y:S02]  /*0590*/  @!P1 LEA.HI.X R19, R22, UR11, R3, 0x3, P4 ;  /* 0x0000000b16139c11 */ /* 0x000fe4000a0f1c03 */
[----:B------:R-:W-:-:S04]  /*05a0*/  @!P0 LEA R26, P4, R23, UR10, 0x3 ;  /* 0x0000000a171a8c11 */ /* 0x000fc8000f8818ff */
[----:B------:R-:W-:Y:S02]  /*05b0*/  @!P0 LEA.HI.X R27, R23, UR11, R6, 0x3, P4 ;  /* 0x0000000b171b8c11 */ /* 0x000fe4000a0f1c06 */
[----:B------:R-:W-:Y:S01]  /*05c0*/  @!P2 LEA R6, P4, R4, UR10, 0x3 ;  /* 0x0000000a0406ac11 */ /* 0x000fe2000f8818ff */
[----:B-1----:R-:W-:-:S04]  /*05d0*/  IMAD R13, R13, UR20, RZ ;  /* 0x000000140d0d7c24 */ /* 0x002fc8000f8e02ff */
[C---:B------:R-:W-:Y:S02]  /*05e0*/  IMAD R25, R12.reuse, UR21, R13 ;  /* 0x000000150c197c24 */ /* 0x040fe4000f8e020d */
[----:B------:R-:W-:-:S04]  /*05f0*/  IMAD.WIDE.U32 R12, R12, UR20, RZ ;  /* 0x000000140c0c7c25 */ /* 0x000fc8000f8e00ff */
[----:B------:R-:W-:Y:S02]  /*0600*/  IMAD.IADD R2, R13, 0x1, R25 ;  /* 0x000000010d027824 */ /* 0x000fe400078e0219 */
[----:B--2---:R-:W-:-:S04]  /*0610*/  IMAD R13, R17, R12, RZ ;  /* 0x0000000c110d7224 */ /* 0x004fc800078e02ff */
[C---:B------:R-:W-:Y:S02]  /*0620*/  IMAD R13, R16.reuse, R2, R13 ;  /* 0x00000002100d7224 */ /* 0x040fe400078e020d */
[----:B------:R-:W-:-:S04]  /*0630*/  IMAD.WIDE.U32 R16, R16, R12, RZ ;  /* 0x0000000c10107225 */ /* 0x000fc800078e00ff */
[----:B------:R-:W-:Y:S02]  /*0640*/  IMAD.IADD R17, R17, 0x1, R13 ;  /* 0x0000000111117824 */ /* 0x000fe400078e020d */
[----:B---3--:R-:W-:-:S03]  /*0650*/  IMAD R21, R21, R12, RZ ;  /* 0x0000000c15157224 */ /* 0x008fc600078e02ff */
[----:B------:R-:W-:Y:S01]  /*0660*/  @!P1 STG.E.64 desc[UR16][R18.64], R16 ;  /* 0x0000001012009986 */ /* 0x000fe2000c101b10 */
[----:B------:R-:W-:Y:S01]  /*0670*/  @!P3 LEA R28, P1, R24, UR10, 0x3 ;  /* 0x0000000a181cbc11 */ /* 0x000fe2000f8218ff */
[C---:B------:R-:W-:Y:S02]  /*0680*/  IMAD R25, R20.reuse, R2, R21 ;  /* 0x0000000214197224 */ /* 0x040fe400078e0215 */
[-C--:B------:R-:W-:Y:S01]  /*0690*/  IMAD.WIDE.U32 R20, R20, R12.reuse, RZ ;  /* 0x0000000c14147225 */ /* 0x080fe200078e00ff */
[----:B------:R-:W-:Y:S02]  /*06a0*/  @!P3 LEA.HI.X R29, R24, UR11, R7, 0x3, P1 ;  /* 0x0000000b181dbc11 */ /* 0x000fe400088f1c07 */
[C---:B------:R-:W-:Y:S01]  /*06b0*/  @!P2 LEA.HI.X R7, R4.reuse, UR11, R5, 0x3, P4 ;  /* 0x0000000b0407ac11 */ /* 0x040fe2000a0f1c05 */
[-C--:B----4-:R-:W-:Y:S01]  /*06c0*/  IMAD R11, R11, R12.reuse, RZ ;  /* 0x0000000c0b0b7224 */ /* 0x090fe200078e02ff */
[----:B------:R-:W-:Y:S01]  /*06d0*/  IADD3 R4, P4, PT, R4, UR14, RZ ;  /* 0x0000000e04047c10 */ /* 0x000fe2000ff9e0ff */
[----:B------:R-:W-:Y:S01]  /*06e0*/  IMAD.IADD R21, R21, 0x1, R25 ;  /* 0x0000000115157824 */ /* 0x000fe200078e0219 */
[----:B------:R-:W-:Y:S01]  /*06f0*/  IADD3 R22, P1, PT, R22, UR14, RZ ;  /* 0x0000000e16167c10 */ /* 0x000fe2000ff3e0ff */
[----:B-----5:R-:W-:-:S02]  /*0700*/  IMAD R15, R15, R12, RZ ;  /* 0x0000000c0f0f7224 */ /* 0x020fc400078e02ff */
[-C--:B------:R-:W-:Y:S01]  /*0710*/  IMAD R13, R10, R2.reuse, R11 ;  /* 0x000000020a0d7224 */ /* 0x080fe200078e020b */
[----:B------:R0:W-:Y:S01]  /*0720*/  @!P2 STG.E.64 desc[UR16][R6.64], R20 ;  /* 0x000000140600a986 */ /* 0x0001e2000c101b10 */
[----:B------:R-:W-:Y:S01]  /*0730*/  IMAD R15, R14, R2, R15 ;  /* 0x000000020e0f7224 */ /* 0x000fe200078e020f */
[C---:B------:R-:W-:Y:S01]  /*0740*/  ISETP.GE.U32.AND P2, PT, R4.reuse, UR18, PT ;  /* 0x0000001204007c0c */ /* 0x040fe2000bf46070 */
[----:B------:R-:W-:Y:S01]  /*0750*/  IMAD.X R5, RZ, RZ, R5, P4 ;  /* 0x000000ffff057224 */ /* 0x000fe200020e0605 */
[----:B------:R-:W-:Y:S01]  /*0760*/  IADD3 R2, P4, PT, R4, UR15, RZ ;  /* 0x0000000f04027c10 */ /* 0x000fe2000ff9e0ff */
[----:B------:R-:W-:-:S03]  /*0770*/  IMAD.WIDE.U32 R10, R10, R12, RZ ;  /* 0x0000000c0a0a7225 */ /* 0x000fc600078e00ff */
[----:B------:R-:W-:Y:S01]  /*0780*/  IADD3 R23, P6, PT, R2, UR15, RZ ;  /* 0x0000000f02177c10 */ /* 0x000fe2000ffde0ff */
[----:B------:R-:W-:Y:S01]  /*0790*/  IMAD.X R3, RZ, RZ, R3, P1 ;  /* 0x000000ffff037224 */ /* 0x000fe200008e0603 */
[----:B------:R-:W-:Y:S01]  /*07a0*/  ISETP.GE.U32.AND P1, PT, R22, UR18, PT ;  /* 0x0000001216007c0c */ /* 0x000fe2000bf26070 */
[----:B------:R-:W-:Y:S01]  /*07b0*/  IMAD.IADD R11, R11, 0x1, R13 ;  /* 0x000000010b0b7824 */ /* 0x000fe200078e020d */
[----:B------:R-:W-:Y:S01]  /*07c0*/  ISETP.GE.AND.EX P2, PT, R5, UR19, PT, P2 ;  /* 0x0000001305007c0c */ /* 0x000fe2000bf46320 */
[----:B------:R-:W-:Y:S01]  /*07d0*/  IMAD.WIDE.U32 R12, R14, R12, RZ ;  /* 0x0000000c0e0c7225 */ /* 0x000fe200078e00ff */
[----:B------:R-:W-:Y:S02]  /*07e0*/  ISETP.GE.AND.EX P1, PT, R3, UR19, PT, P1 ;  /* 0x0000001303007c0c */ /* 0x000fe4000bf26310 */
[----:B------:R1:W-:Y:S01]  /*07f0*/  @!P3 STG.E.64 desc[UR16][R28.64], R10 ;  /* 0x0000000a1c00b986 */ /* 0x0003e2000c101b10 */
[----:B0-----:R-:W-:Y:S01]  /*0800*/  IMAD.X R7, RZ, RZ, R5, P4 ;  /* 0x000000ffff077224 */ /* 0x001fe200020e0605 */
[----:B------:R-:W-:Y:S01]  /*0810*/  ISETP.GE.U32.AND P4, PT, R2, UR18, PT ;  /* 0x0000001202007c0c */ /* 0x000fe2000bf86070 */
[----:B------:R-:W-:Y:S01]  /*0820*/  IMAD.IADD R17, R13, 0x1, R15 ;  /* 0x000000010d117824 */ /* 0x000fe200078e020f */
[----:B------:R-:W-:Y:S01]  /*0830*/  ISETP.GE.U32.AND P3, PT, R23, UR18, PT ;  /* 0x0000001217007c0c */ /* 0x000fe2000bf66070 */
[----:B------:R-:W-:Y:S01]  /*0840*/  IMAD.X R6, RZ, RZ, R7, P6 ;  /* 0x000000ffff067224 */ /* 0x000fe200030e0607 */
[----:B------:R-:W-:Y:S01]  /*0850*/  ISETP.GE.AND.EX P4, PT, R7, UR19, PT, P4 ;  /* 0x0000001307007c0c */ /* 0x000fe2000bf86340 */
[----:B------:R-:W-:-:S03]  /*0860*/  @!P0 IMAD.MOV.U32 R16, RZ, RZ, R12 ;  /* 0x000000ffff108224 */ /* 0x000fc600078e000c */
[----:B------:R-:W-:Y:S02]  /*0870*/  ISETP.GE.AND.EX P3, PT, R6, UR19, PT, P3 ;  /* 0x0000001306007c0c */ /* 0x000fe4000bf66330 */
[----:B------:R0:W-:Y:S01]  /*0880*/  @!P0 STG.E.64 desc[UR16][R26.64], R16 ;  /* 0x000000101a008986 */ /* 0x0001e2000c101b10 */
[----:B------:R-:W-:Y:S02]  /*0890*/  @!P1 LEA R24, P5, R22, UR8, 0x3 ;  /* 0x0000000816189c11 */ /* 0x000fe4000f8a18ff */
[----:B-1----:R-:W-:Y:S02]  /*08a0*/  CS2R R10, SRZ ;  /* 0x00000000000a7805 */ /* 0x002fe4000001ff00 */
[----:B------:R-:W-:Y:S01]  /*08b0*/  @!P2 LEA R20, P0, R4, UR8, 0x3 ;  /* 0x000000080414ac11 */ /* 0x000fe2000f8018ff */
[----:B------:R-:W2:Y:S01]  /*08c0*/  LDG.E.64 R8, desc[UR16][R8.64] ;  /* 0x0000001008087981 */ /* 0x000ea2000c1e1b00 */
[----:B------:R-:W-:Y:S02]  /*08d0*/  @!P1 LEA.HI.X R25, R22, UR9, R3, 0x3, P5 ;  /* 0x0000000916199c11 */ /* 0x000fe4000a8f1c03 */
[----:B------:R-:W-:-:S02]  /*08e0*/  @!P2 LEA.HI.X R21, R4, UR9, R5, 0x3, P0 ;  /* 0x000000090415ac11 */ /* 0x000fc400080f1c05 */
[C---:B------:R-:W-:Y:S02]  /*08f0*/  @!P4 LEA R18, P0, R2.reuse, UR8, 0x3 ;  /* 0x000000080212cc11 */ /* 0x040fe4000f8018ff */
[----:B------:R-:W-:Y:S02]  /*0900*/  CS2R R14, SRZ ;  /* 0x00000000000e7805 */ /* 0x000fe4000001ff00 */
[----:B------:R-:W-:Y:S01]  /*0910*/  CS2R R12, SRZ ;  /* 0x00000000000c7805 */ /* 0x000fe2000001ff00 */
[----:B------:R1:W3:Y:S01]  /*0920*/  @!P1 LDG.E.64 R10, desc[UR16][R24.64] ;  /* 0x00000010180a9981 */ /* 0x0002e2000c1e1b00 */
[C---:B0-----:R-:W-:Y:S02]  /*0930*/  @!P3 LEA R16, P5, R23.reuse, UR8, 0x3 ;  /* 0x000000081710bc11 */ /* 0x041fe4000f8a18ff */
[----:B------:R-:W-:Y:S01]  /*0940*/  @!P4 LEA.HI.X R19, R2, UR9, R7, 0x3, P0 ;  /* 0x000000090213cc11 */ /* 0x000fe200080f1c07 */
[----:B------:R0:W4:Y:S01]  /*0950*/  @!P2 LDG.E.64 R14, desc[UR16][R20.64] ;  /* 0x00000010140ea981 */ /* 0x000122000c1e1b00 */
[----:B------:R-:W-:-:S03]  /*0960*/  @!P3 LEA.HI.X R17, R23, UR9, R6, 0x3, P5 ;  /* 0x000000091711bc11 */ /* 0x000fc6000a8f1c06 */
[----:B------:R-:W5:Y:S01]  /*0970*/  @!P4 LDG.E.64 R12, desc[UR16][R18.64] ;  /* 0x00000010120cc981 */ /* 0x000f62000c1e1b00 */
[----:B-1----:R-:W-:-:S06]  /*0980*/  CS2R R24, SRZ ;  /* 0x0000000000187805 */ /* 0x002fcc000001ff00 */
[----:B------:R5:W5:Y:S01]  /*0990*/  @!P3 LDG.E.64 R24, desc[UR16][R16.64] ;  /* 0x000000101018b981 */ /* 0x000b62000c1e1b00 */
[----:B------:R-:W-:Y:S02]  /*09a0*/  @!P1 LEA R26, P0, R22, UR10, 0x3 ;  /* 0x0000000a161a9c11 */ /* 0x000fe4000f8018ff */
[----:B0-----:R-:W-:Y:S02]  /*09b0*/  @!P4 LEA R20, P5, R2, UR10, 0x3 ;  /* 0x0000000a0214cc11 */ /* 0x001fe4000f8a18ff */
[----:B------:R-:W-:Y:S02]  /*09c0*/  @!P1 LEA.HI.X R27, R22, UR11, R3, 0x3, P0 ;  /* 0x0000000b161b9c11 */ /* 0x000fe400080f1c03 */
[----:B------:R-:W-:Y:S02]  /*09d0*/  @!P2 LEA R28, P0, R4, UR10, 0x3 ;  /* 0x0000000a041cac11 */ /* 0x000fe4000f8018ff */
[----:B------:R-:W-:Y:S01]  /*09e0*/  @!P4 LEA.HI.X R21, R2, UR11, R7, 0x3, P5 ;  /* 0x0000000b0215cc11 */ /* 0x000fe2000a8f1c07 */
[----:B------:R-:W-:-:S04]  /*09f0*/  UIADD3 UR4, UP0, UPT, UR4, 0x2, URZ ;  /* 0x0000000204047890 */ /* 0x000fc8000ff1e0ff */
[----:B------:R-:W-:Y:S02]  /*0a00*/  UIADD3.X UR5, UPT, UPT, URZ, UR5, URZ, UP0, !UPT ;  /* 0x00000005ff057290 */ /* 0x000fe400087fe4ff */
[----:B------:R-:W-:-:S04]  /*0a10*/  UISETP.NE.U32.AND UP0, UPT, UR4, UR13, UPT ;  /* 0x0000000d0400728c */ /* 0x000fc8000bf05070 */
[----:B------:R-:W-:Y:S02]  /*0a20*/  UISETP.NE.AND.EX UP0, UPT, UR5, URZ, UPT, UP0 ;  /* 0x000000ff0500728c */ /* 0x000fe4000bf05300 */
[----:B------:R-:W-:-:S04]  /*0a30*/  ULEA UR6, UP1, UR14, UR6, 0x1 ;  /* 0x000000060e067291 */ /* 0x000fc8000f8208ff */
[----:B------:R-:W-:Y:S01]  /*0a40*/  ULEA.HI.X UR7, UR14, UR7, URZ, 0x1, UP1 ;  /* 0x000000070e077291 */ /* 0x000fe200088f0cff */
[----:B--2---:R-:W-:-:S04]  /*0a50*/  IMAD R9, R9, UR20, RZ ;  /* 0x0000001409097c24 */ /* 0x004fc8000f8e02ff */
[C---:B------:R-:W-:Y:S02]  /*0a60*/  IMAD R29, R8.reuse, UR21, R9 ;  /* 0x00000015081d7c24 */ /* 0x040fe4000f8e0209 */
[----:B------:R-:W-:-:S04]  /*0a70*/  IMAD.WIDE.U32 R8, R8, UR20, RZ ;  /* 0x0000001408087c25 */ /* 0x000fc8000f8e00ff */
[----:B------:R-:W-:Y:S02]  /*0a80*/  IMAD.IADD R3, R9, 0x1, R29 ;  /* 0x0000000109037824 */ /* 0x000fe400078e021d */
[-C--:B---3--:R-:W-:Y:S02]  /*0a90*/  IMAD R9, R11, R8.reuse, RZ ;  /* 0x000000080b097224 */ /* 0x088fe400078e02ff */
[-C--:B----4-:R-:W-:Y:S01]  /*0aa0*/  IMAD R7, R15, R8.reuse, RZ ;  /* 0x000000080f077224 */ /* 0x090fe200078e02ff */
[----:B------:R-:W-:Y:S01]  /*0ab0*/  @!P2 LEA.HI.X R29, R4, UR11, R5, 0x3, P0 ;  /* 0x0000000b041dac11 */ /* 0x000fe200080f1c05 */
[-C--:B-----5:R-:W-:Y:S02]  /*0ac0*/  IMAD R17, R13, R8.reuse, RZ ;  /* 0x000000080d117224 */ /* 0x0a0fe400078e02ff */
[C---:B------:R-:W-:Y:S02]  /*0ad0*/  IMAD R5, R10.reuse, R3, R9 ;  /* 0x000000030a057224 */ /* 0x040fe400078e0209 */
[----:B------:R-:W-:-:S04]  /*0ae0*/  IMAD.WIDE.U32 R10, R10, R8, RZ ;  /* 0x000000080a0a7225 */ /* 0x000fc800078e00ff */
[-C--:B------:R-:W-:Y:S02]  /*0af0*/  IMAD R2, R25, R8.reuse, RZ ;  /* 0x0000000819027224 */ /* 0x080fe400078e02ff */
[-C--:B------:R-:W-:Y:S02]  /*0b00*/  IMAD R7, R14, R3.reuse, R7 ;  /* 0x000000030e077224 */ /* 0x080fe400078e0207 */
[----:B------:R-:W-:Y:S02]  /*0b10*/  IMAD R17, R12, R3, R17 ;  /* 0x000000030c117224 */ /* 0x000fe400078e0211 */
[----:B------:R-:W-:-:S04]  /*0b20*/  IMAD.WIDE.U32 R14, R14, R8, RZ ;  /* 0x000000080e0e7225 */ /* 0x000fc800078e00ff */
[----:B------:R-:W-:-:S04]  /*0b30*/  IMAD.WIDE.U32 R12, R12, R8, RZ ;  /* 0x000000080c0c7225 */ /* 0x000fc800078e00ff */
[----:B------:R-:W-:-:S04]  /*0b40*/  IMAD.WIDE.U32 R8, R24, R8, RZ ;  /* 0x0000000818087225 */ /* 0x000fc800078e00ff */
[----:B------:R-:W-:Y:S01]  /*0b50*/  IMAD R3, R24, R3, R2 ;  /* 0x0000000318037224 */ /* 0x000fe200078e0202 */
[----:B------:R-:W-:Y:S01]  /*0b60*/  @!P3 LEA R2, P0, R23, UR10, 0x3 ;  /* 0x0000000a1702bc11 */ /* 0x000fe2000f8018ff */
[----:B------:R-:W-:Y:S02]  /*0b70*/  IMAD.IADD R11, R11, 0x1, R5 ;  /* 0x000000010b0b7824 */ /* 0x000fe400078e0205 */
[----:B------:R-:W-:Y:S02]  /*0b80*/  IMAD.IADD R15, R15, 0x1, R7 ;  /* 0x000000010f0f7824 */ /* 0x000fe400078e0207 */
[----:B------:R-:W-:Y:S02]  /*0b90*/  IMAD.IADD R13, R13, 0x1, R17 ;  /* 0x000000010d0d7824 */ /* 0x000fe400078e0211 */
[----:B------:R-:W-:Y:S01]  /*0ba0*/  IMAD.IADD R9, R9, 0x1, R3 ;  /* 0x0000000109097824 */ /* 0x000fe200078e0203 */
[----:B------:R-:W-:Y:S01]  /*0bb0*/  @!P3 LEA.HI.X R3, R23, UR11, R6, 0x3, P0 ;  /* 0x0000000b1703bc11 */ /* 0x000fe200080f1c06 */
[----:B------:R2:W-:Y:S04]  /*0bc0*/  @!P1 STG.E.64 desc[UR16][R26.64], R10 ;  /* 0x0000000a1a009986 */ /* 0x0005e8000c101b10 */
[----:B------:R2:W-:Y:S04]  /*0bd0*/  @!P2 STG.E.64 desc[UR16][R28.64], R14 ;  /* 0x0000000e1c00a986 */ /* 0x0005e8000c101b10 */
[----:B------:R2:W-:Y:S04]  /*0be0*/  @!P4 STG.E.64 desc[UR16][R20.64], R12 ;  /* 0x0000000c1400c986 */ /* 0x0005e8000c101b10 */
[----:B------:R2:W-:Y:S01]  /*0bf0*/  @!P3 STG.E.64 desc[UR16][R2.64], R8 ;  /* 0x000000080200b986 */ /* 0x0005e2000c101b10 */
[----:B------:R-:W-:Y:S05]  /*0c00*/  BRA.U UP0, `(.L_x_514) ;  /* 0xfffffff500d47547 */ /* 0x000fea000b83ffff */
.L_x_513:
[----:B------:R-:W-:-:S04]  /*0c10*/  ULOP3.LUT UR4, UR12, 0x1, URZ, 0xc0, !UPT ;  /* 0x000000010c047892 */ /* 0x000fc8000f8ec0ff */
[----:B------:R-:W-:-:S06]  /*0c20*/  UISETP.NE.U32.AND UP0, UPT, UR4, 0x1, UPT ;  /* 0x000000010400788c */ /* 0x000fcc000bf05070 */
[----:B------:R-:W-:-:S13]  /*0c30*/  PLOP3.LUT P0, PT, PT, PT, UP0, 0x80, 0x8 ;  /* 0x000000000008781c */ /* 0x000fda0003f0f008 */
[----:B------:R-:W-:Y:S05]  /*0c40*/  @!P0 EXIT ;  /* 0x000000000000894d */ /* 0x000fea0003800000 */
[----:B0-----:R-:W-:Y:S01]  /*0c50*/  IADD3 R7, P1, PT, R0, UR6, RZ ;  /* 0x0000000600077c10 */ /* 0x001fe2000ff3e0ff */
[----:B------:R-:W0:Y:S01]  /*0c60*/  LDC.64 R4, c[0x0][0xfd0] ;  /* 0x0003f400ff047b82 */ /* 0x000e220000000a00 */
[----:B--2---:R-:W-:Y:S02]  /*0c70*/  CS2R R14, SRZ ;  /* 0x00000000000e7805 */ /* 0x004fe4000001ff00 */
        /* <DEDUP_REMOVED lines=13> */
[----:B------:R-:W-:Y:S02]  /*0d50*/  ISETP.GE.AND.EX P2, PT, R11, UR19, PT, P2 ;  /* 0x000000130b007c0c */ /* 0x000fe4000bf46320 */
[----:B------:R-:W-:-:S03]  /*0d60*/  IADD3 R0, P5, PT, R20, UR15, RZ ;  /* 0x0000000f14007c10 */ /* 0x000fc6000ffbe0ff */
[C---:B------:R-:W-:Y:S01]  /*0d70*/  @!P0 LEA R2, P3, R7.reuse, UR8, 0x3 ;  /* 0x0000000807028c11 */ /* 0x040fe2000f8618ff */
[----:B0-----:R-:W1:Y:S01]  /*0d80*/  LDG.E.64 R4, desc[UR16][R4.64] ;  /* 0x0000001004047981 */ /* 0x001e62000c1e1b00 */
[----:B------:R-:W-:Y:S02]  /*0d90*/  IMAD.X R19, RZ, RZ, R11, P5 ;  /* 0x000000ffff137224 */ /* 0x000fe400028e060b */
[----:B------:R-:W-:Y:S02]  /*0da0*/  @!P0 LEA.HI.X R3, R7, UR9, R8, 0x3, P3 ;  /* 0x0000000907038c11 */ /* 0x000fe400098f1c08 */
[----:B------:R-:W-:Y:S02]  /*0db0*/  ISETP.GE.U32.AND P3, PT, R0, UR18, PT ;  /* 0x0000001200007c0c */ /* 0x000fe4000bf66070 */
[----:B------:R-:W-:Y:S01]  /*0dc0*/  @!P1 LEA R22, P4, R9, UR8, 0x3 ;  /* 0x0000000809169c11 */ /* 0x000fe2000f8818ff */
[----:B------:R0:W2:Y:S01]  /*0dd0*/  @!P0 LDG.E.64 R14, desc[UR16][R2.64] ;  /* 0x00000010020e8981 */ /* 0x0000a2000c1e1b00 */
[----:B------:R-:W-:-:S02]  /*0de0*/  @!P2 LEA R24, P5, R20, UR8, 0x3 ;  /* 0x000000081418ac11 */ /* 0x000fc4000f8a18ff */
[----:B------:R-:W-:Y:S02]  /*0df0*/  ISETP.GE.AND.EX P3, PT, R19, UR19, PT, P3 ;  /* 0x0000001313007c0c */ /* 0x000fe4000bf66330 */
[----:B------:R-:W-:Y:S02]  /*0e00*/  @!P1 LEA.HI.X R23, R9, UR9, R18, 0x3, P4 ;  /* 0x0000000909179c11 */ /* 0x000fe4000a0f1c12 */
[----:B------:R-:W-:-:S03]  /*0e10*/  @!P2 LEA.HI.X R25, R20, UR9, R11, 0x3, P5 ;  /* 0x000000091419ac11 */ /* 0x000fc6000a8f1c0b */
[----:B------:R-:W3:Y:S04]  /*0e20*/  @!P1 LDG.E.64 R16, desc[UR16][R22.64] ;  /* 0x0000001016109981 */ /* 0x000ee8000c1e1b00 */
[----:B------:R2:W4:Y:S02]  /*0e30*/  @!P2 LDG.E.64 R12, desc[UR16][R24.64] ;  /* 0x00000010180ca981 */ /* 0x000524000c1e1b00 */
[C---:B------:R-:W-:Y:S02]  /*0e40*/  @!P3 LEA R26, P4, R0.reuse, UR8, 0x3 ;  /* 0x00000008001abc11 */ /* 0x040fe4000f8818ff */
[----:B0-----:R-:W-:Y:S02]  /*0e50*/  CS2R R2, SRZ ;  /* 0x0000000000027805 */ /* 0x001fe4000001ff00 */
[----:B------:R-:W-:-:S05]  /*0e60*/  @!P3 LEA.HI.X R27, R0, UR9, R19, 0x3, P4 ;  /* 0x00000009001bbc11 */ /* 0x000fca000a0f1c13 */
[----:B------:R-:W5:Y:S01]  /*0e70*/  @!P3 LDG.E.64 R2, desc[UR16][R26.64] ;  /* 0x000000101a02b981 */ /* 0x000f62000c1e1b00 */
[C---:B------:R-:W-:Y:S02]  /*0e80*/  @!P0 LEA R6, P4, R7.reuse, UR10, 0x3 ;  /* 0x0000000a07068c11 */ /* 0x040fe4000f8818ff */
[C---:B------:R-:W-:Y:S02]  /*0e90*/  @!P2 LEA R10, P5, R20.reuse, UR10, 0x3 ;  /* 0x0000000a140aac11 */ /* 0x040fe4000f8a18ff */
[----:B------:R-:W-:Y:S02]  /*0ea0*/  @!P0 LEA.HI.X R7, R7, UR11, R8, 0x3, P4 ;  /* 0x0000000b07078c11 */ /* 0x000fe4000a0f1c08 */
[C---:B------:R-:W-:Y:S02]  /*0eb0*/  @!P1 LEA R8, P4, R9.reuse, UR10, 0x3 ;  /* 0x0000000a09089c11 */ /* 0x040fe4000f8818ff */
[----:B------:R-:W-:Y:S02]  /*0ec0*/  @!P2 LEA.HI.X R11, R20, UR11, R11, 0x3, P5 ;  /* 0x0000000b140bac11 */ /* 0x000fe4000a8f1c0b */
[----:B------:R-:W-:Y:S01]  /*0ed0*/  @!P1 LEA.HI.X R9, R9, UR11, R18, 0x3, P4 ;  /* 0x0000000b09099c11 */ /* 0x000fe2000a0f1c12 */
[----:B-1----:R-:W-:-:S04]  /*0ee0*/  IMAD R5, R5, UR4, RZ ;  /* 0x0000000405057c24 */ /* 0x002fc8000f8e02ff */
[C---:B------:R-:W-:Y:S02]  /*0ef0*/  IMAD R21, R4.reuse, UR5, R5 ;  /* 0x0000000504157c24 */ /* 0x040fe4000f8e0205 */
[----:B------:R-:W-:-:S04]  /*0f00*/  IMAD.WIDE.U32 R4, R4, UR4, RZ ;  /* 0x0000000404047c25 */ /* 0x000fc8000f8e00ff */
[----:B------:R-:W-:Y:S02]  /*0f10*/  IMAD.IADD R5, R5, 0x1, R21 ;  /* 0x0000000105057824 */ /* 0x000fe400078e0215 */
[-C--:B--2---:R-:W-:Y:S02]  /*0f20*/  IMAD R25, R15, R4.reuse, RZ ;  /* 0x000000040f197224 */ /* 0x084fe400078e02ff */
[-C--:B---3--:R-:W-:Y:S02]  /*0f30*/  IMAD R23, R17, R4.reuse, RZ ;  /* 0x0000000411177224 */ /* 0x088fe400078e02ff */
[C---:B------:R-:W-:Y:S02]  /*0f40*/  IMAD R25, R14.reuse, R5, R25 ;  /* 0x000000050e197224 */ /* 0x040fe400078e0219 */
[-C--:B----4-:R-:W-:Y:S02]  /*0f50*/  IMAD R21, R13, R4.reuse, RZ ;  /* 0x000000040d157224 */ /* 0x090fe400078e02ff */
[----:B------:R-:W-:-:S04]  /*0f60*/  IMAD.WIDE.U32 R14, R14, R4, RZ ;  /* 0x000000040e0e7225 */ /* 0x000fc800078e00ff */
[C---:B------:R-:W-:Y:S02]  /*0f70*/  IMAD R23, R16.reuse, R5, R23 ;  /* 0x0000000510177224 */ /* 0x040fe400078e0217 */
[----:B------:R-:W-:-:S04]  /*0f80*/  IMAD.WIDE.U32 R16, R16, R4, RZ ;  /* 0x0000000410107225 */ /* 0x000fc800078e00ff */
[C---:B------:R-:W-:Y:S02]  /*0f90*/  IMAD R21, R12.reuse, R5, R21 ;  /* 0x000000050c157224 */ /* 0x040fe400078e0215 */
[----:B------:R-:W-:-:S04]  /*0fa0*/  IMAD.WIDE.U32 R12, R12, R4, RZ ;  /* 0x000000040c0c7225 */ /* 0x000fc800078e00ff */
[----:B------:R-:W-:Y:S02]  /*0fb0*/  IMAD.IADD R15, R15, 0x1, R25 ;  /* 0x000000010f0f7824 */ /* 0x000fe400078e0219 */
[----:B------:R-:W-:Y:S02]  /*0fc0*/  IMAD.IADD R17, R17, 0x1, R23 ;  /* 0x0000000111117824 */ /* 0x000fe400078e0217 */
[----:B------:R-:W-:Y:S01]  /*0fd0*/  IMAD.IADD R13, R13, 0x1, R21 ;  /* 0x000000010d0d7824 */ /* 0x000fe200078e0215 */
[----:B------:R0:W-:Y:S01]  /*0fe0*/  @!P0 STG.E.64 desc[UR16][R6.64], R14 ;  /* 0x0000000e06008986 */ /* 0x0001e2000c101b10 */
[----:B-----5:R-:W-:-:S03]  /*0ff0*/  IMAD R3, R3, R4, RZ ;  /* 0x0000000403037224 */ /* 0x020fc600078e02ff */
[----:B------:R0:W-:Y:S01]  /*1000*/  @!P1 STG.E.64 desc[UR16][R8.64], R16 ;  /* 0x0000001008009986 */ /* 0x0001e2000c101b10 */
[----:B------:R-:W-:-:S03]  /*1010*/  IMAD.WIDE.U32 R20, R2, R4, RZ ;  /* 0x0000000402147225 */ /* 0x000fc600078e00ff */
[----:B------:R0:W-:Y:S01]  /*1020*/  @!P2 STG.E.64 desc[UR16][R10.64], R12 ;  /* 0x0000000c0a00a986 */ /* 0x0001e2000c101b10 */
[----:B------:R-:W-:Y:S01]  /*1030*/  IMAD R3, R2, R5, R3 ;  /* 0x0000000502037224 */ /* 0x000fe200078e0203 */
[----:B------:R-:W-:Y:S06]  /*1040*/  @P3 EXIT ;  /* 0x000000000000394d */ /* 0x000fec0003800000 */
[C---:B------:R-:W-:Y:S01]  /*1050*/  LEA R4, P0, R0.reuse, UR10, 0x3 ;  /* 0x0000000a00047c11 */ /* 0x040fe2000f8018ff */
[----:B------:R-:W-:Y:S02]  /*1060*/  IMAD.IADD R3, R21, 0x1, R3 ;  /* 0x0000000115037824 */ /* 0x000fe400078e0203 */
[----:B------:R-:W-:Y:S01]  /*1070*/  IMAD.MOV.U32 R2, RZ, RZ, R20 ;  /* 0x000000ffff027224 */ /* 0x000fe200078e0014 */
[----:B------:R-:W-:-:S05]  /*1080*/  LEA.HI.X R5, R0, UR11, R19, 0x3, P0 ;  /* 0x0000000b00057c11 */ /* 0x000fca00080f1c13 */
[----:B------:R-:W-:Y:S01]  /*1090*/  STG.E.64 desc[UR16][R4.64], R2 ;  /* 0x0000000204007986 */ /* 0x000fe2000c101b10 */
[----:B------:R-:W-:Y:S05]  /*10a0*/  EXIT ;  /* 0x000000000000794d */ /* 0x000fea0003800000 */
.L_x_512:
        /* <DEDUP_REMOVED lines=9> */
.L_x_515:
[C---:B---3--:R-:W-:Y:S01]  /*1140*/  IMAD.SHL.U32 R18, R9.reuse, 0x20, RZ ;  /* 0x0000002009127824 */ /* 0x048fe200078e00ff */
[----:B------:R-:W-:Y:S01]  /*1150*/  SHF.L.U64.HI R8, R9, 0x5, R0 ;  /* 0x0000000509087819 */ /* 0x000fe20000010200 */
[----:B0-----:R-:W2:Y:S03]  /*1160*/  LDG.E.64 R10, desc[UR16][R2.64] ;  /* 0x00000010020a7981 */ /* 0x001ea6000c1e1b00 */
[----:B------:R-:W-:-:S04]  /*1170*/  IADD3 R6, P0, PT, R18, UR8, RZ ;  /* 0x0000000812067c10 */ /* 0x000fc8000ff1e0ff */
[----:B------:R-:W-:-:S06]  /*1180*/  IADD3.X R7, PT, PT, R8, UR9, RZ, P0, !PT ;  /* 0x0000000908077c10 */ /* 0x000fcc00087fe4ff */
[----:B------:R-:W3:Y:S01]  /*1190*/  LDG.E.ENL2.256 R4, R12, desc[UR16][R6.64] ;  /* 0xfe000010060c797e */ /* 0x000ee20008121904 */
[----:B------:R-:W-:Y:S01]  /*11a0*/  IADD3 R18, P0, PT, R18, UR10, RZ ;  /* 0x0000000a12127c10 */ /* 0x000fe2000ff1e0ff */
[----:B--2---:R-:W-:Y:S02]  /*11b0*/  IMAD R11, R11, UR6, RZ ;  /* 0x000000060b0b7c24 */ /* 0x004fe4000f8e02ff */
[----:B------:R-:W-:-:S04]  /*11c0*/  IMAD.WIDE.U32 R16, R10, UR6, RZ ;  /* 0x000000060a107c25 */ /* 0x000fc8000f8e00ff */
[----:B------:R-:W-:-:S04]  /*11d0*/  IMAD R11, R10, UR7, R11 ;  /* 0x000000070a0b7c24 */ /* 0x000fc8000f8e020b */
[----:B------:R-:W-:Y:S02]  /*11e0*/  IMAD.IADD R19, R17, 0x1, R11 ;  /* 0x0000000111137824 */ /* 0x000fe400078e020b */
[-C--:B---3--:R-:W-:Y:S02]  /*11f0*/  IMAD R13, R13, R16.reuse, RZ ;  /* 0x000000100d0d7224 */ /* 0x088fe400078e02ff */
[----:B------:R-:W-:-:S04]  /*1200*/  IMAD.WIDE.U32 R10, R12, R16, RZ ;  /* 0x000000100c0a7225 */ /* 0x000fc800078e00ff */
[-C--:B------:R-:W-:Y:S02]  /*1210*/  IMAD R21, R12, R19.reuse, R13 ;  /* 0x000000130c157224 */ /* 0x080fe400078e020d */
[-C--:B------:R-:W-:Y:S02]  /*1220*/  IMAD R15, R15, R16.reuse, RZ ;  /* 0x000000100f0f7224 */ /* 0x080fe400078e02ff */
[-C--:B------:R-:W-:Y:S02]  /*1230*/  IMAD R12, R5, R16.reuse, RZ ;  /* 0x00000010050c7224 */ /* 0x080fe400078e02ff */
[----:B------:R-:W-:Y:S02]  /*1240*/  IMAD R20, R7, R16, RZ ;  /* 0x0000001007147224 */ /* 0x000fe400078e02ff */
[-C--:B------:R-:W-:Y:S02]  /*1250*/  IMAD R5, R14, R19.reuse, R15 ;  /* 0x000000130e057224 */ /* 0x080fe400078e020f */
[----:B------:R-:W-:-:S02]  /*1260*/  IMAD R7, R4, R19, R12 ;  /* 0x0000001304077224 */ /* 0x000fc400078e020c */
[----:B------:R-:W-:-:S04]  /*1270*/  IMAD.WIDE.U32 R14, R14, R16, RZ ;  /* 0x000000100e0e7225 */ /* 0x000fc800078e00ff */
[----:B------:R-:W-:-:S04]  /*1280*/  IMAD.WIDE.U32 R12, R4, R16, RZ ;  /* 0x00000010040c7225 */ /* 0x000fc800078e00ff */
[----:B------:R-:W-:-:S04]  /*1290*/  IMAD.WIDE.U32 R16, R6, R16, RZ ;  /* 0x0000001006107225 */ /* 0x000fc800078e00ff */
[----:B------:R-:W-:Y:S02]  /*12a0*/  IMAD R19, R6, R19, R20 ;  /* 0x0000001306137224 */ /* 0x000fe400078e0214 */
[----:B------:R-:W-:Y:S02]  /*12b0*/  IMAD.IADD R21, R11, 0x1, R21 ;  /* 0x000000010b157824 */ /* 0x000fe400078e0215 */
[----:B------:R-:W-:Y:S02]  /*12c0*/  IMAD.IADD R11, R15, 0x1, R5 ;  /* 0x000000010f0b7824 */ /* 0x000fe400078e0205 */
[----:B------:R-:W-:Y:S01]  /*12d0*/  IMAD.IADD R15, R17, 0x1, R19 ;  /* 0x00000001110f7824 */ /* 0x000fe200078e0213 */
[----:B------:R-:W-:Y:S01]  /*12e0*/  IADD3.X R19, PT, PT, R8, UR11, RZ, P0, !PT ;  /* 0x0000000b08137c10 */ /* 0x000fe200087fe4ff */
[----:B------:R-:W-:Y:S01]  /*12f0*/  IMAD.IADD R13, R13, 0x1, R7 ;  /* 0x000000010d0d7824 */ /* 0x000fe200078e0207 */
[----:B-1----:R-:W-:Y:S01]  /*1300*/  IADD3 R9, P0, PT, R9, UR5, RZ ;  /* 0x0000000509097c10 */ /* 0x002fe2000ff1e0ff */
[----:B------:R-:W-:-:S02]  /*1310*/  IMAD.MOV.U32 R6, RZ, RZ, R14 ;  /* 0x000000ffff067224 */ /* 0x000fc400078e000e */
[----:B------:R-:W-:Y:S02]  /*1320*/  IMAD.MOV.U32 R4, RZ, RZ, R10 ;  /* 0x000000ffff047224 */ /* 0x000fe400078e000a */
[----:B------:R-:W-:Y:S02]  /*1330*/  IMAD.MOV.U32 R5, RZ, RZ, R21 ;  /* 0x000000ffff057224 */ /* 0x000fe400078e0015 */
[----:B------:R-:W-:Y:S02]  /*1340*/  IMAD.MOV.U32 R7, RZ, RZ, R11 ;  /* 0x000000ffff077224 */ /* 0x000fe400078e000b */
[----:B------:R-:W-:Y:S02]  /*1350*/  IMAD.MOV.U32 R14, RZ, RZ, R16 ;  /* 0x000000ffff0e7224 */ /* 0x000fe400078e0010 */
[C---:B------:R-:W-:Y:S02]  /*1360*/  IMAD.SHL.U32 R8, R9.reuse, 0x4, RZ ;  /* 0x0000000409087824 */ /* 0x040fe400078e00ff */
[----:B------:R-:W-:Y:S01]  /*1370*/  IMAD.X R0, RZ, RZ, R0, P0 ;  /* 0x000000ffff007224 */ /* 0x000fe200000e0600 */
[----:B------:R3:W-:Y:S01]  /*1380*/  STG.E.ENL2.256 desc[UR16][R18.64], R4, R12 ;  /* 0xf8000004120c797f */ /* 0x0007e2000f121810 */
[----:B------:R-:W-:-:S02]  /*1390*/  LOP3.LUT P0, RZ, R9, 0xffffc000, RZ, 0xc0, !PT ;  /* 0xffffc00009ff7812 */ /* 0x000fc4000780c0ff */
[----:B------:R-:W-:Y:S02]  /*13a0*/  ISETP.LT.U32.AND P1, PT, R8, UR20, PT ;  /* 0x0000001408007c0c */ /* 0x000fe4000bf21070 */
[----:B------:R-:W-:Y:S02]  /*13b0*/  SHF.L.U64.HI R8, R9, 0x2, R0 ;  /* 0x0000000209087819 */ /* 0x000fe40000010200 */
[----:B------:R-:W-:Y:S02]  /*13c0*/  LOP3.LUT P0, RZ, R0, 0x3fffffff, RZ, 0xc0, P0 ;  /* 0x3fffffff00ff7812 */ /* 0x000fe4000000c0ff */
[----:B------:R-:W-:-:S13]  /*13d0*/  ISETP.LT.AND.EX P1, PT, R8, UR4, PT, P1 ;  /* 0x0000000408007c0c */ /* 0x000fda000bf21310 */
[----:B------:R-:W-:Y:S05]  /*13e0*/  @!P0 BRA P1, `(.L_x_515) ;  /* 0xfffffffc00548947 */ /* 0x000fea000083ffff */
[----:B------:R-:W-:Y:S05]  /*13f0*/  EXIT ;  /* 0x000000000000794d */ /* 0x000fea0003800000 */
        .weak           $__internal_36_$__cuda_sm20_div_u16
        .type           $__internal_36_$__cuda_sm20_div_u16,@function
        .size           $__internal_36_$__cuda_sm20_div_u16,(.L_x_782 - $__internal_36_$__cuda_sm20_div_u16)
$__internal_36_$__cuda_sm20_div_u16:
        /* <DEDUP_REMOVED lines=19> */
[----:B------:R-:W-:Y:S05]  /*1530*/  RET.REL.NODEC R2 `(_ZN2at6native63_GLOBAL__N__862fb238_30_ForeachBinaryOpScalarTensor_cu_64fe0ca525multi_tensor_apply_kernelINS1_18TensorListMetadataILi2EEENS1_27BinaryOpScalarTensorFunctorIlLi2ELi1ELi1EEEJSt10multipliesIlEPllEEEvT_T0_DpT1_) ;  /* 0xffffffe802b07950 */ /* 0x000fea0003c3ffff */
.L_x_516:
        /* <DEDUP_REMOVED lines=12> */
.L_x_782:


//--------------------- .text._ZN2at6native63_GLOBAL__N__862fb238_30_ForeachBinaryOpScalarTensor_cu_64fe0ca525multi_tensor_apply_kernelINS1_18TensorListMetadataILi2EEENS1_27BinaryOpScalarTensorFunctorIiLi2ELi1ELi1EEEJSt10multipliesIiEPiiEEEvT_T0_DpT1_ --------------------------
	.section	.text._ZN2at6native63_GLOBAL__N__862fb238_30_ForeachBinaryOpScalarTensor_cu_64fe0ca525multi_tensor_apply_kernelINS1_18TensorListMetadataILi2EEENS1_27BinaryOpScalarTensorFunctorIiLi2ELi1ELi1EEEJSt10multipliesIiEPiiEEEvT_T0_DpT1_,"ax",@progbits
	.align	128
.text._ZN2at6native63_GLOBAL__N__862fb238_30_ForeachBinaryOpScalarTensor_cu_64fe0ca525multi_tensor_apply_kernelINS1_18TensorListMetadataILi2EEENS1_27BinaryOpScalarTensorFunctorIiLi2ELi1ELi1EEEJSt10multipliesIiEPiiEEEvT_T0_DpT1_:
        .type           _ZN2at6native63_GLOBAL__N__862fb238_30_ForeachBinaryOpScalarTensor_cu_64fe0ca525multi_tensor_apply_kernelINS1_18TensorListMetadataILi2EEENS1_27BinaryOpScalarTensorFunctorIiLi2ELi1ELi1EEEJSt10multipliesIiEPiiEEEvT_T0_DpT1_,@function
        .size           _ZN2at6native63_GLOBAL__N__862fb238_30_ForeachBinaryOpScalarTensor_cu_64fe0ca525multi_tensor_apply_kernelINS1_18TensorListMetadataILi2EEENS1_27BinaryOpScalarTensorFunctorIiLi2ELi1ELi1EEEJSt10multipliesIiEPiiEEEvT_T0_DpT1_,(.L_x_784 - _ZN2at6native63_GLOBAL__N__862fb238_30_ForeachBinaryOpScalarTensor_cu_64fe0ca525multi_tensor_apply_kernelINS1_18TensorListMetadataILi2EEENS1_27BinaryOpScalarTensorFunctorIiLi2ELi1ELi1EEEJSt10multipliesIiEPiiEEEvT_T0_DpT1_)
        .other          _ZN2at6native63_GLOBAL__N__862fb238_30_ForeachBinaryOpScalarTensor_cu_64fe0ca525multi_tensor_apply_kernelINS1_18TensorListMetadataILi2EEENS1_27BinaryOpScalarTensorFunctorIiLi2ELi1ELi1EEEJSt10multipliesIiEPiiEEEvT_T0_DpT1_,@"STO_CUDA_ENTRY STV_DEFAULT"
_ZN2at6native63_GLOBAL__N__862fb238_30_ForeachBinaryOpScalarTensor_cu_64fe0ca525multi_tensor_apply_kernelINS1_18TensorListMetadataILi2EEENS1_27BinaryOpScalarTensorFunctorIiLi2ELi1ELi1EEEJSt10multipliesIiEPiiEEEvT_T0_DpT1_:
        /* <DEDUP_REMOVED lines=38> */
[----:B------:R-:W-:Y:S05]  /*0260*/  CALL.REL.NOINC `($__internal_37_$__cuda_sm20_div_u16) ;  /* 0x0000000c00547944 */ /* 0x000fea0003c00000 */
        /* <DEDUP_REMOVED lines=14> */
.L_x_519:
        /* <DEDUP_REMOVED lines=46> */
[----:B-1----:R-:W-:-:S04]  /*0630*/  IMAD R17, R17, UR14, RZ ;  /* 0x0000000e11117c24 */ /* 0x002fc8000f8e02ff */
[----:B--2---:R-:W-:-:S05]  /*0640*/  IMAD R14, R17, R14, RZ ;  /* 0x0000000e110e7224 */ /* 0x004fca00078e02ff */
[----:B------:R0:W-:Y:S01]  /*0650*/  @!P2 STG.E desc[UR12][R18.64], R14 ;  /* 0x0000000e1200a986 */ /* 0x0001e2000c10190c */
[----:B----4-:R-:W-:Y:S01]  /*0660*/  IMAD R20, R17, R6, RZ ;  /* 0x0000000611147224 */ /* 0x010fe200078e02ff */
        /* <DEDUP_REMOVED lines=9> */
[----:B---3--:R-:W-:Y:S01]  /*0700*/  IMAD R14, R17, R4, RZ ;  /* 0x00000004110e7224 */ /* 0x008fe200078e02ff */
[----:B------:R-:W-:Y:S01]  /*0710*/  ISETP.GE.U32.AND P5, PT, R9, R0, PT ;  /* 0x000000000900720c */ /* 0x000fe20003fa6070 */
[----:B------:R-:W-:Y:S01]  /*0720*/  IMAD.X R21, RZ, RZ, R7, P6 ;  /* 0x000000ffff157224 */ /* 0x000fe200030e0607 */
[-C--:B------:R-:W-:Y:S02]  /*0730*/  ISETP.GE.AND.EX P4, PT, R7, R2.reuse, PT, P4 ;  /* 0x000000020700720c */ /* 0x080fe40003f86340 */
[----:B------:R0:W-:Y:S02]  /*0740*/  @!P0 STG.E desc[UR12][R22.64], R14 ;  /* 0x0000000e16008986 */ /* 0x0001e4000c10190c */
[----:B------:R-:W-:-:S02]  /*0750*/  ISETP.GE.AND.EX P5, PT, R21, R2, PT, P5 ;  /* 0x000000021500720c */ /* 0x000fc40003fa6350 */
[C---:B-1----:R-:W-:Y:S01]  /*0760*/  @!P2 LEA R26, P0, R16.reuse, R12, 0x2 ;  /* 0x0000000c101aa211 */ /* 0x042fe200078010ff */
[----:B------:R-:W-:Y:S02]  /*0770*/  IMAD R18, R17, R8, RZ ;  /* 0x0000000811127224 */ /* 0x000fe400078e02ff */
[----:B------:R-:W-:Y:S01]  /*0780*/  IMAD.MOV.U32 R8, RZ, RZ, RZ ;  /* 0x000000ffff087224 */ /* 0x000fe200078e00ff */
        /* <DEDUP_REMOVED lines=28> */
[----:B-----5:R-:W-:Y:S01]  /*0950*/  IMAD R29, R17, UR14, RZ ;  /* 0x0000000e111d7c24 */ /* 0x020fe2000f8e02ff */
[----:B------:R-:W-:-:S03]  /*0960*/  @!P3 LEA.HI.X R17, R5, R11, R6, 0x2, P0 ;  /* 0x0000000b0511b211 */ /* 0x000fc600000f1406 */
[C---:B--2---:R-:W-:Y:S02]  /*0970*/  IMAD R5, R29.reuse, R8, RZ ;  /* 0x000000081d057224 */ /* 0x044fe400078e02ff */
[----:B----4-:R-:W-:-:S03]  /*0980*/  IMAD R7, R29, R4, RZ ;  /* 0x000000041d077224 */ /* 0x010fc600078e02ff */
[----:B------:R2:W-:Y:S01]  /*0990*/  @!P2 STG.E desc[UR12][R14.64], R5 ;  /* 0x000000050e00a986 */ /* 0x0005e2000c10190c */
[----:B---3--:R-:W-:-:S03]  /*09a0*/  IMAD R9, R29, R24, RZ ;  /* 0x000000181d097224 */ /* 0x008fc600078e02ff */
[----:B------:R2:W-:Y:S01]  /*09b0*/  @!P3 STG.E desc[UR12][R16.64], R7 ;  /* 0x000000071000b986 */ /* 0x0005e2000c10190c */
[----:B------:R-:W-:-:S03]  /*09c0*/  IMAD R25, R29, R25, RZ ;  /* 0x000000191d197224 */ /* 0x000fc600078e02ff */
[----:B------:R2:W-:Y:S04]  /*09d0*/  @!P4 STG.E desc[UR12][R18.64], R9 ;  /* 0x000000091200c986 */ /* 0x0005e8000c10190c */
[----:B------:R2:W-:Y:S01]  /*09e0*/  @!P5 STG.E desc[UR12][R20.64], R25 ;  /* 0x000000191400d986 */ /* 0x0005e2000c10190c */
[----:B------:R-:W-:Y:S05]  /*09f0*/  BRA.U UP0, `(.L_x_519) ;  /* 0xfffffff900547547 */ /* 0x000fea000b83ffff */
.L_x_518:
        /* <DEDUP_REMOVED lines=44> */
[----:B--2---:R-:W-:Y:S01]  /*0cc0*/  IMAD R20, R14, UR4, RZ ;  /* 0x000000040e147c24 */ /* 0x004fe2000f8e02ff */
[----:B------:R-:W-:-:S04]  /*0cd0*/  @!P2 LEA R14, P6, R21, R10, 0x2 ;  /* 0x0000000a150ea211 */ /* 0x000fc800078c10ff */
[----:B------:R-:W-:Y:S01]  /*0ce0*/  @!P2 LEA.HI.X R15, R21, R11, R23, 0x2, P6 ;  /* 0x0000000b150fa211 */ /* 0x000fe200030f1417 */
[C---:B---3--:R-:W-:Y:S02]  /*0cf0*/  IMAD R3, R20.reuse, R0, RZ ;  /* 0x0000000014037224 */ /* 0x048fe400078e02ff */
[----:B----4-:R-:W-:-:S03]  /*0d00*/  IMAD R7, R20, R8, RZ ;  /* 0x0000000814077224 */ /* 0x010fc600078e02ff */
[----:B------:R0:W-:Y:S01]  /*0d10*/  @!P0 STG.E desc[UR12][R12.64], R3 ;  /* 0x000000030c008986 */ /* 0x0001e2000c10190c */
[----:B------:R-:W-:-:S03]  /*0d20*/  IMAD R17, R20, R16, RZ ;  /* 0x0000001014117224 */ /* 0x000fc600078e02ff */
[----:B------:R0:W-:Y:S04]  /*0d30*/  @!P1 STG.E desc[UR12][R4.64], R7 ;  /* 0x0000000704009986 */ /* 0x0001e8000c10190c */
[----:B------:R0:W-:Y:S01]  /*0d40*/  @!P2 STG.E desc[UR12][R14.64], R17 ;  /* 0x000000110e00a986 */ /* 0x0001e2000c10190c */
[----:B------:R-:W-:Y:S05]  /*0d50*/  @P3 EXIT ;  /* 0x000000000000394d */ /* 0x000fea0003800000 */
[----:B------:R-:W-:Y:S01]  /*0d60*/  LEA R2, P0, R9, R10, 0x2 ;  /* 0x0000000a09027211 */ /* 0x000fe200078010ff */
[----:B0----5:R-:W-:-:S03]  /*0d70*/  IMAD R5, R20, R18, RZ ;  /* 0x0000001214057224 */ /* 0x021fc600078e02ff */
[----:B------:R-:W-:-:S05]  /*0d80*/  LEA.HI.X R3, R9, R11, R27, 0x2, P0 ;  /* 0x0000000b09037211 */ /* 0x000fca00000f141b */
[----:B------:R-:W-:Y:S01]  /*0d90*/  STG.E desc[UR12][R2.64], R5 ;  /* 0x0000000502007986 */ /* 0x000fe2000c10190c */
[----:B------:R-:W-:Y:S05]  /*0da0*/  EXIT ;  /* 0x000000000000794d */ /* 0x000fea0003800000 */
.L_x_517:
        /* <DEDUP_REMOVED lines=9> */
.L_x_520:
        /* <DEDUP_REMOVED lines=12> */
[----:B--2---:R-:W-:-:S04]  /*0f00*/  IMAD R9, R9, UR5, RZ ;  /* 0x0000000509097c24 */ /* 0x004fc8000f8e02ff */
[-C--:B---3--:R-:W-:Y:S02]  /*0f10*/  IMAD R4, R4, R9.reuse, RZ ;  /* 0x0000000904047224 */ /* 0x088fe400078e02ff */
[-C--:B------:R-:W-:Y:S02]  /*0f20*/  IMAD R5, R5, R9.reuse, RZ ;  /* 0x0000000905057224 */ /* 0x080fe400078e02ff */
[-C--:B------:R-:W-:Y:S02]  /*0f30*/  IMAD R6, R6, R9.reuse, RZ ;  /* 0x0000000906067224 */ /* 0x080fe400078e02ff */
[----:B------:R-:W-:Y:S02]  /*0f40*/  IMAD R7, R7, R9, RZ ;  /* 0x0000000907077224 */ /* 0x000fe400078e02ff */
[----:B------:R-:W-:-:S03]  /*0f50*/  IMAD.SHL.U32 R9, R18, 0x4, RZ ;  /* 0x0000000412097824 */ /* 0x000fc600078e00ff */
[----:B------:R3:W-:Y:S02]  /*0f60*/  STG.E.128 desc[UR12][R14.64], R4 ;  /* 0x000000040e007986 */ /* 0x0007e4000c101d0c */
[----:B------:R-:W-:Y:S02]  /*0f70*/  ISETP.LT.U32.AND P1, PT, R9, R0, PT ;  /* 0x000000000900720c */ /* 0x000fe40003f21070 */
[----:B------:R-:W-:-:S04]  /*0f80*/  SHF.L.U64.HI R9, R18, 0x2, R21 ;  /* 0x0000000212097819 */ /* 0x000fc80000010215 */
[----:B------:R-:W-:-:S13]  /*0f90*/  ISETP.LT.AND.EX P1, PT, R9, R8, PT, P1 ;  /* 0x000000080900720c */ /* 0x000fda0003f21310 */
[----:B---3--:R-:W-:Y:S05]  /*0fa0*/  @!P0 BRA P1, `(.L_x_520) ;  /* 0xfffffffc00a48947 */ /* 0x008fea000083ffff */
[----:B------:R-:W-:Y:S05]  /*0fb0*/  EXIT ;  /* 0x000000000000794d */ /* 0x000fea0003800000 */
        .weak           $__internal_37_$__cuda_sm20_div_u16
        .type           $__internal_37_$__cuda_sm20_div_u16,@function
        .size           $__internal_37_$__cuda_sm20_div_u16,(.L_x_784 - $__internal_37_$__cuda_sm20_div_u16)
$__internal_37_$__cuda_sm20_div_u16:
        /* <DEDUP_REMOVED lines=19> */
[----:B------:R-:W-:Y:S05]  /*10f0*/  RET.REL.NODEC R4 `(_ZN2at6native63_GLOBAL__N__862fb238_30_ForeachBinaryOpScalarTensor_cu_64fe0ca525multi_tensor_apply_kernelINS1_18TensorListMetadataILi2EEENS1_27BinaryOpScalarTensorFunctorIiLi2ELi1ELi1EEEJSt10multipliesIiEPiiEEEvT_T0_DpT1_) ;  /* 0xffffffec04c07950 */ /* 0x000fea0003c3ffff */
.L_x_521:
        /* <DEDUP_REMOVED lines=16> */
.L_x_784:


//--------------------- .text._ZN2at6native63_GLOBAL__N__862fb238_30_ForeachBinaryOpScalarTensor_cu_64fe0ca525multi_tensor_apply_kernelINS1_18TensorListMetadataILi2EEENS1_27BinaryOpScalarTensorFunctorIaLi2ELi1ELi1EEEJSt10multipliesIaEPaaEEEvT_T0_DpT1_ --------------------------
	.section	.text._ZN2at6native63_GLOBAL__N__862fb238_30_ForeachBinaryOpScalarTensor_cu_64fe0ca525multi_tensor_apply_kernelINS1_18TensorListMetadataILi2EEENS1_27BinaryOpScalarTensorFunctorIaLi2ELi1ELi1EEEJSt10multipliesIaEPaaEEEvT_T0_DpT1_,"ax",@progbits
	.align	128
.text._ZN2at6native63_GLOBAL__N__862fb238_30_ForeachBinaryOpScalarTensor_cu_64fe0ca525multi_tensor_apply_kernelINS1_18TensorListMetadataILi2EEENS1_27BinaryOpScalarTensorFunctorIaLi2ELi1ELi1EEEJSt10multipliesIaEPaaEEEvT_T0_DpT1_:
        .type           _ZN2at6native63_GLOBAL__N__862fb238_30_ForeachBinaryOpScalarTensor_cu_64fe0ca525multi_tensor_apply_kernelINS1_18TensorListMetadataILi2EEENS1_27BinaryOpScalarTensorFunctorIaLi2ELi1ELi1EEEJSt10multipliesIaEPaaEEEvT_T0_DpT1_,@function
        .size           _ZN2at6native63_GLOBAL__N__862fb238_30_ForeachBinaryOpScalarTensor_cu_64fe0ca525multi_tensor_apply_kernelINS1_18TensorListMetadataILi2EEENS1_27BinaryOpScalarTensorFunctorIaLi2ELi1ELi1EEEJSt10multipliesIaEPaaEEEvT_T0_DpT1_,(.L_x_786 - _ZN2at6native63_GLOBAL__N__862fb238_30_ForeachBinaryOpScalarTensor_cu_64fe0ca525multi_tensor_apply_kernelINS1_18TensorListMetadataILi2EEENS1_27BinaryOpScalarTensorFunctorIaLi2ELi1ELi1EEEJSt10multipliesIaEPaaEEEvT_T0_DpT1_)
        .other          _ZN2at6native63_GLOBAL__N__862fb238_30_ForeachBinaryOpScalarTensor_cu_64fe0ca525multi_tensor_apply_kernelINS1_18TensorListMetadataILi2EEENS1_27BinaryOpScalarTensorFunctorIaLi2ELi1ELi1EEEJSt10multipliesIaEPaaEEEvT_T0_DpT1_,@"STO_CUDA_ENTRY STV_DEFAULT"
_ZN2at6native63_GLOBAL__N__862fb238_30_ForeachBinaryOpScalarTensor_cu_64fe0ca525multi_tensor_apply_kernelINS1_18TensorListMetadataILi2EEENS1_27BinaryOpScalarTensorFunctorIaLi2ELi1ELi1EEEJSt10multipliesIaEPaaEEEvT_T0_DpT1_:
        /* <DEDUP_REMOVED lines=39> */
[----:B------:R-:W-:Y:S05]  /*0270*/  CALL.REL.NOINC `($__internal_38_$__cuda_sm20_div_u16) ;  /* 0x00000010007c7944 */ /* 0x000fea0003c00000 */
[----:B------:R-:W0:Y:S01]  /*0280*/  S2R R0, SR_TID.X ;  /* 0x0000000000007919 */ /* 0x000e220000002100 */
[----:B------:R-:W-:Y:S01]  /*0290*/  UISETP.GE.U32.AND UP0, UPT, UR4, UR32, UPT ;  /* 0x000000200400728c */ /* 0x000fe2000bf06070 */
[----:B------:R-:W-:Y:S02]  /*02a0*/  LOP3.LUT R5, R5, 0xffff, RZ, 0xc0, !PT ;  /* 0x0000ffff05057812 */ /* 0x000fe400078ec0ff */
[----:B------:R-:W-:Y:S01]  /*02b0*/  UMOV UR4, URZ ;  /* 0x000000ff00047c82 */ /* 0x000fe20008000000 */
[----:B------:R-:W-:Y:S01]  /*02c0*/  UISETP.GE.U32.AND.EX UP0, UPT, UR5, URZ, UPT, UP0 ;  /* 0x000000ff0500728c */ /* 0x000fe2000bf06100 */
[----:B------:R-:W-:Y:S02]  /*02d0*/  LOP3.LUT R2, R5, 0x1, RZ, 0xc0, !PT ;  /* 0x0000000105027812 */ /* 0x000fe400078ec0ff */
[----:B------:R-:W-:Y:S02]  /*02e0*/  UMOV UR5, URZ ;  /* 0x000000ff00057c82 */ /* 0x000fe40008000000 */
[----:B------:R-:W-:-:S04]  /*02f0*/  ISETP.NE.U32.AND P0, PT, R2, 0x1, PT ;  /* 0x000000010200780c */ /* 0x000fc80003f05070 */
[----:B------:R-:W-:Y:S01]  /*0300*/  ISETP.NE.U32.AND.EX P0, PT, RZ, RZ, PT, P0 ;  /* 0x000000ffff00720c */ /* 0x000fe20003f05100 */
[----:B------:R-:W-:-:S12]  /*0310*/  BRA.U !UP0, `(.L_x_523) ;  /* 0x0000000908a47547 */ /* 0x000fd8000b800000 */
[----:B------:R-:W-:Y:S01]  /*0320*/  UIADD3 UR17, UP0, UPT, UR6, UR32, URZ ;  /* 0x0000002006117290 */ /* 0x000fe2000ff1e0ff */
[----:B------:R-:W-:Y:S01]  /*0330*/  VIADD R7, R5, 0x1 ;  /* 0x0000000105077836 */ /* 0x000fe20000000000 */
[----:B------:R-:W-:Y:S01]  /*0340*/  UIMAD.WIDE.U32 UR12, UR29, 0x3, UR6 ;  /* 0x000000031d0c78a5 */ /* 0x000fe2000f8e0006 */
[----:B------:R-:W-:Y:S01]  /*0350*/  IMAD.MOV.U32 R6, RZ, RZ, RZ ;  /* 0x000000ffff067224 */ /* 0x000fe200078e00ff */
[----:B------:R-:W-:Y:S01]  /*0360*/  UIMAD.WIDE.U32 UR14, UR29, 0x2, UR6 ;  /* 0x000000021d0e78a5 */ /* 0x000fe2000f8e0006 */
[----:B0-----:R-:W-:Y:S01]  /*0370*/  IMAD.MOV.U32 R4, RZ, RZ, R0 ;  /* 0x000000ffff047224 */ /* 0x001fe200078e0000 */
[----:B------:R-:W-:Y:S01]  /*0380*/  UIADD3.X UR18, UPT, UPT, URZ, UR7, URZ, UP0, !UPT ;  /* 0x00000007ff127290 */ /* 0x000fe200087fe4ff */
[----:B------:R-:W-:Y:S01]  /*0390*/  IMAD.MOV.U32 R5, RZ, RZ, RZ ;  /* 0x000000ffff057224 */ /* 0x000fe200078e00ff */
[----:B------:R-:W-:Y:S01]  /*03a0*/  UIADD3 UR51, UP4, UPT, UR24, UR17, URZ ;  /* 0x0000001118337290 */ /* 0x000fe2000ff9e0ff */
[----:B------:R-:W-:Y:S01]  /*03b0*/  LOP3.LUT R7, R7, 0x1fffe, RZ, 0xc0, !PT ;  /* 0x0001fffe07077812 */ /* 0x000fe200078ec0ff */
[----:B------:R-:W-:-:S02]  /*03c0*/  UIADD3 UR17, UP1, UPT, UR22, UR17, URZ ;  /* 0x0000001116117290 */ /* 0x000fc4000ff3e0ff */
[----:B------:R-:W-:Y:S02]  /*03d0*/  UIMAD.WIDE.U32 UR10, UR29, 0x5, UR6 ;  /* 0x000000051d0a78a5 */ /* 0x000fe4000f8e0006 */
[----:B------:R-:W-:Y:S02]  /*03e0*/  UIADD3 UR46, UP5, UPT, UR24, UR12, URZ ;  /* 0x0000000c182e7290 */ /* 0x000fe4000ffbe0ff */
[----:B------:R-:W-:Y:S02]  /*03f0*/  UIADD3 UR45, UP3, UPT, UR22, UR12, URZ ;  /* 0x0000000c162d7290 */ /* 0x000fe4000ff7e0ff */
[----:B------:R-:W-:Y:S02]  /*0400*/  UIMAD.WIDE.U32 UR4, UR29, 0x7, UR6 ;  /* 0x000000071d0478a5 */ /* 0x000fe4000f8e0006 */
[----:B------:R-:W-:Y:S02]  /*0410*/  UIADD3 UR49, UP0, UPT, UR24, UR14, URZ ;  /* 0x0000000e18317290 */ /* 0x000fe4000ff1e0ff */
[----:B------:R-:W-:-:S02]  /*0420*/  UIADD3.X UR52, UPT, UPT, UR25, UR18, URZ, UP4, !UPT ;  /* 0x0000001219347290 */ /* 0x000fc4000a7fe4ff */
[----:B------:R-:W-:Y:S02]  /*0430*/  UIADD3 UR16, UP2, UPT, UR6, UR29, URZ ;  /* 0x0000001d06107290 */ /* 0x000fe4000ff5e0ff */
[----:B------:R-:W-:Y:S02]  /*0440*/  UIADD3 UR48, UP6, UPT, UR22, UR14, URZ ;  /* 0x0000000e16307290 */ /* 0x000fe4000ffde0ff */
[----:B------:R-:W-:Y:S02]  /*0450*/  UIADD3.X UR18, UPT, UPT, UR23, UR18, URZ, UP1, !UPT ;  /* 0x0000001217127290 */ /* 0x000fe40008ffe4ff */
[----:B------:R-:W-:Y:S02]  /*0460*/  UIMAD.WIDE.U32 UR8, UR29, 0x6, UR6 ;  /* 0x000000061d0878a5 */ /* 0x000fe4000f8e0006 */
[----:B------:R-:W-:Y:S02]  /*0470*/  UIADD3 UR42, UP1, UPT, UR22, UR10, URZ ;  /* 0x0000000a162a7290 */ /* 0x000fe4000ff3e0ff */
[----:B------:R-:W-:-:S02]  /*0480*/  UIADD3.X UR47, UPT, UPT, UR25, UR13, URZ, UP5, !UPT ;  /* 0x0000000d192f7290 */ /* 0x000fc4000affe4ff */
[----:B------:R-:W-:Y:S02]  /*0490*/  UIADD3.X UR14, UPT, UPT, UR23, UR13, URZ, UP3, !UPT ;  /* 0x0000000d170e7290 */ /* 0x000fe40009ffe4ff */
[----:B------:R-:W-:Y:S02]  /*04a0*/  UIADD3.X UR50, UPT, UPT, UR25, UR15, URZ, UP0, !UPT ;  /* 0x0000000f19327290 */ /* 0x000fe400087fe4ff */
[----:B------:R-:W-:Y:S02]  /*04b0*/  UIADD3 UR37, UP5, UPT, UR24, UR4, URZ ;  /* 0x0000000418257290 */ /* 0x000fe4000ffbe0ff */
[----:B------:R-:W-:Y:S02]  /*04c0*/  UIADD3 UR36, UP3, UPT, UR22, UR4, URZ ;  /* 0x0000000416247290 */ /* 0x000fe4000ff7e0ff */
        /* <DEDUP_REMOVED lines=14> */
[----:B------:R-:W-:Y:S02]  /*05b0*/  UIADD3.X UR9, UPT, UPT, UR25, UR4, URZ, UP1, !UPT ;  /* 0x0000000419097290 */ /* 0x000fe40008ffe4ff */
[----:B------:R-:W-:Y:S02]  /*05c0*/  USHF.L.U32 UR33, UR29, 0x3, URZ ;  /* 0x000000031d217899 */ /* 0x000fe400080006ff */
[----:B------:R-:W-:Y:S01]  /*05d0*/  USHF.R.U32.HI UR34, URZ, 0x1d, UR29 ;  /* 0x0000001dff227899 */ /* 0x000fe2000801161d */
[----:B------:R-:W0:Y:S01]  /*05e0*/  LDCU.U8 UR53, c[0x0][0xfd8] ;  /* 0x0001fb00ff3577ac */ /* 0x000e220008000000 */
[----:B------:R-:W-:Y:S01]  /*05f0*/  UMOV UR4, URZ ;  /* 0x000000ff00047c82 */ /* 0x000fe20008000000 */
[----:B------:R-:W-:-:S09]  /*0600*/  UMOV UR5, URZ ;  /* 0x000000ff00057c82 */ /* 0x000fd20008000000 */
.L_x_524:
[C---:B------:R-:W-:Y:S01]  /*0610*/  IADD3 R8, P1, PT, R4.reuse, UR29, RZ ;  /* 0x0000001d04087c10 */ /* 0x040fe2000ff3e0ff */
[----:B------:R-:W1:Y:S01]  /*0620*/  LDC.64 R2, c[0x0][0xfd0] ;  /* 0x0003f400ff027b82 */ /* 0x000e620000000a00 */
[----:B------:R-:W-:Y:S02]  /*0630*/  ISETP.GE.U32.AND P2, PT, R4, UR30, PT ;  /* 0x0000001e04007c0c */ /* 0x000fe4000bf46070 */
[C---:B------:R-:W-:Y:S01]  /*0640*/  ISETP.GE.U32.AND P3, PT, R8.reuse, UR30, PT ;  /* 0x0000001e08007c0c */ /* 0x040fe2000bf66070 */
[----:B------:R-:W-:Y:S01]  /*0650*/  IMAD.X R9, RZ, RZ, R5, P1 ;  /* 0x000000ffff097224 */ /* 0x000fe200008e0605 */
[----:B------:R-:W-:Y:S02]  /*0660*/  ISETP.GE.AND.EX P2, PT, R5, UR31, PT, P2 ;  /* 0x0000001f05007c0c */ /* 0x000fe4000bf46320 */
[----:B------:R-:W-:Y:S02]  /*0670*/  IADD3 R16, P1, PT, R8, UR29, RZ ;  /* 0x0000001d08107c10 */ /* 0x000fe4000ff3e0ff */
[----:B------:R-:W-:-:S02]  /*0680*/  ISETP.GE.AND.EX P3, PT, R9, UR31, PT, P3 ;  /* 0x0000001f09007c0c */ /* 0x000fc4000bf66330 */
[----:B------:R-:W-:Y:S01]  /*0690*/  ISETP.GE.U32.AND P4, PT, R16, UR30, PT ;  /* 0x0000001e10007c0c */ /* 0x000fe2000bf86070 */
[----:B------:R-:W-:-:S06]  /*06a0*/  IMAD.X R15, RZ, RZ, R9, P1 ;  /* 0x000000ffff0f7224 */ /* 0x000fcc00008e0609 */
[C---:B------:R-:W-:Y:S02]  /*06b0*/  @!P2 IADD3 R12, P1, PT, R4.reuse, UR28, RZ ;  /* 0x0000001c040cac10 */ /* 0x040fe4000ff3e0ff */
[----:B------:R-:W-:Y:S02]  /*06c0*/  ISETP.GE.AND.EX P4, PT, R15, UR31, PT, P4 ;  /* 0x0000001f0f007c0c */ /* 0x000fe4000bf86340 */
[----:B------:R-:W-:Y:S02]  /*06d0*/  @!P2 IADD3.X R13, PT, PT, R5, UR26, RZ, P1, !PT ;  /* 0x0000001a050dac10 */ /* 0x000fe40008ffe4ff */
[----:B------:R-:W-:Y:S01]  /*06e0*/  @!P3 IADD3 R8, P1, PT, R4, UR10, RZ ;  /* 0x0000000a0408bc10 */ /* 0x000fe2000ff3e0ff */
[----:B-1----:R-:W2:Y:S01]  /*06f0*/  LDG.E.U8 R21, desc[UR20][R2.64] ;  /* 0x0000001402157981 */ /* 0x002ea2000c1e1100 */
[----:B------:R-:W-:Y:S02]  /*0700*/  PRMT R17, RZ, 0x7610, R17 ;  /* 0x00007610ff117816 */ /* 0x000fe40000000011 */
[----:B------:R-:W-:-:S02]  /*0710*/  PRMT R20, RZ, 0x7610, R20 ;  /* 0x00007610ff147816 */ /* 0x000fc40000000014 */
[C---:B------:R-:W-:Y:S02]  /*0720*/  @!P3 IADD3.X R9, PT, PT, R5.reuse, UR9, RZ, P1, !PT ;  /* 0x000000090509bc10 */ /* 0x040fe40008ffe4ff */
[----:B------:R1:W3:Y:S01]  /*0730*/  @!P2 LDG.E.U8 R17, desc[UR20][R12.64] ;  /* 0x000000140c11a981 */ /* 0x0002e2000c1e1100 */
[----:B------:R-:W-:Y:S02]  /*0740*/  IADD3 R16, P1, PT, R16, UR29, RZ ;  /* 0x0000001d10107c10 */ /* 0x000fe4000ff3e0ff */
[----:B------:R-:W-:Y:S01]  /*0750*/  @!P4 IADD3 R10, P5, PT, R4, UR49, RZ ;  /* 0x00000031040acc10 */ /* 0x000fe2000ffbe0ff */
[----:B------:R4:W5:Y:S01]  /*0760*/  @!P3 LDG.E.U8 R20, desc[UR20][R8.64] ;  /* 0x000000140814b981 */ /* 0x000962000c1e1100 */
[----:B------:R-:W-:Y:S01]  /*0770*/  PRMT R14, RZ, 0x7610, R14 ;  /* 0x00007610ff0e7816 */ /* 0x000fe2000000000e */
[----:B------:R-:W-:Y:S01]  /*0780*/  IMAD.X R15, RZ, RZ, R15, P1 ;  /* 0x000000ffff0f7224 */ /* 0x000fe200008e060f */
[----:B------:R-:W-:Y:S02]  /*0790*/  ISETP.GE.U32.AND P1, PT, R16, UR30, PT ;  /* 0x0000001e10007c0c */ /* 0x000fe4000bf26070 */
[----:B------:R-:W-:-:S02]  /*07a0*/  @!P4 IADD3.X R11, PT, PT, R5, UR50, RZ, P5, !PT ;  /* 0x00000032050bcc10 */ /* 0x000fc4000affe4ff */
[----:B------:R-:W-:-:S03]  /*07b0*/  ISETP.GE.AND.EX P1, PT, R15, UR31, PT, P1 ;  /* 0x0000001f0f007c0c */ /* 0x000fc6000bf26310 */
[----:B------:R-:W5:Y:S01]  /*07c0*/  @!P4 LDG.E.U8 R14, desc[UR20][R10.64] ;  /* 0x000000140a0ec981 */ /* 0x000f62000c1e1100 */
[----:B-1----:R-:W-:-:S09]  /*07d0*/  PRMT R12, RZ, 0x7610, R12 ;  /* 0x00007610ff0c7816 */ /* 0x002fd2000000000c */
[----:B------:R-:W-:-:S04]  /*07e0*/  @!P1 IADD3 R18, P5, PT, R4, UR46, RZ ;  /* 0x0000002e04129c10 */ /* 0x000fc8000ffbe0ff */
[----:B------:R-:W-:-:S05]  /*07f0*/  @!P1 IADD3.X R19, PT, PT, R5, UR47, RZ, P5, !PT ;  /* 0x0000002f05139c10 */ /* 0x000fca000affe4ff */
[----:B------:R1:W5:Y:S01]  /*0800*/  @!P1 LDG.E.U8 R12, desc[UR20][R18.64] ;  /* 0x00000014120c9981 */ /* 0x000362000c1e1100 */
[----:B0-----:R-:W-:Y:S01]  /*0810*/  UPRMT UR8, UR53, 0x8880, URZ ;  /* 0x0000888035087896 */ /* 0x001fe200080000ff */
[----:B----4-:R-:W-:-:S04]  /*0820*/  @!P2 IADD3 R8, P5, PT, R4, UR27, RZ ;  /* 0x0000001b0408ac10 */ /* 0x010fc8000ffbe0ff */
[----:B------:R-:W-:Y:S02]  /*0830*/  @!P2 IADD3.X R9, PT, PT, R5, UR19, RZ, P5, !PT ;  /* 0x000000130509ac10 */ /* 0x000fe4000affe4ff */
[----:B-1----:R-:W-:Y:S02]  /*0840*/  IADD3 R18, P6, PT, R16, UR29, RZ ;  /* 0x0000001d10127c10 */ /* 0x002fe4000ffde0ff */
[----:B------:R-:W-:Y:S01]  /*0850*/  PRMT R22, RZ, 0x7610, R22 ;  /* 0x00007610ff167816 */ /* 0x000fe20000000016 */
[----:B--2---:R-:W-:-:S05]  /*0860*/  IMAD R21, R21, UR8, RZ ;  /* 0x0000000815157c24 */ /* 0x004fca000f8e02ff */
[----:B------:R-:W-:Y:S02]  /*0870*/  PRMT R13, R21, 0x9910, RZ ;  /* 0x00009910150d7816 */ /* 0x000fe400000000ff */
[----:B---3--:R-:W-:Y:S02]  /*0880*/  PRMT R10, R17, 0x9910, RZ ;  /* 0x00009910110a7816 */ /* 0x008fe400000000ff */
[----:B-----5:R-:W-:-:S03]  /*0890*/  PRMT R20, R20, 0x9910, RZ ;  /* 0x0000991014147816 */ /* 0x020fc600000000ff */
[----:B------:R-:W-:Y:S01]  /*08a0*/  IMAD R17, R13, R10, RZ ;  /* 0x0000000a0d117224 */ /* 0x000fe200078e02ff */
[----:B------:R-:W-:Y:S01]  /*08b0*/  @!P3 IADD3 R10, P5, PT, R4, UR35, RZ ;  /* 0x00000023040abc10 */ /* 0x000fe2000ffbe0ff */
[----:B------:R-:W-:-:S03]  /*08c0*/  IMAD.MOV.U32 R16, RZ, RZ, R20 ;  /* 0x000000ffff107224 */ /* 0x000fc600078e0014 */
[----:B------:R-:W-:Y:S01]  /*08d0*/  @!P3 IADD3.X R11, PT, PT, R5, UR16, RZ, P5, !PT ;  /* 0x00000010050bbc10 */ /* 0x000fe2000affe4ff */
[----:B------:R-:W-:Y:S01]  /*08e0*/  IMAD.X R20, RZ, RZ, R15, P6 ;  /* 0x000000ffff147224 */ /* 0x000fe200030e060f */
[----:B------:R0:W-:Y:S01]  /*08f0*/  @!P2 STG.E.U8 desc[UR20][R8.64], R17 ;  /* 0x000000110800a986 */ /* 0x0001e2000c101114 */
[----:B------:R-:W-:Y:S01]  /*0900*/  IMAD R19, R13, R16, RZ ;  /* 0x000000100d137224 */ /* 0x000fe200078e02ff */
[----:B------:R-:W-:Y:S02]  /*0910*/  PRMT R15, R14, 0x9910, RZ ;  /* 0x000099100e0f7816 */ /* 0x000fe400000000ff */
[C---:B------:R-:W-:Y:S02]  /*0920*/  ISETP.GE.U32.AND P2, PT, R18.reuse, UR30, PT ;  /* 0x0000001e12007c0c */ /* 0x040fe4000bf46070 */
[----:B------:R1:W-:Y:S01]  /*0930*/  @!P3 STG.E.U8 desc[UR20][R10.64], R19 ;  /* 0x000000130a00b986 */ /* 0x0003e2000c101114 */
[----:B------:R-:W-:Y:S01]  /*0940*/  IADD3 R18, P3, PT, R18, UR29, RZ ;  /* 0x0000001d12127c10 */ /* 0x000fe2000ff7e0ff */
[----:B------:R-:W-:Y:S01]  /*0950*/  IMAD.MOV.U32 R16, RZ, RZ, R15 ;  /* 0x000000ffff107224 */ /* 0x000fe200078e000f */
[----:B------:R-:W-:-:S02]  /*0960*/  @!P4 IADD3 R14, P5, PT, R4, UR48, RZ ;  /* 0x00000030040ecc10 */ /* 0x000fc4000ffbe0ff */
[----:B------:R-:W-:Y:S01]  /*0970*/  ISETP.GE.AND.EX P2, PT, R20, UR31, PT, P2 ;  /* 0x0000001f14007c0c */ /* 0x000fe2000bf46320 */
[----:B------:R-:W-:Y:S01]  /*0980*/  IMAD.X R20, RZ, RZ, R20, P3 ;  /* 0x000000ffff147224 */ /* 0x000fe200018e0614 */
[----:B------:R-:W-:Y:S01]  /*0990*/  @!P4 IADD3.X R15, PT, PT, R5, UR15, RZ, P5, !PT ;  /* 0x0000000f050fcc10 */ /* 0x000fe2000affe4ff */
[----:B0-----:R-:W-:Y:S01]  /*09a0*/  IMAD R17, R13, R16, RZ ;  /* 0x000000100d117224 */ /* 0x001fe200078e02ff */
[C---:B------:R-:W-:Y:S02]  /*09b0*/  ISETP.GE.U32.AND P3, PT, R18.reuse, UR30, PT ;  /* 0x0000001e12007c0c */ /* 0x040fe4000bf66070 */
[----:B------:R-:W-:Y:S02]  /*09c0*/  IADD3 R18, P5, PT, R18, UR29, RZ ;  /* 0x0000001d12127c10 */ /* 0x000fe4000ffbe0ff */
[----:B------:R0:W-:Y:S01]  /*09d0*/  @!P4 STG.E.U8 desc[UR20][R14.64], R17 ;  /* 0x000000110e00c986 */ /* 0x0001e2000c101114 */
[----:B------:R-:W-:Y:S02]  /*09e0*/  ISETP.GE.AND.EX P3, PT, R20, UR31, PT, P3 ;  /* 0x0000001f14007c0c */ /* 0x000fe4000bf66330 */
[----:B-1----:R-:W-:Y:S01]  /*09f0*/  IADD3 R10, P6, PT, R18, UR29, RZ ;  /* 0x0000001d120a7c10 */ /* 0x002fe2000ffde0ff */
[----:B------:R-:W-:Y:S01]  /*0a00*/  IMAD.X R20, RZ, RZ, R20, P5 ;  /* 0x000000ffff147224 */ /* 0x000fe200028e0614 */
[----:B------:R-:W-:-:S02]  /*0a10*/  @!P1 IADD3 R8, P4, PT, R4, UR45, RZ ;  /* 0x0000002d04089c10 */ /* 0x000fc4000ff9e0ff */
[----:B------:R-:W-:Y:S01]  /*0a20*/  ISETP.GE.U32.AND P5, PT, R18, UR30, PT ;  /* 0x0000001e12007c0c */ /* 0x000fe2000bfa6070 */
[----:B------:R-:W-:Y:S01]  /*0a30*/  IMAD.X R11, RZ, RZ, R20, P6 ;  /* 0x000000ffff0b7224 */ /* 0x000fe200030e0614 */
[----:B------:R-:W-:Y:S02]  /*0a40*/  @!P1 IADD3.X R9, PT, PT, R5, UR14, RZ, P4, !PT ;  /* 0x0000000e05099c10 */ /* 0x000fe4000a7fe4ff */
[----:B------:R-:W-:Y:S02]  /*0a50*/  ISETP.GE.U32.AND P4, PT, R10, UR30, PT ;  /* 0x0000001e0a007c0c */ /* 0x000fe4000bf86070 */
[----:B------:R-:W-:Y:S02]  /*0a60*/  PRMT R12, R12, 0x9910, RZ ;  /* 0x000099100c0c7816 */ /* 0x000fe400000000ff */
[----:B------:R-:W-:Y:S02]  /*0a70*/  ISETP.GE.AND.EX P5, PT, R20, UR31, PT, P5 ;  /* 0x0000001f14007c0c */ /* 0x000fe4000bfa6350 */
[----:B------:R-:W-:Y:S01]  /*0a80*/  ISETP.GE.AND.EX P4, PT, R11, UR31, PT, P4 ;  /* 0x0000001f0b007c0c */ /* 0x000fe2000bf86340 */
[----:B------:R-:W-:Y:S01]  /*0a90*/  IMAD.MOV.U32 R10, RZ, RZ, R12 ;  /* 0x000000ffff0a7224 */ /* 0x000fe200078e000c */
[----:B------:R-:W-:-:S02]  /*0aa0*/  @!P2 IADD3 R12, P6, PT, R4, UR51, RZ ;  /* 0x00000033040cac10 */ /* 0x000fc4000ffde0ff */
[----:B------:R-:W-:Y:S01]  /*0ab0*/  PRMT R11, RZ, 0x7610, R11 ;  /* 0x00007610ff0b7816 */ /* 0x000fe2000000000b */
[----:B------:R-:W-:Y:S01]  /*0ac0*/  IMAD R23, R13, R10, RZ ;  /* 0x0000000a0d177224 */ /* 0x000fe200078e02ff */
[C---:B------:R-:W-:Y:S02]  /*0ad0*/  @!P2 IADD3.X R13, PT, PT, R5.reuse, UR52, RZ, P6, !PT ;  /* 0x00000034050dac10 */ /* 0x040fe4000b7fe4ff */
[C---:B0-----:R-:W-:Y:S02]  /*0ae0*/  @!P3 IADD3 R14, P6, PT, R4.reuse, UR43, RZ ;  /* 0x0000002b040ebc10 */ /* 0x041fe4000ffde0ff */
[----:B------:R0:W-:Y:S01]  /*0af0*/  @!P1 STG.E.U8 desc[UR20][R8.64], R23 ;  /* 0x0000001708009986 */ /* 0x0001e2000c101114 */
[C---:B------:R-:W-:Y:S02]  /*0b00*/  @!P5 IADD3 R16, P1, PT, R4.reuse, UR40, RZ ;  /* 0x000000280410dc10 */ /* 0x040fe4000ff3e0ff */
[----:B------:R-:W-:Y:S01]  /*0b10*/  @!P3 IADD3.X R15, PT, PT, R5, UR44, RZ, P6, !PT ;  /* 0x0000002c050fbc10 */ /* 0x000fe2000b7fe4ff */
[----:B------:R1:W2:Y:S01]  /*0b20*/  LDG.E.U8 R3, desc[UR20][R2.64] ;  /* 0x0000001402037981 */ /* 0x0002a2000c1e1100 */
[----:B------:R-:W-:-:S02]  /*0b30*/  @!P4 IADD3 R18, P6, PT, R4, UR37, RZ ;  /* 0x000000250412cc10 */ /* 0x000fc4000ffde0ff */
[----:B------:R-:W-:Y:S01]  /*0b40*/  PRMT R20, RZ, 0x7610, R20 ;  /* 0x00007610ff147816 */ /* 0x000fe20000000014 */
[----:B------:R2:W3:Y:S01]  /*0b50*/  @!P2 LDG.E.U8 R11, desc[UR20][R12.64] ;  /* 0x000000140c0ba981 */ /* 0x0004e2000c1e1100 */
[----:B------:R-:W-:Y:S02]  /*0b60*/  PRMT R21, RZ, 0x7610, R21 ;  /* 0x00007610ff157816 */ /* 0x000fe40000000015 */
[C---:B------:R-:W-:Y:S02]  /*0b70*/  @!P5 IADD3.X R17, PT, PT, R5.reuse, UR41, RZ, P1, !PT ;  /* 0x000000290511dc10 */ /* 0x040fe40008ffe4ff */
[----:B------:R-:W-:Y:S01]  /*0b80*/  @!P4 IADD3.X R19, PT, PT, R5, UR38, RZ, P6, !PT ;  /* 0x000000260513cc10 */ /* 0x000fe2000b7fe4ff */
[----:B------:R3:W4:Y:S04]  /*0b90*/  @!P3 LDG.E.U8 R20, desc[UR20][R14.64] ;  /* 0x000000140e14b981 */ /* 0x000728000c1e1100 */
[----:B------:R4:W5:Y:S04]  /*0ba0*/  @!P5 LDG.E.U8 R21, desc[UR20][R16.64] ;  /* 0x000000141015d981 */ /* 0x000968000c1e1100 */
[----:B------:R5:W5:Y:S01]  /*0bb0*/  @!P4 LDG.E.U8 R22, desc[UR20][R18.64] ;  /* 0x000000141216c981 */ /* 0x000b62000c1e1100 */
[----:B0-----:R-:W-:-:S02]  /*0bc0*/  @!P2 IADD3 R8, P1, PT, R4, UR17, RZ ;  /* 0x000000110408ac10 */ /* 0x001fc4000ff3e0ff */
[C---:B-1----:R-:W-:Y:S02]  /*0bd0*/  @!P3 IADD3 R2, P6, PT, R4.reuse, UR42, RZ ;  /* 0x0000002a0402bc10 */ /* 0x042fe4000ffde0ff */
[----:B------:R-:W-:Y:S02]  /*0be0*/  @!P2 IADD3.X R9, PT, PT, R5, UR18, RZ, P1, !PT ;  /* 0x000000120509ac10 */ /* 0x000fe40008ffe4ff */
[----:B------:R-:W-:Y:S01]  /*0bf0*/  @!P5 IADD3 R10, P1, PT, R4, UR39, RZ ;  /* 0x00000027040adc10 */ /* 0x000fe2000ff3e0ff */
[----:B------:R-:W-:-:S04]  /*0c00*/  UIADD3 UR4, UP0, UPT, UR33, UR4, URZ ;  /* 0x0000000421047290 */ /* 0x000fc8000ff1e0ff */
[----:B------:R-:W-:Y:S01]  /*0c10*/  UIADD3.X UR5, UPT, UPT, UR34, UR5, URZ, UP0, !UPT ;  /* 0x0000000522057290 */ /* 0x000fe200087fe4ff */
[----:B--2---:R-:W-:Y:S01]  /*0c20*/  IMAD R12, R3, UR8, RZ ;  /* 0x00000008030c7c24 */ /* 0x004fe2000f8e02ff */
[----:B---3--:R-:W-:-:S04]  /*0c30*/  PRMT R14, R11, 0x9910, RZ ;  /* 0x000099100b0e7816 */ /* 0x008fc800000000ff */
[----:B------:R-:W-:Y:S02]  /*0c40*/  PRMT R11, R12, 0x9910, RZ ;  /* 0x000099100c0b7816 */ /* 0x000fe400000000ff */
[----:B----4-:R-:W-:Y:S02]  /*0c50*/  PRMT R16, R20, 0x9910, RZ ;  /* 0x0000991014107816 */ /* 0x010fe400000000ff */
[----:B------:R-:W-:Y:S02]  /*0c60*/  @!P3 IADD3.X R3, PT, PT, R5, UR13, RZ, P6, !PT ;  /* 0x0000000d0503bc10 */ /* 0x000fe4000b7fe4ff */
[----:B-----5:R-:W-:Y:S02]  /*0c70*/  PRMT R18, R21, 0x9910, RZ ;  /* 0x0000991015127816 */ /* 0x020fe400000000ff */
[----:B------:R-:W-:Y:S01]  /*0c80*/  PRMT R20, R22, 0x9910, RZ ;  /* 0x0000991016147816 */ /* 0x000fe200000000ff */
[C---:B------:R-:W-:Y:S01]  /*0c90*/  IMAD R15, R11.reuse, R14, RZ ;  /* 0x0000000e0b0f7224 */ /* 0x040fe200078e02ff */
[----:B------:R-:W-:Y:S01]  /*0ca0*/  @!P4 IADD3 R12, P6, PT, R4, UR36, RZ ;  /* 0x00000024040ccc10 */ /* 0x000fe2000ffde0ff */
[----:B------:R-:W-:-:S02]  /*0cb0*/  IMAD R17, R11, R16, RZ ;  /* 0x000000100b117224 */ /* 0x000fc400078e02ff */
[C---:B------:R-:W-:Y:S02]  /*0cc0*/  IMAD R19, R11.reuse, R18, RZ ;  /* 0x000000120b137224 */ /* 0x040fe400078e02ff */
[----:B------:R-:W-:Y:S01]  /*0cd0*/  IMAD R21, R11, R20, RZ ;  /* 0x000000140b157224 */ /* 0x000fe200078e02ff */
[C---:B------:R-:W-:Y:S02]  /*0ce0*/  @!P5 IADD3.X R11, PT, PT, R5.reuse, UR12, RZ, P1, !PT ;  /* 0x0000000c050bdc10 */ /* 0x040fe40008ffe4ff */
[----:B------:R-:W-:Y:S01]  /*0cf0*/  @!P4 IADD3.X R13, PT, PT, R5, UR11, RZ, P6, !PT ;  /* 0x0000000b050dcc10 */ /* 0x000fe2000b7fe4ff */
[----:B------:R1:W-:Y:S01]  /*0d00*/  @!P2 STG.E.U8 desc[UR20][R8.64], R15 ;  /* 0x0000000f0800a986 */ /* 0x0003e2000c101114 */
[----:B------:R-:W-:-:S03]  /*0d10*/  IADD3 R7, P1, PT, R7, -0x2, RZ ;  /* 0xfffffffe07077810 */ /* 0x000fc60007f3e0ff */
[----:B------:R1:W-:Y:S01]  /*0d20*/  @!P3 STG.E.U8 desc[UR20][R2.64], R17 ;  /* 0x000000110200b986 */ /* 0x0003e2000c101114 */
[----:B------:R-:W-:-:S03]  /*0d30*/  IADD3.X R6, PT, PT, R6, -0x1, RZ, P1, !PT ;  /* 0xffffffff06067810 */ /* 0x000fc60000ffe4ff */
[----:B------:R1:W-:Y:S01]  /*0d40*/  @!P5 STG.E.U8 desc[UR20][R10.64], R19 ;  /* 0x000000130a00d986 */ /* 0x0003e2000c101114 */
[----:B------:R-:W-:-:S03]  /*0d50*/  ISETP.NE.U32.AND P1, PT, R7, RZ, PT ;  /* 0x000000ff0700720c */ /* 0x000fc60003f25070 */
[----:B------:R1:W-:Y:S01]  /*0d60*/  @!P4 STG.E.U8 desc[UR20][R12.64], R21 ;  /* 0x000000150c00c986 */ /* 0x0003e2000c101114 */
[----:B------:R-:W-:Y:S02]  /*0d70*/  ISETP.NE.AND.EX P1, PT, R6, RZ, PT, P1 ;  /* 0x000000ff0600720c */ /* 0x000fe40003f25310 */
[----:B------:R-:W-:-:S04]  /*0d80*/  IADD3 R4, P2, PT, R4, UR33, RZ ;  /* 0x0000002104047c10 */ /* 0x000fc8000ff5e0ff */
[----:B------:R-:W-:-:S07]  /*0d90*/  IADD3.X R5, PT, PT, R5, UR34, RZ, P2, !PT ;  /* 0x0000002205057c10 */ /* 0x000fce00097fe4ff */
[----:B-1----:R-:W-:Y:S05]  /*0da0*/  @P1 BRA `(.L_x_524) ;  /* 0xfffffff800181947 */ /* 0x002fea000383ffff */
.L_x_523:
[----:B------:R-:W-:Y:S05]  /*0db0*/  @!P0 EXIT ;  /* 0x000000000000894d */ /* 0x000fea0003800000 */
[----:B0-----:R-:W-:Y:S01]  /*0dc0*/  IADD3 R19, P1, PT, R0, UR4, RZ ;  /* 0x0000000400137c10 */ /* 0x001fe2000ff3e0ff */
[----:B------:R-:W0:Y:S01]  /*0dd0*/  LDC.64 R12, c[0x0][0xfd0] ;  /* 0x0003f400ff0c7b82 */ /* 0x000e220000000a00 */
[----:B------:R-:W-:Y:S01]  /*0de0*/  PRMT R7, RZ, 0x7610, R7 ;  /* 0x00007610ff077816 */ /* 0x000fe20000000007 */
[----:B------:R-:W1:Y:S01]  /*0df0*/  LDCU.U8 UR4, c[0x0][0xfd8] ;  /* 0x0001fb00ff0477ac */ /* 0x000e620008000000 */
[C---:B------:R-:W-:Y:S01]  /*0e00*/  IADD3 R6, P2, PT, R19.reuse, UR29, RZ ;  /* 0x0000001d13067c10 */ /* 0x040fe2000ff5e0ff */
[----:B------:R-:W-:Y:S01]  /*0e10*/  IMAD.X R20, RZ, RZ, UR5, P1 ;  /* 0x00000005ff147e24 */ /* 0x000fe200088e06ff */
[----:B------:R-:W-:Y:S02]  /*0e20*/  ISETP.GE.U32.AND P0, PT, R19, UR30, PT ;  /* 0x0000001e13007c0c */ /* 0x000fe4000bf06070 */
[----:B------:R-:W-:Y:S01]  /*0e30*/  ISETP.GE.U32.AND P1, PT, R6, UR30, PT ;  /* 0x0000001e06007c0c */ /* 0x000fe2000bf26070 */
[----:B------:R-:W-:Y:S01]  /*0e40*/  IMAD.X R18, RZ, RZ, R20, P2 ;  /* 0x000000ffff127224 */ /* 0x000fe200010e0614 */
[----:B------:R-:W-:-:S02]  /*0e50*/  ISETP.GE.AND.EX P0, PT, R20, UR31, PT, P0 ;  /* 0x0000001f14007c0c */ /* 0x000fc4000bf06300 */
[----:B------:R-:W-:Y:S02]  /*0e60*/  IADD3 R5, P3, PT, R6, UR29, RZ ;  /* 0x0000001d06057c10 */ /* 0x000fe4000ff7e0ff */
[----:B------:R-:W-:Y:S02]  /*0e70*/  ISETP.GE.AND.EX P1, PT, R18, UR31, PT, P1 ;  /* 0x0000001f12007c0c */ /* 0x000fe4000bf26310 */
[C---:B------:R-:W-:Y:S01]  /*0e80*/  ISETP.GE.U32.AND P2, PT, R5.reuse, UR30, PT ;  /* 0x0000001e05007c0c */ /* 0x040fe2000bf46070 */
[----:B------:R-:W-:Y:S01]  /*0e90*/  IMAD.X R17, RZ, RZ, R18, P3 ;  /* 0x000000ffff117224 */ /* 0x000fe200018e0612 */
[----:B------:R-:W-:-:S04]  /*0ea0*/  IADD3 R4, P4, PT, R5, UR29, RZ ;  /* 0x0000001d05047c10 */ /* 0x000fc8000ff9e0ff */
[----:B------:R-:W-:Y:S02]  /*0eb0*/  ISETP.GE.AND.EX P2, PT, R17, UR31, PT, P2 ;  /* 0x0000001f11007c0c */ /* 0x000fe4000bf46320 */
[----:B------:R-:W-:Y:S01]  /*0ec0*/  @!P0 IADD3 R8, P3, PT, R19, UR28, RZ ;  /* 0x0000001c13088c10 */ /* 0x000fe2000ff7e0ff */
[----:B0-----:R-:W2:Y:S03]  /*0ed0*/  LDG.E.U8 R16, desc[UR20][R12.64] ;  /* 0x000000140c107981 */ /* 0x001ea6000c1e1100 */
[----:B------:R-:W-:Y:S02]  /*0ee0*/  @!P0 IADD3.X R9, PT, PT, R20, UR26, RZ, P3, !PT ;  /* 0x0000001a14098c10 */ /* 0x000fe40009ffe4ff */
[----:B------:R-:W-:Y:S01]  /*0ef0*/  @!P1 IADD3 R2, P3, PT, R6, UR28, RZ ;  /* 0x0000001c06029c10 */ /* 0x000fe2000ff7e0ff */
[----:B------:R-:W-:Y:S01]  /*0f00*/  IMAD.X R0, RZ, RZ, R17, P4 ;  /* 0x000000ffff007224 */ /* 0x000fe200020e0611 */
[----:B------:R-:W-:Y:S01]  /*0f10*/  PRMT R14, RZ, 0x7610, R14 ;  /* 0x00007610ff0e7816 */ /* 0x000fe2000000000e */
[----:B------:R0:W3:Y:S01]  /*0f20*/  @!P0 LDG.E.U8 R7, desc[UR20][R8.64] ;  /* 0x0000001408078981 */ /* 0x0000e2000c1e1100 */
[----:B------:R-:W-:-:S02]  /*0f30*/  @!P1 IADD3.X R3, PT, PT, R18, UR26, RZ, P3, !PT ;  /* 0x0000001a12039c10 */ /* 0x000fc40009ffe4ff */
[----:B------:R-:W-:Y:S02]  /*0f40*/  ISETP.GE.U32.AND P3, PT, R4, UR30, PT ;  /* 0x0000001e04007c0c */ /* 0x000fe4000bf66070 */
[----:B------:R-:W-:Y:S01]  /*0f50*/  @!P2 IADD3 R10, P4, PT, R5, UR28, RZ ;  /* 0x0000001c050aac10 */ /* 0x000fe2000ff9e0ff */
[----:B------:R4:W5:Y:S01]  /*0f60*/  @!P1 LDG.E.U8 R14, desc[UR20][R2.64] ;  /* 0x00000014020e9981 */ /* 0x000962000c1e1100 */
[----:B------:R-:W-:Y:S02]  /*0f70*/  ISETP.GE.AND.EX P3, PT, R0, UR31, PT, P3 ;  /* 0x0000001f00007c0c */ /* 0x000fe4000bf66330 */
[----:B------:R-:W-:Y:S02]  /*0f80*/  PRMT R15, RZ, 0x7610, R15 ;  /* 0x00007610ff0f7816 */ /* 0x000fe4000000000f */
[----:B------:R-:W-:Y:S02]  /*0f90*/  @!P2 IADD3.X R11, PT, PT, R17, UR26, RZ, P4, !PT ;  /* 0x0000001a110bac10 */ /* 0x000fe4000a7fe4ff */
[----:B0-----:R-:W-:-:S03]  /*0fa0*/  PRMT R8, RZ, 0x7610, R8 ;  /* 0x00007610ff087816 */ /* 0x001fc60000000008 */
[----:B------:R3:W5:Y:S04]  /*0fb0*/  @!P2 LDG.E.U8 R15, desc[UR20][R10.64] ;  /* 0x000000140a0fa981 */ /* 0x000768000c1e1100 */
[----:B------:R-:W-:-:S04]  /*0fc0*/  @!P3 IADD3 R12, P4, PT, R4, UR28, RZ ;  /* 0x0000001c040cbc10 */ /* 0x000fc8000ff9e0ff */
[----:B------:R-:W-:-:S05]  /*0fd0*/  @!P3 IADD3.X R13, PT, PT, R0, UR26, RZ, P4, !PT ;  /* 0x0000001a000dbc10 */ /* 0x000fca000a7fe4ff */
[----:B------:R0:W5:Y:S01]  /*0fe0*/  @!P3 LDG.E.U8 R8, desc[UR20][R12.64] ;  /* 0x000000140c08b981 */ /* 0x000162000c1e1100 */
[----:B-1----:R-:W-:Y:S01]  /*0ff0*/  UPRMT UR4, UR4, 0x8880, URZ ;  /* 0x0000888004047896 */ /* 0x002fe200080000ff */
[----:B----4-:R-:W-:-:S04]  /*1000*/  @!P0 IADD3 R2, P4, PT, R19, UR27, RZ ;  /* 0x0000001b13028c10 */ /* 0x010fc8000ff9e0ff */
[----:B------:R-:W-:Y:S02]  /*1010*/  @!P0 IADD3.X R3, PT, PT, R20, UR19, RZ, P4, !PT ;  /* 0x0000001314038c10 */ /* 0x000fe4000a7fe4ff */
[----:B------:R-:W-:Y:S01]  /*1020*/  @!P1 IADD3 R6, P4, PT, R6, UR27, RZ ;  /* 0x0000001b06069c10 */ /* 0x000fe2000ff9e0ff */
[----:B--2---:R-:W-:-:S05]  /*1030*/  IMAD R16, R16, UR4, RZ ;  /* 0x0000000410107c24 */ /* 0x004fca000f8e02ff */
[----:B------:R-:W-:Y:S02]  /*1040*/  PRMT R9, R16, 0x9910, RZ ;  /* 0x0000991010097816 */ /* 0x000fe400000000ff */
[----:B---3--:R-:W-:Y:S02]  /*1050*/  PRMT R10, R7, 0x9910, RZ ;  /* 0x00009910070a7816 */ /* 0x008fe400000000ff */
[----:B------:R-:W-:-:S03]  /*1060*/  @!P1 IADD3.X R7, PT, PT, R18, UR19, RZ, P4, !PT ;  /* 0x0000001312079c10 */ /* 0x000fc6000a7fe4ff */
[----:B0-----:R-:W-:Y:S01]  /*1070*/  IMAD R13, R9, R10, RZ ;  /* 0x0000000a090d7224 */ /* 0x001fe200078e02ff */
[----:B-----5:R-:W-:Y:S02]  /*1080*/  PRMT R12, R14, 0x9910, RZ ;  /* 0x000099100e0c7816 */ /* 0x020fe400000000ff */
[----:B------:R-:W-:-:S03]  /*1090*/  @!P2 IADD3 R10, P4, PT, R5, UR27, RZ ;  /* 0x0000001b050aac10 */ /* 0x000fc6000ff9e0ff */
[----:B------:R-:W-:Y:S01]  /*10a0*/  IMAD R5, R9, R12, RZ ;  /* 0x0000000c09057224 */ /* 0x000fe200078e02ff */
[----:B------:R-:W-:Y:S02]  /*10b0*/  PRMT R14, R15, 0x9910, RZ ;  /* 0x000099100f0e7816 */ /* 0x000fe400000000ff */
[----:B------:R-:W-:-:S03]  /*10c0*/  @!P2 IADD3.X R11, PT, PT, R17, UR19, RZ, P4, !PT ;  /* 0x00000013110bac10 */ /* 0x000fc6000a7fe4ff */
[----:B------:R-:W-:Y:S01]  /*10d0*/  IMAD R15, R9, R14, RZ ;  /* 0x0000000e090f7224 */ /* 0x000fe200078e02ff */
[----:B------:R0:W-:Y:S04]  /*10e0*/  @!P0 STG.E.U8 desc[UR20][R2.64], R13 ;  /* 0x0000000d02008986 */ /* 0x0001e8000c101114 */
[----:B------:R1:W-:Y:S01]  /*10f0*/  @!P1 STG.E.U8 desc[UR20][R6.64], R5 ;  /* 0x0000000506009986 */ /* 0x0003e2000c101114 */
[----:B------:R-:W-:-:S03]  /*1100*/  PRMT R8, R8, 0x9910, RZ ;  /* 0x0000991008087816 */ /* 0x000fc600000000ff */
[----:B------:R1:W-:Y:S02]  /*1110*/  @!P2 STG.E.U8 desc[UR20][R10.64], R15 ;  /* 0x0000000f0a00a986 */ /* 0x0003e4000c101114 */
[----:B0-----:R-:W-:Y:S01]  /*1120*/  IMAD.MOV.U32 R2, RZ, RZ, R8 ;  /* 0x000000ffff027224 */ /* 0x001fe200078e0008 */
[----:B------:R-:W-:Y:S06]  /*1130*/  @P3 EXIT ;  /* 0x000000000000394d */ /* 0x000fec0003800000 */
[----:B------:R-:W-:Y:S01]  /*1140*/  IADD3 R4, P0, PT, R4, UR27, RZ ;  /* 0x0000001b04047c10 */ /* 0x000fe2000ff1e0ff */
[----:B------:R-:W-:-:S03]  /*1150*/  IMAD R9, R9, R2, RZ ;  /* 0x0000000209097224 */ /* 0x000fc600078e02ff */
[----:B-1----:R-:W-:-:S05]  /*1160*/  IADD3.X R5, PT, PT, R0, UR19, RZ, P0, !PT ;  /* 0x0000001300057c10 */ /* 0x002fca00087fe4ff */
[----:B------:R-:W-:Y:S01]  /*1170*/  STG.E.U8 desc[UR20][R4.64], R9 ;  /* 0x0000000904007986 */ /* 0x000fe2000c101114 */
[----:B------:R-:W-:Y:S05]  /*1180*/  EXIT ;  /* 0x000000000000794d */ /* 0x000fea0003800000 */
.L_x_522:
        /* <DEDUP_REMOVED lines=10> */
.L_x_525:
[C---:B------:R-:W-:Y:S01]  /*1230*/  IMAD.SHL.U32 R11, R5.reuse, 0x4, RZ ;  /* 0x00000004050b7824 */ /* 0x040fe200078e00ff */
[----:B------:R-:W-:Y:S01]  /*1240*/  SHF.L.U64.HI R13, R5, 0x2, R0 ;  /* 0x00000002050d7819 */ /* 0x000fe20000010200 */
[----:B0-----:R-:W3:Y:S03]  /*1250*/  LDG.E.U8 R4, desc[UR20][R2.64] ;  /* 0x0000001402047981 */ /* 0x001ee6000c1e1100 */
[----:B------:R-:W-:-:S04]  /*1260*/  IADD3 R6, P0, PT, R11, UR28, RZ ;  /* 0x0000001c0b067c10 */ /* 0x000fc8000ff1e0ff */
[----:B------:R-:W-:-:S05]  /*1270*/  IADD3.X R7, PT, PT, R13, UR26, RZ, P0, !PT ;  /* 0x0000001a0d077c10 */ /* 0x000fca00087fe4ff */
[----:B------:R-:W4:Y:S01]  /*1280*/  LDG.E R6, desc[UR20][R6.64] ;  /* 0x0000001406067981 */ /* 0x000f22000c1e1900 */
[----:B---3--:R-:W-:-:S05]  /*1290*/  IMAD R4, R4, UR4, RZ ;  /* 0x0000000404047c24 */ /* 0x008fca000f8e02ff */
[----:B------:R-:W-:Y:S02]  /*12a0*/  PRMT R9, R4, 0x9910, RZ ;  /* 0x0000991004097816 */ /* 0x000fe400000000ff */
[C---:B----4-:R-:W-:Y:S02]  /*12b0*/  PRMT R8, R6.reuse, 0x7771, RZ ;  /* 0x0000777106087816 */ /* 0x050fe400000000ff */
[C---:B------:R-:W-:Y:S02]  /*12c0*/  LOP3.LUT R4, R6.reuse, 0xff, RZ, 0xc0, !PT ;  /* 0x000000ff06047812 */ /* 0x040fe400078ec0ff */
[C---:B------:R-:W-:Y:S02]  /*12d0*/  PRMT R12, R6.reuse, 0x7773, RZ ;  /* 0x00007773060c7816 */ /* 0x040fe400000000ff */
[----:B------:R-:W-:Y:S01]  /*12e0*/  PRMT R10, R6, 0x7772, RZ ;  /* 0x00007772060a7816 */ /* 0x000fe200000000ff */
[C---:B------:R-:W-:Y:S02]  /*12f0*/  IMAD R4, R9.reuse, R4, RZ ;  /* 0x0000000409047224 */ /* 0x040fe400078e02ff */
[----:B------:R-:W-:-:S02]  /*1300*/  IMAD R6, R9, R8, RZ ;  /* 0x0000000809067224 */ /* 0x000fc400078e02ff */
[C---:B------:R-:W-:Y:S02]  /*1310*/  IMAD R8, R9.reuse, R12, RZ ;  /* 0x0000000c09087224 */ /* 0x040fe400078e02ff */
[----:B------:R-:W-:Y:S01]  /*1320*/  IMAD R7, R9, R10, RZ ;  /* 0x0000000a09077224 */ /* 0x000fe200078e02ff */
[----:B------:R-:W-:Y:S02]  /*1330*/  LOP3.LUT R9, R4, 0xffff, RZ, 0xc0, !PT ;  /* 0x0000ffff04097812 */ /* 0x000fe400078ec0ff */
[----:B------:R-:W-:Y:S02]  /*1340*/  LOP3.LUT R6, R6, 0xffff, RZ, 0xc0, !PT ;  /* 0x0000ffff06067812 */ /* 0x000fe400078ec0ff */
[----:B------:R-:W-:Y:S02]  /*1350*/  LOP3.LUT R8, R8, 0xffff, RZ, 0xc0, !PT ;  /* 0x0000ffff08087812 */ /* 0x000fe400078ec0ff */
[----:B------:R-:W-:Y:S02]  /*1360*/  LOP3.LUT R7, R7, 0xffff, RZ, 0xc0, !PT ;  /* 0x0000ffff07077812 */ /* 0x000fe400078ec0ff */
[----:B------:R-:W-:-:S02]  /*1370*/  PRMT R9, R9, 0x3340, R6 ;  /* 0x0000334009097816 */ /* 0x000fc40000000006 */
[----:B------:R-:W-:Y:S02]  /*1380*/  IADD3 R6, P0, PT, R11, UR27, RZ ;  /* 0x0000001b0b067c10 */ /* 0x000fe4000ff1e0ff */
[----:B------:R-:W-:Y:S02]  /*1390*/  PRMT R8, R7, 0x3340, R8 ;  /* 0x0000334007087816 */ /* 0x000fe40000000008 */
[----:B------:R-:W-:Y:S02]  /*13a0*/  IADD3.X R7, PT, PT, R13, UR19, RZ, P0, !PT ;  /* 0x000000130d077c10 */ /* 0x000fe400087fe4ff */
[----:B--2---:R-:W-:Y:S02]  /*13b0*/  IADD3 R5, P0, PT, R5, UR5, RZ ;  /* 0x0000000505057c10 */ /* 0x004fe4000ff1e0ff */
        /* <DEDUP_REMOVED lines=9> */
[----:B-1----:R-:W-:Y:S05]  /*1450*/  @!P0 BRA P1, `(.L_x_525) ;  /* 0xfffffffc00748947 */ /* 0x002fea000083ffff */
[----:B------:R-:W-:Y:S05]  /*1460*/  EXIT ;  /* 0x000000000000794d */ /* 0x000fea0003800000 */
        .weak           $__internal_38_$__cuda_sm20_div_u16
        .type           $__internal_38_$__cuda_sm20_div_u16,@function
        .size           $__internal_38_$__cuda_sm20_div_u16,(.L_x_786 - $__internal_38_$__cuda_sm20_div_u16)
$__internal_38_$__cuda_sm20_div_u16:
        /* <DEDUP_REMOVED lines=18> */
[----:B------:R-:W-:Y:S06]  /*1590*/  RET.REL.NODEC R2 `(_ZN2at6native63_GLOBAL__N__862fb238_30_ForeachBinaryOpScalarTensor_cu_64fe0ca525multi_tensor_apply_kernelINS1_18TensorListMetadataILi2EEENS1_27BinaryOpScalarTensorFunctorIaLi2ELi1ELi1EEEJSt10multipliesIaEPaaEEEvT_T0_DpT1_) ;  /* 0xffffffe802987950 */ /* 0x000fec0003c3ffff */
.L_x_526:
        /* <DEDUP_REMOVED lines=14> */
.L_x_786:


//--------------------- .text._ZN2at6native63_GLOBAL__N__862fb238_30_ForeachBinaryOpScalarTensor_cu_64fe0ca525multi_tensor_apply_kernelINS1_18TensorListMetadataILi2EEENS1_27BinaryOpScalarTensorFunctorIhLi2ELi1ELi1EEEJSt10multipliesIhEPhhEEEvT_T0_DpT1_ --------------------------
	.section	.text._ZN2at6native63_GLOBAL__N__862fb238_30_ForeachBinaryOpScalarTensor_cu_64fe0ca525multi_tensor_apply_kernelINS1_18TensorListMetadataILi2EEENS1_27BinaryOpScalarTensorFunctorIhLi2ELi1ELi1EEEJSt10multipliesIhEPhhEEEvT_T0_DpT1_,"ax",@progbits
	.align	128
.text._ZN2at6native63_GLOBAL__N__862fb238_30_ForeachBinaryOpScalarTensor_cu_64fe0ca525multi_tensor_apply_kernelINS1_18TensorListMetadataILi2EEENS1_27BinaryOpScalarTensorFunctorIhLi2ELi1ELi1EEEJSt10multipliesIhEPhhEEEvT_T0_DpT1_:
        .type           _ZN2at6native63_GLOBAL__N__862fb238_30_ForeachBinaryOpScalarTensor_cu_64fe0ca525multi_tensor_apply_kernelINS1_18TensorListMetadataILi2EEENS1_27BinaryOpScalarTensorFunctorIhLi2ELi1ELi1EEEJSt10multipliesIhEPhhEEEvT_T0_DpT1_,@function
        .size           _ZN2at6native63_GLOBAL__N__862fb238_30_ForeachBinaryOpScalarTensor_cu_64fe0ca525multi_tensor_apply_kernelINS1_18TensorListMetadataILi2EEENS1_27BinaryOpScalarTensorFunctorIhLi2ELi1ELi1EEEJSt10multipliesIhEPhhEEEvT_T0_DpT1_,(.L_x_788 - _ZN2at6native63_GLOBAL__N__862fb238_30_ForeachBinaryOpScalarTensor_cu_64fe0ca525multi_tensor_apply_kernelINS1_18TensorListMetadataILi2EEENS1_27BinaryOpScalarTensorFunctorIhLi2ELi1ELi1EEEJSt10multipliesIhEPhhEEEvT_T0_DpT1_)
        .other          _ZN2at6native63_GLOBAL__N__862fb238_30_ForeachBinaryOpScalarTensor_cu_64fe0ca525multi_tensor_apply_kernelINS1_18TensorListMetadataILi2EEENS1_27BinaryOpScalarTensorFunctorIhLi2ELi1ELi1EEEJSt10multipliesIhEPhhEEEvT_T0_DpT1_,@"STO_CUDA_ENTRY STV_DEFAULT"
_ZN2at6native63_GLOBAL__N__862fb238_30_ForeachBinaryOpScalarTensor_cu_64fe0ca525multi_tensor_apply_kernelINS1_18TensorListMetadataILi2EEENS1_27BinaryOpScalarTensorFunctorIhLi2ELi1ELi1EEEJSt10multipliesIhEPhhEEEvT_T0_DpT1_:
        /* <DEDUP_REMOVED lines=40> */
[----:B------:R-:W-:Y:S05]  /*0280*/  CALL.REL.NOINC `($__internal_39_$__cuda_sm20_div_u16) ;  /* 0x0000001000687944 */ /* 0x000fea0003c00000 */
        /* <DEDUP_REMOVED lines=14> */
[----:B------:R-:W-:Y:S01]  /*0370*/  UIADD3.X UR19, UPT, UPT, URZ, UR7, URZ, UP0, !UPT ;  /* 0x00000007ff137290 */ /* 0x000fe200087fe4ff */
[----:B------:R-:W-:Y:S01]  /*0380*/  IMAD.MOV.U32 R0, RZ, RZ, RZ ;  /* 0x000000ffff007224 */ /* 0x000fe200078e00ff */
[----:B------:R-:W-:Y:S01]  /*0390*/  UIADD3 UR52, UP4, UPT, UR24, UR18, URZ ;  /* 0x0000001218347290 */ /* 0x000fe2000ff9e0ff */
[----:B------:R-:W-:Y:S01]  /*03a0*/  LOP3.LUT R4, R4, 0x1fffe, RZ, 0xc0, !PT ;  /* 0x0001fffe04047812 */ /* 0x000fe200078ec0ff */
[----:B------:R-:W-:Y:S02]  /*03b0*/  UIMAD.WIDE.U32 UR16, UR30, 0x2, UR6 ;  /* 0x000000021e1078a5 */ /* 0x000fe4000f8e0006 */
        /* <DEDUP_REMOVED lines=34> */
[----:B------:R-:W-:Y:S01]  /*05e0*/  UMOV UR4, URZ ;  /* 0x000000ff00047c82 */ /* 0x000fe20008000000 */
[----:B------:R-:W-:-:S10]  /*05f0*/  UMOV UR5, URZ ;  /* 0x000000ff00057c82 */ /* 0x000fd40008000000 */
.L_x_529:
[C---:B01----:R-:W-:Y:S01]  /*0600*/  IADD3 R5, P1, PT, R2.reuse, UR30, RZ ;  /* 0x0000001e02057c10 */ /* 0x043fe2000ff3e0ff */
[----:B------:R-:W0:Y:S01]  /*0610*/  LDC.64 R6, c[0x0][0xfd0] ;  /* 0x0003f400ff067b82 */ /* 0x000e220000000a00 */
        /* <DEDUP_REMOVED lines=8> */
[----:B------:R-:W-:-:S04]  /*06a0*/  @!P2 IADD3 R8, P1, PT, R2, UR29, RZ ;  /* 0x0000001d0208ac10 */ /* 0x000fc8000ff3e0ff */
[----:B------:R-:W-:Y:S02]  /*06b0*/  @!P2 IADD3.X R9, PT, PT, R0, UR27, RZ, P1, !PT ;  /* 0x0000001b0009ac10 */ /* 0x000fe40008ffe4ff */
[----:B------:R-:W-:Y:S01]  /*06c0*/  @!P3 IADD3 R14, P1, PT, R2, UR10, RZ ;  /* 0x0000000a020ebc10 */ /* 0x000fe2000ff3e0ff */
[----:B0-----:R-:W2:Y:S01]  /*06d0*/  LDG.E.U8 R12, desc[UR20][R6.64] ;  /* 0x00000014060c7981 */ /* 0x001ea2000c1e1100 */
[----:B------:R-:W-:Y:S02]  /*06e0*/  PRMT R10, RZ, 0x7610, R10 ;  /* 0x00007610ff0a7816 */ /* 0x000fe4000000000a */
[----:B------:R-:W-:Y:S02]  /*06f0*/  ISETP.GE.AND.EX P4, PT, R11, UR32, PT, P4 ;  /* 0x000000200b007c0c */ /* 0x000fe4000bf86340 */
[----:B------:R-:W-:Y:S02]  /*0700*/  PRMT R20, RZ, 0x7610, R20 ;  /* 0x00007610ff147816 */ /* 0x000fe40000000014 */
[----:B------:R-:W-:Y:S01]  /*0710*/  @!P3 IADD3.X R15, PT, PT, R0, UR9, RZ, P1, !PT ;  /* 0x00000009000fbc10 */ /* 0x000fe20008ffe4ff */
[----:B------:R0:W3:Y:S01]  /*0720*/  @!P2 LDG.E.U8 R10, desc[UR20][R8.64] ;  /* 0x00000014080aa981 */ /* 0x0000e2000c1e1100 */
[----:B------:R-:W-:-:S03]  /*0730*/  IADD3 R21, P1, PT, R5, UR30, RZ ;  /* 0x0000001e05157c10 */ /* 0x000fc6000ff3e0ff */
[----:B------:R-:W4:Y:S01]  /*0740*/  @!P3 LDG.E.U8 R20, desc[UR20][R14.64] ;  /* 0x000000140e14b981 */ /* 0x000f22000c1e1100 */
[----:B------:R-:W-:-:S03]  /*0750*/  PRMT R13, RZ, 0x7610, R13 ;  /* 0x00007610ff0d7816 */ /* 0x000fc6000000000d */
[----:B------:R-:W-:Y:S01]  /*0760*/  @!P4 IADD3 R16, P5, PT, R2, UR50, RZ ;  /* 0x000000320210cc10 */ /* 0x000fe2000ffbe0ff */
[----:B------:R-:W-:Y:S01]  /*0770*/  IMAD.X R11, RZ, RZ, R11, P1 ;  /* 0x000000ffff0b7224 */ /* 0x000fe200008e060b */
[----:B------:R-:W-:Y:S02]  /*0780*/  ISETP.GE.U32.AND P1, PT, R21, UR31, PT ;  /* 0x0000001f15007c0c */ /* 0x000fe4000bf26070 */
[----:B------:R-:W-:Y:S02]  /*0790*/  @!P4 IADD3.X R17, PT, PT, R0, UR51, RZ, P5, !PT ;  /* 0x000000330011cc10 */ /* 0x000fe4000affe4ff */
[----:B------:R-:W-:-:S03]  /*07a0*/  ISETP.GE.AND.EX P1, PT, R11, UR32, PT, P1 ;  /* 0x000000200b007c0c */ /* 0x000fc6000bf26310 */
[----:B------:R1:W5:Y:S01]  /*07b0*/  @!P4 LDG.E.U8 R13, desc[UR20][R16.64] ;  /* 0x00000014100dc981 */ /* 0x000362000c1e1100 */
[----:B------:R-:W-:-:S09]  /*07c0*/  PRMT R5, RZ, 0x7610, R5 ;  /* 0x00007610ff057816 */ /* 0x000fd20000000005 */
[----:B------:R-:W-:-:S04]  /*07d0*/  @!P1 IADD3 R18, P5, PT, R2, UR47, RZ ;  /* 0x0000002f02129c10 */ /* 0x000fc8000ffbe0ff */
[----:B------:R-:W-:-:S05]  /*07e0*/  @!P1 IADD3.X R19, PT, PT, R0, UR48, RZ, P5, !PT ;  /* 0x0000003000139c10 */ /* 0x000fca000affe4ff */
[----:B------:R1:W5:Y:S01]  /*07f0*/  @!P1 LDG.E.U8 R5, desc[UR20][R18.64] ;  /* 0x0000001412059981 */ /* 0x000362000c1e1100 */
[----:B------:R-:W-:Y:S01]  /*0800*/  UPRMT UR8, UR12, 0x9910, URZ ;  /* 0x000099100c087896 */ /* 0x000fe200080000ff */
[----:B0-----:R-:W-:Y:S02]  /*0810*/  @!P2 IADD3 R8, P5, PT, R2, UR28, RZ ;  /* 0x0000001c0208ac10 */ /* 0x001fe4000ffbe0ff */
[----:B------:R-:W-:Y:S02]  /*0820*/  IADD3 R21, P6, PT, R21, UR30, RZ ;  /* 0x0000001e15157c10 */ /* 0x000fe4000ffde0ff */
[----:B------:R-:W-:-:S03]  /*0830*/  @!P2 IADD3.X R9, PT, PT, R0, UR26, RZ, P5, !PT ;  /* 0x0000001a0009ac10 */ /* 0x000fc6000affe4ff */
[----:B-1----:R-:W-:Y:S01]  /*0840*/  IMAD.X R16, RZ, RZ, R11, P6 ;  /* 0x000000ffff107224 */ /* 0x002fe200030e060b */
[----:B------:R-:W-:Y:S01]  /*0850*/  PRMT R18, RZ, 0x7610, R18 ;  /* 0x00007610ff127816 */ /* 0x000fe20000000012 */
[----:B--2---:R-:W-:-:S05]  /*0860*/  IMAD R12, R12, UR8, RZ ;  /* 0x000000080c0c7c24 */ /* 0x004fca000f8e02ff */
[----:B------:R-:W-:Y:S02]  /*0870*/  PRMT R12, R12, 0x9910, RZ ;  /* 0x000099100c0c7816 */ /* 0x000fe400000000ff */
[----:B---3--:R-:W-:Y:S02]  /*0880*/  PRMT R15, R10, 0x9910, RZ ;  /* 0x000099100a0f7816 */ /* 0x008fe400000000ff */
[----:B----4-:R-:W-:-:S03]  /*0890*/  PRMT R20, R20, 0x9910, RZ ;  /* 0x0000991014147816 */ /* 0x010fc600000000ff */
[----:B------:R-:W-:Y:S01]  /*08a0*/  IMAD R17, R12, R15, RZ ;  /* 0x0000000f0c117224 */ /* 0x000fe200078e02ff */
[----:B------:R-:W-:Y:S01]  /*08b0*/  @!P3 IADD3 R10, P5, PT, R2, UR17, RZ ;  /* 0x00000011020abc10 */ /* 0x000fe2000ffbe0ff */
[----:B------:R-:W-:-:S03]  /*08c0*/  IMAD.MOV.U32 R15, RZ, RZ, R20 ;  /* 0x000000ffff0f7224 */ /* 0x000fc600078e0014 */
[----:B------:R-:W-:Y:S01]  /*08d0*/  @!P3 IADD3.X R11, PT, PT, R0, UR36, RZ, P5, !PT ;  /* 0x00000024000bbc10 */ /* 0x000fe2000affe4ff */
[----:B------:R-:W-:Y:S01]  /*08e0*/  IMAD R19, R12, R15, RZ ;  /* 0x0000000f0c137224 */ /* 0x000fe200078e02ff */
[----:B------:R-:W-:Y:S01]  /*08f0*/  @!P2 STG.E.U8 desc[UR20][R8.64], R17 ;  /* 0x000000110800a986 */ /* 0x000fe2000c101114 */
[----:B------:R-:W-:-:S03]  /*0900*/  ISETP.GE.U32.AND P2, PT, R21, UR31, PT ;  /* 0x0000001f15007c0c */ /* 0x000fc6000bf46070 */
[----:B------:R0:W-:Y:S01]  /*0910*/  @!P3 STG.E.U8 desc[UR20][R10.64], R19 ;  /* 0x000000130a00b986 */ /* 0x0001e2000c101114 */
[----:B------:R-:W-:Y:S02]  /*0920*/  IADD3 R21, P3, PT, R21, UR30, RZ ;  /* 0x0000001e15157c10 */ /* 0x000fe4000ff7e0ff */
[----:B-----5:R-:W-:Y:S02]  /*0930*/  PRMT R13, R13, 0x9910, RZ ;  /* 0x000099100d0d7816 */ /* 0x020fe400000000ff */
[----:B------:R-:W-:Y:S02]  /*0940*/  @!P4 IADD3 R14, P5, PT, R2, UR49, RZ ;  /* 0x00000031020ecc10 */ /* 0x000fe4000ffbe0ff */
[----:B------:R-:W-:Y:S01]  /*0950*/  ISETP.GE.AND.EX P2, PT, R16, UR32, PT, P2 ;  /* 0x0000002010007c0c */ /* 0x000fe2000bf46320 */
[----:B------:R-:W-:Y:S01]  /*0960*/  IMAD.X R16, RZ, RZ, R16, P3 ;  /* 0x000000ffff107224 */ /* 0x000fe200018e0610 */
[----:B------:R-:W-:Y:S01]  /*0970*/  @!P4 IADD3.X R15, PT, PT, R0, UR16, RZ, P5, !PT ;  /* 0x00000010000fcc10 */ /* 0x000fe2000affe4ff */
[----:B------:R-:W-:Y:S01]  /*0980*/  IMAD R13, R12, R13, RZ ;  /* 0x0000000d0c0d7224 */ /* 0x000fe200078e02ff */
[----:B------:R-:W-:-:S02]  /*0990*/  ISETP.GE.U32.AND P3, PT, R21, UR31, PT ;  /* 0x0000001f15007c0c */ /* 0x000fc4000bf66070 */
[----:B------:R-:W-:Y:S02]  /*09a0*/  IADD3 R21, P5, PT, R21, UR30, RZ ;  /* 0x0000001e15157c10 */ /* 0x000fe4000ffbe0ff */
[----:B------:R1:W-:Y:S01]  /*09b0*/  @!P4 STG.E.U8 desc[UR20][R14.64], R13 ;  /* 0x0000000d0e00c986 */ /* 0x0003e2000c101114 */
[----:B------:R-:W-:Y:S02]  /*09c0*/  ISETP.GE.AND.EX P3, PT, R16, UR32, PT, P3 ;  /* 0x0000002010007c0c */ /* 0x000fe4000bf66330 */
[C---:B0-----:R-:W-:Y:S01]  /*09d0*/  IADD3 R10, P6, PT, R21.reuse, UR30, RZ ;  /* 0x0000001e150a7c10 */ /* 0x041fe2000ffde0ff */
[----:B------:R-:W-:Y:S01]  /*09e0*/  IMAD.X R16, RZ, RZ, R16, P5 ;  /* 0x000000ffff107224 */ /* 0x000fe200028e0610 */
[----:B------:R-:W-:Y:S02]  /*09f0*/  @!P1 IADD3 R8, P4, PT, R2, UR46, RZ ;  /* 0x0000002e02089c10 */ /* 0x000fe4000ff9e0ff */
[----:B------:R-:W-:Y:S01]  /*0a00*/  ISETP.GE.U32.AND P5, PT, R21, UR31, PT ;  /* 0x0000001f15007c0c */ /* 0x000fe2000bfa6070 */
[----:B------:R-:W-:Y:S01]  /*0a10*/  IMAD.X R11, RZ, RZ, R16, P6 ;  /* 0x000000ffff0b7224 */ /* 0x000fe200030e0610 */
[----:B------:R-:W-:-:S02]  /*0a20*/  @!P1 IADD3.X R9, PT, PT, R0, UR15, RZ, P4, !PT ;  /* 0x0000000f00099c10 */ /* 0x000fc4000a7fe4ff */
[----:B------:R-:W-:Y:S02]  /*0a30*/  ISETP.GE.U32.AND P4, PT, R10, UR31, PT ;  /* 0x0000001f0a007c0c */ /* 0x000fe4000bf86070 */
[----:B------:R-:W-:Y:S02]  /*0a40*/  ISETP.GE.AND.EX P5, PT, R16, UR32, PT, P5 ;  /* 0x0000002010007c0c */ /* 0x000fe4000bfa6350 */
[----:B------:R-:W-:Y:S02]  /*0a50*/  ISETP.GE.AND.EX P4, PT, R11, UR32, PT, P4 ;  /* 0x000000200b007c0c */ /* 0x000fe4000bf86340 */
[----:B------:R-:W-:Y:S02]  /*0a60*/  PRMT R5, R5, 0x9910, RZ ;  /* 0x0000991005057816 */ /* 0x000fe400000000ff */
[----:B------:R-:W-:-:S03]  /*0a70*/  @!P2 IADD3 R10, P6, PT, R2, UR52, RZ ;  /* 0x00000034020aac10 */ /* 0x000fc6000ffde0ff */
[----:B------:R-:W-:Y:S01]  /*0a80*/  IMAD R23, R12, R5, RZ ;  /* 0x000000050c177224 */ /* 0x000fe200078e02ff */
[----:B------:R-:W-:Y:S02]  /*0a90*/  @!P2 IADD3.X R11, PT, PT, R0, UR53, RZ, P6, !PT ;  /* 0x00000035000bac10 */ /* 0x000fe4000b7fe4ff */
[C---:B------:R-:W-:Y:S02]  /*0aa0*/  @!P3 IADD3 R12, P6, PT, R2.reuse, UR44, RZ ;  /* 0x0000002c020cbc10 */ /* 0x040fe4000ffde0ff */
[----:B------:R0:W-:Y:S01]  /*0ab0*/  @!P1 STG.E.U8 desc[UR20][R8.64], R23 ;  /* 0x0000001708009986 */ /* 0x0001e2000c101114 */
[----:B------:R-:W-:Y:S02]  /*0ac0*/  PRMT R5, RZ, 0x7610, R5 ;  /* 0x00007610ff057816 */ /* 0x000fe40000000005 */
[----:B-1----:R-:W-:Y:S01]  /*0ad0*/  @!P5 IADD3 R14, P1, PT, R2, UR41, RZ ;  /* 0x00000029020edc10 */ /* 0x002fe2000ff3e0ff */
[----:B------:R1:W2:Y:S01]  /*0ae0*/  LDG.E.U8 R21, desc[UR20][R6.64] ;  /* 0x0000001406157981 */ /* 0x0002a2000c1e1100 */
[----:B------:R-:W-:-:S02]  /*0af0*/  @!P3 IADD3.X R13, PT, PT, R0, UR45, RZ, P6, !PT ;  /* 0x0000002d000dbc10 */ /* 0x000fc4000b7fe4ff */
[----:B------:R-:W-:Y:S01]  /*0b00*/  @!P4 IADD3 R16, P6, PT, R2, UR38, RZ ;  /* 0x000000260210cc10 */ /* 0x000fe2000ffde0ff */
[----:B------:R3:W4:Y:S01]  /*0b10*/  @!P2 LDG.E.U8 R5, desc[UR20][R10.64] ;  /* 0x000000140a05a981 */ /* 0x000722000c1e1100 */
[----:B------:R-:W-:Y:S02]  /*0b20*/  PRMT R19, RZ, 0x7610, R19 ;  /* 0x00007610ff137816 */ /* 0x000fe40000000013 */
[C---:B------:R-:W-:Y:S01]  /*0b30*/  @!P5 IADD3.X R15, PT, PT, R0.reuse, UR42, RZ, P1, !PT ;  /* 0x0000002a000fdc10 */ /* 0x040fe20008ffe4ff */
[----:B------:R5:W4:Y:S01]  /*0b40*/  @!P3 LDG.E.U8 R18, desc[UR20][R12.64] ;  /* 0x000000140c12b981 */ /* 0x000b22000c1e1100 */
[----:B------:R-:W-:Y:S02]  /*0b50*/  PRMT R20, RZ, 0x7610, R20 ;  /* 0x00007610ff147816 */ /* 0x000fe40000000014 */
[----:B------:R-:W-:Y:S01]  /*0b60*/  @!P4 IADD3.X R17, PT, PT, R0, UR39, RZ, P6, !PT ;  /* 0x000000270011cc10 */ /* 0x000fe2000b7fe4ff */
[----:B------:R4:W4:Y:S04]  /*0b70*/  @!P5 LDG.E.U8 R19, desc[UR20][R14.64] ;  /* 0x000000140e13d981 */ /* 0x000928000c1e1100 */
[----:B------:R4:W4:Y:S01]  /*0b80*/  @!P4 LDG.E.U8 R20, desc[UR20][R16.64] ;  /* 0x000000141014c981 */ /* 0x000922000c1e1100 */
[----:B-1----:R-:W-:-:S02]  /*0b90*/  @!P2 IADD3 R6, P1, PT, R2, UR18, RZ ;  /* 0x000000120206ac10 */ /* 0x002fc4000ff3e0ff */
[----:B0-----:R-:W-:Y:S02]  /*0ba0*/  @!P3 IADD3 R8, P6, PT, R2, UR43, RZ ;  /* 0x0000002b0208bc10 */ /* 0x001fe4000ffde0ff */
[C---:B------:R-:W-:Y:S02]  /*0bb0*/  @!P2 IADD3.X R7, PT, PT, R0.reuse, UR19, RZ, P1, !PT ;  /* 0x000000130007ac10 */ /* 0x040fe40008ffe4ff */
[----:B------:R-:W-:Y:S02]  /*0bc0*/  @!P3 IADD3.X R9, PT, PT, R0, UR14, RZ, P6, !PT ;  /* 0x0000000e0009bc10 */ /* 0x000fe4000b7fe4ff */
[C---:B---3--:R-:W-:Y:S02]  /*0bd0*/  @!P5 IADD3 R10, P1, PT, R2.reuse, UR40, RZ ;  /* 0x00000028020adc10 */ /* 0x048fe4000ff3e0ff */
[----:B-----5:R-:W-:Y:S02]  /*0be0*/  @!P4 IADD3 R12, P6, PT, R2, UR37, RZ ;  /* 0x00000025020ccc10 */ /* 0x020fe4000ffde0ff */
[----:B------:R-:W-:-:S02]  /*0bf0*/  @!P5 IADD3.X R11, PT, PT, R0, UR13, RZ, P1, !PT ;  /* 0x0000000d000bdc10 */ /* 0x000fc40008ffe4ff */
[----:B------:R-:W-:Y:S02]  /*0c00*/  @!P4 IADD3.X R13, PT, PT, R0, UR11, RZ, P6, !PT ;  /* 0x0000000b000dcc10 */ /* 0x000fe4000b7fe4ff */
[----:B------:R-:W-:-:S04]  /*0c10*/  IADD3 R4, P1, PT, R4, -0x2, RZ ;  /* 0xfffffffe04047810 */ /* 0x000fc80007f3e0ff */
[----:B------:R-:W-:Y:S02]  /*0c20*/  IADD3.X R3, PT, PT, R3, -0x1, RZ, P1, !PT ;  /* 0xffffffff03037810 */ /* 0x000fe40000ffe4ff */
[----:B------:R-:W-:-:S04]  /*0c30*/  ISETP.NE.U32.AND P1, PT, R4, RZ, PT ;  /* 0x000000ff0400720c */ /* 0x000fc80003f25070 */
[----:B------:R-:W-:Y:S01]  /*0c40*/  ISETP.NE.AND.EX P1, PT, R3, RZ, PT, P1 ;  /* 0x000000ff0300720c */ /* 0x000fe20003f25310 */
[----:B------:R-:W-:-:S04]  /*0c50*/  UIADD3 UR4, UP0, UPT, UR34, UR4, URZ ;  /* 0x0000000422047290 */ /* 0x000fc8000ff1e0ff */
[----:B------:R-:W-:Y:S01]  /*0c60*/  UIADD3.X UR5, UPT, UPT, UR35, UR5, URZ, UP0, !UPT ;  /* 0x0000000523057290 */ /* 0x000fe200087fe4ff */
[----:B--2---:R-:W-:Y:S01]  /*0c70*/  IMAD R21, R21, UR8, RZ ;  /* 0x0000000815157c24 */ /* 0x004fe2000f8e02ff */
[----:B----4-:R-:W-:-:S04]  /*0c80*/  PRMT R14, R5, 0x9910, RZ ;  /* 0x00009910050e7816 */ /* 0x010fc800000000ff */
[----:B------:R-:W-:Y:S02]  /*0c90*/  PRMT R5, R21, 0x9910, RZ ;  /* 0x0000991015057816 */ /* 0x000fe400000000ff */
[----:B------:R-:W-:Y:S02]  /*0ca0*/  PRMT R16, R18, 0x9910, RZ ;  /* 0x0000991012107816 */ /* 0x000fe400000000ff */
[----:B------:R-:W-:Y:S01]  /*0cb0*/  PRMT R18, R19, 0x9910, RZ ;  /* 0x0000991013127816 */ /* 0x000fe200000000ff */
[C---:B------:R-:W-:Y:S01]  /*0cc0*/  IMAD R15, R5.reuse, R14, RZ ;  /* 0x0000000e050f7224 */ /* 0x040fe200078e02ff */
[----:B------:R-:W-:Y:S01]  /*0cd0*/  PRMT R20, R20, 0x9910, RZ ;  /* 0x0000991014147816 */ /* 0x000fe200000000ff */
[C---:B------:R-:W-:Y:S02]  /*0ce0*/  IMAD R17, R5.reuse, R16, RZ ;  /* 0x0000001005117224 */ /* 0x040fe400078e02ff */
[C---:B------:R-:W-:Y:S02]  /*0cf0*/  IMAD R19, R5.reuse, R18, RZ ;  /* 0x0000001205137224 */ /* 0x040fe400078e02ff */
[----:B------:R-:W-:Y:S01]  /*0d00*/  IMAD R5, R5, R20, RZ ;  /* 0x0000001405057224 */ /* 0x000fe200078e02ff */
[----:B------:R1:W-:Y:S04]  /*0d10*/  @!P2 STG.E.U8 desc[UR20][R6.64], R15 ;  /* 0x0000000f0600a986 */ /* 0x0003e8000c101114 */
[----:B------:R1:W-:Y:S04]  /*0d20*/  @!P3 STG.E.U8 desc[UR20][R8.64], R17 ;  /* 0x000000110800b986 */ /* 0x0003e8000c101114 */
[----:B------:R1:W-:Y:S04]  /*0d30*/  @!P5 STG.E.U8 desc[UR20][R10.64], R19 ;  /* 0x000000130a00d986 */ /* 0x0003e8000c101114 */
[----:B------:R1:W-:Y:S01]  /*0d40*/  @!P4 STG.E.U8 desc[UR20][R12.64], R5 ;  /* 0x000000050c00c986 */ /* 0x0003e2000c101114 */
[----:B------:R-:W-:-:S04]  /*0d50*/  IADD3 R2, P2, PT, R2, UR34, RZ ;  /* 0x0000002202027c10 */ /* 0x000fc8000ff5e0ff */
[----:B------:R-:W-:Y:S01]  /*0d60*/  IADD3.X R0, PT, PT, R0, UR35, RZ, P2, !PT ;  /* 0x0000002300007c10 */ /* 0x000fe200097fe4ff */
[----:B------:R-:W-:Y:S08]  /*0d70*/  @P1 BRA `(.L_x_529) ;  /* 0xfffffff800201947 */ /* 0x000ff0000383ffff */
.L_x_528:
[----:B------:R-:W-:Y:S05]  /*0d80*/  @!P0 EXIT ;  /* 0x000000000000894d */ /* 0x000fea0003800000 */
[----:B------:R-:W2:Y:S01]  /*0d90*/  S2R R20, SR_TID.X ;  /* 0x0000000000147919 */ /* 0x000ea20000002100 */
[----:B-1----:R-:W1:Y:S01]  /*0da0*/  LDC.64 R8, c[0x0][0xfd0] ;  /* 0x0003f400ff087b82 */ /* 0x002e620000000a00 */
[----:B------:R-:W-:Y:S02]  /*0db0*/  PRMT R7, RZ, 0x7610, R7 ;  /* 0x00007610ff077816 */ /* 0x000fe40000000007 */
[----:B------:R-:W-:Y:S01]  /*0dc0*/  PRMT R16, RZ, 0x7610, R16 ;  /* 0x00007610ff107816 */ /* 0x000fe20000000010 */
[----:B-1----:R1:W3:Y:S01]  /*0dd0*/  LDG.E.U8 R17, desc[UR20][R8.64] ;  /* 0x0000001408117981 */ /* 0x0022e2000c1e1100 */
[----:B--2---:R-:W-:-:S04]  /*0de0*/  IADD3 R20, P1, PT, R20, UR4, RZ ;  /* 0x0000000414147c10 */ /* 0x004fc8000ff3e0ff */
[C---:B------:R-:W-:Y:S01]  /*0df0*/  IADD3 R6, P2, PT, R20.reuse, UR30, RZ ;  /* 0x0000001e14067c10 */ /* 0x040fe2000ff5e0ff */
[----:B------:R-:W-:Y:S01]  /*0e00*/  IMAD.X R21, RZ, RZ, UR5, P1 ;  /* 0x00000005ff157e24 */ /* 0x000fe200088e06ff */
[----:B------:R-:W-:Y:S02]  /*0e10*/  ISETP.GE.U32.AND P0, PT, R20, UR31, PT ;  /* 0x0000001f14007c0c */ /* 0x000fe4000bf06070 */
[C---:B------:R-:W-:Y:S01]  /*0e20*/  IADD3 R5, P3, PT, R6.reuse, UR30, RZ ;  /* 0x0000001e06057c10 */ /* 0x040fe2000ff7e0ff */
[----:B------:R-:W-:Y:S01]  /*0e30*/  IMAD.X R19, RZ, RZ, R21, P2 ;  /* 0x000000ffff137224 */ /* 0x000fe200010e0615 */
[----:B------:R-:W-:Y:S02]  /*0e40*/  ISETP.GE.AND.EX P0, PT, R21, UR32, PT, P0 ;  /* 0x0000002015007c0c */ /* 0x000fe4000bf06300 */
[----:B------:R-:W-:Y:S01]  /*0e50*/  ISETP.GE.U32.AND P1, PT, R6, UR31, PT ;  /* 0x0000001f06007c0c */ /* 0x000fe2000bf26070 */
[----:B------:R-:W-:Y:S01]  /*0e60*/  IMAD.X R18, RZ, RZ, R19, P3 ;  /* 0x000000ffff127224 */ /* 0x000fe200018e0613 */
[----:B------:R-:W-:-:S02]  /*0e70*/  ISETP.GE.U32.AND P2, PT, R5, UR31, PT ;  /* 0x0000001f05007c0c */ /* 0x000fc4000bf46070 */
[----:B------:R-:W-:Y:S02]  /*0e80*/  ISETP.GE.AND.EX P1, PT, R19, UR32, PT, P1 ;  /* 0x0000002013007c0c */ /* 0x000fe4000bf26310 */
[----:B------:R-:W-:-:S05]  /*0e90*/  ISETP.GE.AND.EX P2, PT, R18, UR32, PT, P2 ;  /* 0x0000002012007c0c */ /* 0x000fca000bf46320 */
[----:B0-----:R-:W-:Y:S02]  /*0ea0*/  @!P0 IADD3 R2, P3, PT, R20, UR29, RZ ;  /* 0x0000001d14028c10 */ /* 0x001fe4000ff7e0ff */
[----:B------:R-:W-:Y:S02]  /*0eb0*/  IADD3 R4, P5, PT, R5, UR30, RZ ;  /* 0x0000001e05047c10 */ /* 0x000fe4000ffbe0ff */
[----:B------:R-:W-:Y:S02]  /*0ec0*/  @!P0 IADD3.X R3, PT, PT, R21, UR27, RZ, P3, !PT ;  /* 0x0000001b15038c10 */ /* 0x000fe40009ffe4ff */
[----:B------:R-:W-:Y:S01]  /*0ed0*/  @!P1 IADD3 R10, P3, PT, R6, UR29, RZ ;  /* 0x0000001d060a9c10 */ /* 0x000fe2000ff7e0ff */
[----:B------:R-:W-:Y:S01]  /*0ee0*/  IMAD.X R0, RZ, RZ, R18, P5 ;  /* 0x000000ffff007224 */ /* 0x000fe200028e0612 */
[----:B------:R-:W-:Y:S01]  /*0ef0*/  @!P2 IADD3 R12, P4, PT, R5, UR29, RZ ;  /* 0x0000001d050cac10 */ /* 0x000fe2000ff9e0ff */
[----:B------:R0:W2:Y:S01]  /*0f00*/  @!P0 LDG.E.U8 R7, desc[UR20][R2.64] ;  /* 0x0000001402078981 */ /* 0x0000a2000c1e1100 */
[----:B------:R-:W-:-:S02]  /*0f10*/  @!P1 IADD3.X R11, PT, PT, R19, UR27, RZ, P3, !PT ;  /* 0x0000001b130b9c10 */ /* 0x000fc40009ffe4ff */
[----:B------:R-:W-:Y:S02]  /*0f20*/  ISETP.GE.U32.AND P3, PT, R4, UR31, PT ;  /* 0x0000001f04007c0c */ /* 0x000fe4000bf66070 */
[----:B-1----:R-:W-:Y:S01]  /*0f30*/  PRMT R9, RZ, 0x7610, R9 ;  /* 0x00007610ff097816 */ /* 0x002fe20000000009 */
[----:B------:R-:W4:Y:S01]  /*0f40*/  @!P1 LDG.E.U8 R16, desc[UR20][R10.64] ;  /* 0x000000140a109981 */ /* 0x000f22000c1e1100 */
[----:B------:R-:W-:Y:S02]  /*0f50*/  @!P2 IADD3.X R13, PT, PT, R18, UR27, RZ, P4, !PT ;  /* 0x0000001b120dac10 */ /* 0x000fe4000a7fe4ff */
[----:B------:R-:W-:-:S03]  /*0f60*/  ISETP.GE.AND.EX P3, PT, R0, UR32, PT, P3 ;  /* 0x0000002000007c0c */ /* 0x000fc6000bf66330 */
[----:B------:R1:W5:Y:S01]  /*0f70*/  @!P2 LDG.E.U8 R9, desc[UR20][R12.64] ;  /* 0x000000140c09a981 */ /* 0x000362000c1e1100 */
[----:B------:R-:W-:-:S09]  /*0f80*/  PRMT R8, RZ, 0x7610, R8 ;  /* 0x00007610ff087816 */ /* 0x000fd20000000008 */
[----:B------:R-:W-:-:S04]  /*0f90*/  @!P3 IADD3 R14, P4, PT, R4, UR29, RZ ;  /* 0x0000001d040ebc10 */ /* 0x000fc8000ff9e0ff */
[----:B------:R-:W-:-:S05]  /*0fa0*/  @!P3 IADD3.X R15, PT, PT, R0, UR27, RZ, P4, !PT ;  /* 0x0000001b000fbc10 */ /* 0x000fca000a7fe4ff */
[----:B------:R-:W5:Y:S01]  /*0fb0*/  @!P3 LDG.E.U8 R8, desc[UR20][R14.64] ;  /* 0x000000140e08b981 */ /* 0x000f62000c1e1100 */
[----:B------:R-:W-:Y:S01]  /*0fc0*/  UPRMT UR4, UR12, 0x9910, URZ ;  /* 0x000099100c047896 */ /* 0x000fe200080000ff */
[----:B0-----:R-:W-:-:S04]  /*0fd0*/  @!P0 IADD3 R2, P4, PT, R20, UR28, RZ ;  /* 0x0000001c14028c10 */ /* 0x001fc8000ff9e0ff */
[----:B------:R-:W-:Y:S02]  /*0fe0*/  @!P0 IADD3.X R3, PT, PT, R21, UR26, RZ, P4, !PT ;  /* 0x0000001a15038c10 */ /* 0x000fe4000a7fe4ff */
[----:B------:R-:W-:Y:S01]  /*0ff0*/  @!P1 IADD3 R6, P4, PT, R6, UR28, RZ ;  /* 0x0000001c06069c10 */ /* 0x000fe2000ff9e0ff */
[----:B---3--:R-:W-:-:S05]  /*1000*/  IMAD R17, R17, UR4, RZ ;  /* 0x0000000411117c24 */ /* 0x008fca000f8e02ff */
[----:B-1----:R-:W-:Y:S02]  /*1010*/  PRMT R12, R17, 0x9910, RZ ;  /* 0x00009910110c7816 */ /* 0x002fe400000000ff */
[----:B--2---:R-:W-:Y:S02]  /*1020*/  PRMT R7, R7, 0x9910, RZ ;  /* 0x0000991007077816 */ /* 0x004fe400000000ff */
[----:B----4-:R-:W-:Y:S02]  /*1030*/  PRMT R11, R16, 0x9910, RZ ;  /* 0x00009910100b7816 */ /* 0x010fe400000000ff */
[----:B-----5:R-:W-:Y:S01]  /*1040*/  PRMT R13, R9, 0x9910, RZ ;  /* 0x00009910090d7816 */ /* 0x020fe200000000ff */
[----:B------:R-:W-:Y:S01]  /*1050*/  IMAD R9, R12, R7, RZ ;  /* 0x000000070c097224 */ /* 0x000fe200078e02ff */
[----:B------:R-:W-:Y:S02]  /*1060*/  @!P1 IADD3.X R7, PT, PT, R19, UR26, RZ, P4, !PT ;  /* 0x0000001a13079c10 */ /* 0x000fe4000a7fe4ff */
[----:B------:R-:W-:Y:S01]  /*1070*/  @!P2 IADD3 R10, P4, PT, R5, UR28, RZ ;  /* 0x0000001c050aac10 */ /* 0x000fe2000ff9e0ff */
[----:B------:R-:W-:-:S02]  /*1080*/  IMAD.MOV.U32 R5, RZ, RZ, R13 ;  /* 0x000000ffff057224 */ /* 0x000fc400078e000d */
[----:B------:R-:W-:Y:S01]  /*1090*/  IMAD R13, R12, R11, RZ ;  /* 0x0000000b0c0d7224 */ /* 0x000fe200078e02ff */
[----:B------:R-:W-:Y:S01]  /*10a0*/  @!P2 IADD3.X R11, PT, PT, R18, UR26, RZ, P4, !PT ;  /* 0x0000001a120bac10 */ /* 0x000fe2000a7fe4ff */
[----:B------:R-:W-:Y:S01]  /*10b0*/  IMAD R5, R12, R5, RZ ;  /* 0x000000050c057224 */ /* 0x000fe200078e02ff */
[----:B------:R0:W-:Y:S04]  /*10c0*/  @!P0 STG.E.U8 desc[UR20][R2.64], R9 ;  /* 0x0000000902008986 */ /* 0x0001e8000c101114 */
[----:B------:R1:W-:Y:S04]  /*10d0*/  @!P1 STG.E.U8 desc[UR20][R6.64], R13 ;  /* 0x0000000d06009986 */ /* 0x0003e8000c101114 */
[----:B------:R1:W-:Y:S01]  /*10e0*/  @!P2 STG.E.U8 desc[UR20][R10.64], R5 ;  /* 0x000000050a00a986 */ /* 0x0003e2000c101114 */
[----:B0-----:R-:W-:Y:S01]  /*10f0*/  PRMT R3, R8, 0x9910, RZ ;  /* 0x0000991008037816 */ /* 0x001fe200000000ff */
[----:B------:R-:W-:Y:S06]  /*1100*/  @P3 EXIT ;  /* 0x000000000000394d */ /* 0x000fec0003800000 */
[----:B------:R-:W-:Y:S01]  /*1110*/  IADD3 R4, P0, PT, R4, UR28, RZ ;  /* 0x0000001c04047c10 */ /* 0x000fe2000ff1e0ff */
[----:B------:R-:W-:-:S03]  /*1120*/  IMAD R3, R12, R3, RZ ;  /* 0x000000030c037224 */ /* 0x000fc600078e02ff */
[----:B-1----:R-:W-:-:S05]  /*1130*/  IADD3.X R5, PT, PT, R0, UR26, RZ, P0, !PT ;  /* 0x0000001a00057c10 */ /* 0x002fca00087fe4ff */
[----:B------:R-:W-:Y:S01]  /*1140*/  STG.E.U8 desc[UR20][R4.64], R3 ;  /* 0x0000000304007986 */ /* 0x000fe2000c101114 */
[----:B------:R-:W-:Y:S05]  /*1150*/  EXIT ;  /* 0x000000000000794d */ /* 0x000fea0003800000 */
.L_x_527:
        /* <DEDUP_REMOVED lines=8> */
[----:B------:R-:W-:-:S12]  /*11e0*/  UPRMT UR4, UR12, 0x9910, URZ ;  /* 0x000099100c047896 */ /* 0x000fd800080000ff */
.L_x_530:
[C---:B------:R-:W-:Y:S01]  /*11f0*/  IMAD.SHL.U32 R11, R5.reuse, 0x4, RZ ;  /* 0x00000004050b7824 */ /* 0x040fe200078e00ff */
[----:B------:R-:W-:Y:S01]  /*1200*/  SHF.L.U64.HI R13, R5, 0x2, R0 ;  /* 0x00000002050d7819 */ /* 0x000fe20000010200 */
[----:B0-----:R-:W2:Y:S03]  /*1210*/  LDG.E.U8 R4, desc[UR20][R2.64] ;  /* 0x0000001402047981 */ /* 0x001ea6000c1e1100 */
[----:B------:R-:W-:-:S04]  /*1220*/  IADD3 R6, P0, PT, R11, UR29, RZ ;  /* 0x0000001d0b067c10 */ /* 0x000fc8000ff1e0ff */
[----:B------:R-:W-:-:S05]  /*1230*/  IADD3.X R7, PT, PT, R13, UR27, RZ, P0, !PT ;  /* 0x0000001b0d077c10 */ /* 0x000fca00087fe4ff */
[----:B------:R-:W3:Y:S01]  /*1240*/  LDG.E R6, desc[UR20][R6.64] ;  /* 0x0000001406067981 */ /* 0x000ee2000c1e1900 */
[----:B--2---:R-:W-:-:S05]  /*1250*/  IMAD R4, R4, UR4, RZ ;  /* 0x0000000404047c24 */ /* 0x004fca000f8e02ff */
[----:B------:R-:W-:Y:S02]  /*1260*/  PRMT R9, R4, 0x9910, RZ ;  /* 0x0000991004097816 */ /* 0x000fe400000000ff */
[C---:B---3--:R-:W-:Y:S02]  /*1270*/  PRMT R8, R6.reuse, 0x7771, RZ ;  /* 0x0000777106087816 */ /* 0x048fe400000000ff */
        /* <DEDUP_REMOVED lines=15> */
[----:B-1----:R-:W-:Y:S02]  /*1370*/  IADD3 R5, P0, PT, R5, UR5, RZ ;  /* 0x0000000505057c10 */ /* 0x002fe4000ff1e0ff */
        /* <DEDUP_REMOVED lines=11> */
        .weak           $__internal_39_$__cuda_sm20_div_u16
        .type           $__internal_39_$__cuda_sm20_div_u16,@function
        .size           $__internal_39_$__cuda_sm20_div_u16,(.L_x_788 - $__internal_39_$__cuda_sm20_div_u16)
$__internal_39_$__cuda_sm20_div_u16:
        /* <DEDUP_REMOVED lines=18> */
[----:B------:R-:W-:Y:S06]  /*1550*/  RET.REL.NODEC R2 `(_ZN2at6native63_GLOBAL__N__862fb238_30_ForeachBinaryOpScalarTensor_cu_64fe0ca525multi_tensor_apply_kernelINS1_18TensorListMetadataILi2EEENS1_27BinaryOpScalarTensorFunctorIhLi2ELi1ELi1EEEJSt10multipliesIhEPhhEEEvT_T0_DpT1_) ;  /* 0xffffffe802a87950 */ /* 0x000fec0003c3ffff */
.L_x_531:
        /* <DEDUP_REMOVED lines=10> */
.L_x_788:


//--------------------- .text._ZN2at6native63_GLOBAL__N__862fb238_30_ForeachBinaryOpScalarTensor_cu_64fe0ca525multi_tensor_apply_kernelINS1_18TensorListMetadataILi1EEENS1_27BinaryOpScalarTensorFunctorIN3c108BFloat16ELi1ELi1ELi0EEEJSt10multipliesIfEPS7_fEEEvT_T0_DpT1_ --------------------------
	.section	.text._ZN2at6native63_GLOBAL__N__862fb238_30_ForeachBinaryOpScalarTensor_cu_64fe0ca525multi_tensor_apply_kernelINS1_18TensorListMetadataILi1EEENS1_27BinaryOpScalarTensorFunctorIN3c108BFloat16ELi1ELi1ELi0EEEJSt10multipliesIfEPS7_fEEEvT_T0_DpT1_,"ax",@progbits
	.align	128
.text._ZN2at6native63_GLOBAL__N__862fb238_30_ForeachBinaryOpScalarTensor_cu_64fe0ca525multi_tensor_apply_kernelINS1_18TensorListMetadataILi1EEENS1_27BinaryOpScalarTensorFunctorIN3c108BFloat16ELi1ELi1ELi0EEEJSt10multipliesIfEPS7_fEEEvT_T0_DpT1_:
        .type           _ZN2at6native63_GLOBAL__N__862fb238_30_ForeachBinaryOpScalarTensor_cu_64fe0ca525multi_tensor_apply_kernelINS1_18TensorListMetadataILi1EEENS1_27BinaryOpScalarTensorFunctorIN3c108BFloat16ELi1ELi1ELi0EEEJSt10multipliesIfEPS7_fEEEvT_T0_DpT1_,@function
        .size           _ZN2at6native63_GLOBAL__N__862fb238_30_ForeachBinaryOpScalarTensor_cu_64fe0ca525multi_tensor_apply_kernelINS1_18TensorListMetadataILi1EEENS1_27BinaryOpScalarTensorFunctorIN3c108BFloat16ELi1ELi1ELi0EEEJSt10multipliesIfEPS7_fEEEvT_T0_DpT1_,(.L_x_790 - _ZN2at6native63_GLOBAL__N__862fb238_30_ForeachBinaryOpScalarTensor_cu_64fe0ca525multi_tensor_apply_kernelINS1_18TensorListMetadataILi1EEENS1_27BinaryOpScalarTensorFunctorIN3c108BFloat16ELi1ELi1ELi0EEEJSt10multipliesIfEPS7_fEEEvT_T0_DpT1_)
        .other          _ZN2at6native63_GLOBAL__N__862fb238_30_ForeachBinaryOpScalarTensor_cu_64fe0ca525multi_tensor_apply_kernelINS1_18TensorListMetadataILi1EEENS1_27BinaryOpScalarTensorFunctorIN3c108BFloat16ELi1ELi1ELi0EEEJSt10multipliesIfEPS7_fEEEvT_T0_DpT1_,@"STO_CUDA_ENTRY STV_DEFAULT"
_ZN2at6native63_GLOBAL__N__862fb238_30_ForeachBinaryOpScalarTensor_cu_64fe0ca525multi_tensor_apply_kernelINS1_18TensorListMetadataILi1EEENS1_27BinaryOpScalarTensorFunctorIN3c108BFloat16ELi1ELi1ELi0EEEJSt10multipliesIfEPS7_fEEEvT_T0_DpT1_:
        /* <DEDUP_REMOVED lines=36> */
[----:B------:R-:W-:Y:S05]  /*0240*/  CALL.REL.NOINC `($__internal_40_$__cuda_sm20_div_u16) ;  /* 0x0000000c00b07944 */ /* 0x000fea0003c00000 */
        /* <DEDUP_REMOVED lines=14> */
.L_x_534:
[----:B0-----:R-:W-:Y:S01]  /*0330*/  IADD3 R25, P0, PT, R18, UR6, RZ ;  /* 0x0000000612197c10 */ /* 0x001fe2000ff1e0ff */
[----:B--2---:R-:W0:Y:S01]  /*0340*/  LDC.64 R4, c[0x0][0x10b0] ;  /* 0x00042c00ff047b82 */ /* 0x004e220000000a00 */
[----:B------:R-:W-:Y:S01]  /*0350*/  IMAD.U32 R13, RZ, RZ, UR11 ;  /* 0x0000000bff0d7e24 */ /* 0x000fe2000f8e00ff */
[----:B------:R-:W-:Y:S01]  /*0360*/  PRMT R24, RZ, 0x7610, R24 ;  /* 0x00007610ff187816 */ /* 0x000fe20000000018 */
[----:B------:R-:W-:Y:S01]  /*0370*/  IMAD.U32 R9, RZ, RZ, UR11 ;  /* 0x0000000bff097e24 */ /* 0x000fe2000f8e00ff */
[C---:B------:R-:W-:Y:S01]  /*0380*/  IADD3 R19, P1, PT, R25.reuse, UR11, RZ ;  /* 0x0000000b19137c10 */ /* 0x040fe2000ff3e0ff */
[----:B------:R-:W-:Y:S01]  /*0390*/  IMAD.X R11, RZ, RZ, UR7, P0 ;  /* 0x00000007ff0b7e24 */ /* 0x000fe200080e06ff */
[C---:B------:R-:W-:Y:S02]  /*03a0*/  LEA R14, P0, R25.reuse, R2, 0x1 ;  /* 0x00000002190e7211 */ /* 0x040fe400078008ff */
[C---:B------:R-:W-:Y:S01]  /*03b0*/  ISETP.GE.U32.AND P3, PT, R25.reuse, R0, PT ;  /* 0x000000001900720c */ /* 0x040fe20003f66070 */
[--C-:B------:R-:W-:Y:S01]  /*03c0*/  IMAD.X R21, RZ, RZ, R11.reuse, P1 ;  /* 0x000000ffff157224 */ /* 0x100fe200008e060b */
[----:B------:R-:W-:-:S02]  /*03d0*/  LEA.HI.X R15, R25, R3, R11, 0x1, P0 ;  /* 0x00000003190f7211 */ /* 0x000fc400000f0c0b */
[----:B------:R-:W-:Y:S02]  /*03e0*/  LEA R12, P0, R13, R14, 0x1 ;  /* 0x0000000e0d0c7211 */ /* 0x000fe400078008ff */
[C---:B------:R-:W-:Y:S02]  /*03f0*/  IADD3 R7, P1, PT, R19.reuse, UR11, RZ ;  /* 0x0000000b13077c10 */ /* 0x040fe4000ff3e0ff */
[-C--:B------:R-:W-:Y:S02]  /*0400*/  ISETP.GE.U32.AND P4, PT, R19, R0.reuse, PT ;  /* 0x000000001300720c */ /* 0x080fe40003f86070 */
[----:B------:R-:W-:Y:S02]  /*0410*/  LEA.HI.X R13, R9, R15, RZ, 0x1, P0 ;  /* 0x0000000f090d7211 */ /* 0x000fe400000f0cff */
[----:B------:R-:W-:Y:S01]  /*0420*/  ISETP.GE.U32.AND P0, PT, R7, R0, PT ;  /* 0x000000000700720c */ /* 0x000fe20003f06070 */
[----:B------:R-:W-:Y:S01]  /*0430*/  IMAD.X R9, RZ, RZ, R21, P1 ;  /* 0x000000ffff097224 */ /* 0x000fe200008e0615 */
[----:B------:R-:W-:-:S02]  /*0440*/  ISETP.GE.AND.EX P3, PT, R11, R16, PT, P3 ;  /* 0x000000100b00720c */ /* 0x000fc40003f66330 */
[----:B------:R-:W-:Y:S01]  /*0450*/  IADD3 R7, P5, PT, R7, UR11, RZ ;  /* 0x0000000b07077c10 */ /* 0x000fe2000ffbe0ff */
[----:B------:R-:W-:Y:S01]  /*0460*/  IMAD.U32 R23, RZ, RZ, UR11 ;  /* 0x0000000bff177e24 */ /* 0x000fe2000f8e00ff */
[----:B------:R-:W-:Y:S01]  /*0470*/  ISETP.GE.AND.EX P4, PT, R21, R16, PT, P4 ;  /* 0x000000101500720c */ /* 0x000fe20003f86340 */
[----:B0-----:R-:W2:Y:S01]  /*0480*/  LDG.E.U16 R20, desc[UR12][R4.64] ;  /* 0x0000000c04147981 */ /* 0x001ea2000c1e1500 */
[----:B------:R-:W-:Y:S01]  /*0490*/  ISETP.GE.U32.AND P2, PT, R7, R0, PT ;  /* 0x000000000700720c */ /* 0x000fe20003f46070 */
[----:B------:R-:W-:Y:S01]  /*04a0*/  IMAD.X R7, RZ, RZ, R9, P5 ;  /* 0x000000ffff077224 */ /* 0x000fe200028e0609 */
[----:B------:R-:W-:Y:S02]  /*04b0*/  PRMT R10, RZ, 0x7610, R10 ;  /* 0x00007610ff0a7816 */ /* 0x000fe4000000000a */
[-C--:B------:R-:W-:Y:S01]  /*04c0*/  ISETP.GE.AND.EX P0, PT, R9, R16.reuse, PT, P0 ;  /* 0x000000100900720c */ /* 0x080fe20003f06300 */
[----:B------:R-:W-:Y:S01]  /*04d0*/  IMAD.U32 R9, RZ, RZ, UR11 ;  /* 0x0000000bff097e24 */ /* 0x000fe2000f8e00ff */
[----:B------:R-:W-:Y:S01]  /*04e0*/  ISETP.GE.AND.EX P2, PT, R7, R16, PT, P2 ;  /* 0x000000100700720c */ /* 0x000fe20003f46320 */
[----:B------:R-:W-:Y:S01]  /*04f0*/  IMAD.U32 R7, RZ, RZ, UR11 ;  /* 0x0000000bff077e24 */ /* 0x000fe2000f8e00ff */
[----:B------:R-:W-:Y:S01]  /*0500*/  LEA R8, P1, R23, R12, 0x1 ;  /* 0x0000000c17087211 */ /* 0x000fe200078208ff */
[----:B------:R-:W3:Y:S03]  /*0510*/  @!P3 LDG.E.U16 R24, desc[UR12][R14.64] ;  /* 0x0000000c0e18b981 */ /* 0x000ee6000c1e1500 */
[----:B------:R-:W-:Y:S01]  /*0520*/  LEA.HI.X R9, R9, R13, RZ, 0x1, P1 ;  /* 0x0000000d09097211 */ /* 0x000fe200008f0cff */
[----:B------:R-:W4:Y:S01]  /*0530*/  @!P4 LDG.E.U16 R10, desc[UR12][R12.64] ;  /* 0x0000000c0c0ac981 */ /* 0x000f22000c1e1500 */
[----:B------:R-:W-:-:S02]  /*0540*/  LEA R6, P1, R7, R8, 0x1 ;  /* 0x0000000807067211 */ /* 0x000fc400078208ff */
[----:B------:R-:W-:Y:S02]  /*0550*/  PRMT R22, RZ, 0x7610, R22 ;  /* 0x00007610ff167816 */ /* 0x000fe40000000016 */
[----:B------:R-:W-:Y:S02]  /*0560*/  LEA.HI.X R7, R23, R9, RZ, 0x1, P1 ;  /* 0x0000000917077211 */ /* 0x000fe400008f0cff */
[----:B------:R-:W-:Y:S02]  /*0570*/  PRMT R23, RZ, 0x7610, R23 ;  /* 0x00007610ff177816 */ /* 0x000fe40000000017 */
[----:B------:R-:W5:Y:S04]  /*0580*/  @!P0 LDG.E.U16 R22, desc[UR12][R8.64] ;  /* 0x0000000c08168981 */ /* 0x000f68000c1e1500 */
[----:B------:R-:W5:Y:S01]  /*0590*/  @!P2 LDG.E.U16 R23, desc[UR12][R6.64] ;  /* 0x0000000c0617a981 */ /* 0x000f62000c1e1500 */
[----:B------:R-:W-:-:S04]  /*05a0*/  IADD3 R29, P5, PT, R25, UR10, RZ ;  /* 0x0000000a191d7c10 */ /* 0x000fc8000ffbe0ff */
[----:B------:R-:W-:Y:S01]  /*05b0*/  ISETP.GE.U32.AND P1, PT, R29, R0, PT ;  /* 0x000000001d00720c */ /* 0x000fe20003f26070 */
[----:B------:R-:W-:Y:S02]  /*05c0*/  IMAD.X R11, RZ, RZ, R11, P5 ;  /* 0x000000ffff0b7224 */ /* 0x000fe400028e060b */
[----:B------:R-:W-:Y:S01]  /*05d0*/  IMAD.U32 R29, RZ, RZ, UR10 ;  /* 0x0000000aff1d7e24 */ /* 0x000fe2000f8e00ff */
[----:B------:R-:W-:Y:S02]  /*05e0*/  IADD3 R19, P6, PT, R19, UR10, RZ ;  /* 0x0000000a13137c10 */ /* 0x000fe4000ffde0ff */
[----:B------:R-:W-:Y:S01]  /*05f0*/  ISETP.GE.AND.EX P1, PT, R11, R16, PT, P1 ;  /* 0x000000100b00720c */ /* 0x000fe20003f26310 */
[----:B------:R-:W-:Y:S02]  /*0600*/  IMAD.U32 R11, RZ, RZ, UR10 ;  /* 0x0000000aff0b7e24 */ /* 0x000fe4000f8e00ff */
[----:B--2---:R-:W-:-:S04]  /*0610*/  IMAD.U32 R20, R20, 0x10000, RZ ;  /* 0x0001000014147824 */ /* 0x004fc800078e00ff */
[----:B-1----:R-:W-:Y:S01]  /*0620*/  FMUL.FTZ R20, R20, UR14 ;  /* 0x0000000e14147c20 */ /* 0x002fe20008410000 */
[----:B---3--:R-:W-:Y:S02]  /*0630*/  IMAD.U32 R25, R24, 0x10000, RZ ;  /* 0x0001000018197824 */ /* 0x008fe400078e00ff */
[----:B----4-:R-:W-:Y:S02]  /*0640*/  IMAD.U32 R27, R10, 0x10000, RZ ;  /* 0x000100000a1b7824 */ /* 0x010fe400078e00ff */
[C---:B------:R-:W-:Y:S02]  /*0650*/  FMUL.FTZ R25, R20.reuse, R25 ;  /* 0x0000001914197220 */ /* 0x040fe40000410000 */
[----:B------:R-:W-:Y:S01]  /*0660*/  FMUL.FTZ R27, R20, R27 ;  /* 0x0000001b141b7220 */ /* 0x000fe20000410000 */
[----:B------:R-:W-:Y:S02]  /*0670*/  LEA R10, P5, R29, R14, 0x1 ;  /* 0x0000000e1d0a7211 */ /* 0x000fe400078a08ff */
[----:B------:R-:W-:-:S02]  /*0680*/  F2FP.BF16.F32.PACK_AB R25, RZ, R25 ;  /* 0x00000019ff19723e */ /* 0x000fc400000010ff */
[----:B------:R-:W-:Y:S01]  /*0690*/  F2FP.BF16.F32.PACK_AB R24, RZ, R27 ;  /* 0x0000001bff18723e */ /* 0x000fe200000010ff */
[----:B------:R-:W-:Y:S01]  /*06a0*/  IMAD.X R27, RZ, RZ, R21, P6 ;  /* 0x000000ffff1b7224 */ /* 0x000fe200030e0615 */
[----:B------:R-:W-:Y:S01]  /*06b0*/  LEA.HI.X R11, R11, R15, RZ, 0x1, P5 ;  /* 0x0000000f0b0b7211 */ /* 0x000fe200028f0cff */
[----:B-----5:R-:W-:Y:S01]  /*06c0*/  IMAD.U32 R21, R22, 0x10000, RZ ;  /* 0x0001000016157824 */ /* 0x020fe200078e00ff */
[----:B------:R-:W-:Y:S01]  /*06d0*/  @!P3 STG.E.U16 desc[UR12][R14.64], R25 ;  /* 0x000000190e00b986 */ /* 0x000fe2000c10150c */
[----:B------:R-:W-:Y:S01]  /*06e0*/  IMAD.U32 R23, R23, 0x10000, RZ ;  /* 0x0001000017177824 */ /* 0x000fe200078e00ff */
[C---:B------:R-:W-:Y:S02]  /*06f0*/  LEA R22, P5, R19.reuse, R2, 0x1 ;  /* 0x0000000213167211 */ /* 0x040fe400078a08ff */
[----:B------:R0:W-:Y:S01]  /*0700*/  @!P4 STG.E.U16 desc[UR12][R12.64], R24 ;  /* 0x000000180c00c986 */ /* 0x0001e2000c10150c */
[C---:B------:R-:W-:Y:S01]  /*0710*/  IADD3 R29, P4, PT, R19.reuse, UR11, RZ ;  /* 0x0000000b131d7c10 */ /* 0x040fe2000ff9e0ff */
[C---:B------:R-:W-:Y:S01]  /*0720*/  FMUL.FTZ R21, R20.reuse, R21 ;  /* 0x0000001514157220 */ /* 0x040fe20000410000 */
[C---:B------:R-:W-:Y:S01]  /*0730*/  ISETP.GE.U32.AND P3, PT, R19.reuse, R0, PT ;  /* 0x000000001300720c */ /* 0x040fe20003f66070 */
[----:B------:R-:W-:Y:S01]  /*0740*/  FMUL.FTZ R20, R20, R23 ;  /* 0x0000001714147220 */ /* 0x000fe20000410000 */
[----:B------:R-:W-:-:S02]  /*0750*/  LEA.HI.X R23, R19, R3, R27, 0x1, P5 ;  /* 0x0000000313177211 */ /* 0x000fc400028f0c1b */
[----:B------:R-:W-:Y:S02]  /*0760*/  ISETP.GE.U32.AND P5, PT, R29, R0, PT ;  /* 0x000000001d00720c */ /* 0x000fe40003fa6070 */
[----:B------:R-:W-:Y:S01]  /*0770*/  ISETP.GE.AND.EX P3, PT, R27, R16, PT, P3 ;  /* 0x000000101b00720c */ /* 0x000fe20003f66330 */
[----:B------:R-:W-:Y:S01]  /*0780*/  IMAD.X R27, RZ, RZ, R27, P4 ;  /* 0x000000ffff1b7224 */ /* 0x000fe200020e061b */
[----:B------:R-:W-:Y:S02]  /*0790*/  IADD3 R29, P6, PT, R29, UR11, RZ ;  /* 0x0000000b1d1d7c10 */ /* 0x000fe4000ffde0ff */
[----:B------:R-:W-:Y:S02]  /*07a0*/  F2FP.BF16.F32.PACK_AB R21, RZ, R21 ;  /* 0x00000015ff15723e */ /* 0x000fe400000010ff */
[----:B------:R-:W-:Y:S01]  /*07b0*/  ISETP.GE.U32.AND P4, PT, R29, R0, PT ;  /* 0x000000001d00720c */ /* 0x000fe20003f86070 */
[----:B0-----:R-:W-:Y:S01]  /*07c0*/  IMAD.X R13, RZ, RZ, R27, P6 ;  /* 0x000000ffff0d7224 */ /* 0x001fe200030e061b */
[----:B------:R-:W-:Y:S01]  /*07d0*/  PRMT R24, R21, 0x7610, R24 ;  /* 0x0000761015187816 */ /* 0x000fe20000000018 */
[----:B------:R-:W-:-:S03]  /*07e0*/  @!P0 IMAD.MOV.U32 R12, RZ, RZ, R8 ;  /* 0x000000ffff0c8224 */ /* 0x000fc600078e0008 */
[----:B------:R-:W-:Y:S01]  /*07f0*/  ISETP.GE.AND.EX P4, PT, R13, R16, PT, P4 ;  /* 0x000000100d00720c */ /* 0x000fe20003f86340 */
[----:B------:R-:W-:Y:S02]  /*0800*/  @!P0 IMAD.MOV.U32 R13, RZ, RZ, R9 ;  /* 0x000000ffff0d8224 */ /* 0x000fe400078e0009 */
[----:B------:R-:W-:Y:S01]  /*0810*/  IMAD.U32 R9, RZ, RZ, UR11 ;  /* 0x0000000bff097e24 */ /* 0x000fe2000f8e00ff */
[----:B------:R-:W-:Y:S01]  /*0820*/  F2FP.BF16.F32.PACK_AB R20, RZ, R20 ;  /* 0x00000014ff14723e */ /* 0x000fe200000010ff */
[----:B------:R-:W-:Y:S01]  /*0830*/  IMAD.U32 R21, RZ, RZ, UR11 ;  /* 0x0000000bff157e24 */ /* 0x000fe2000f8e00ff */
[----:B------:R-:W-:Y:S01]  /*0840*/  @!P0 STG.E.U16 desc[UR12][R12.64], R24 ;  /* 0x000000180c008986 */ /* 0x000fe2000c10150c */
[----:B------:R-:W-:Y:S01]  /*0850*/  ISETP.GE.AND.EX P5, PT, R27, R16, PT, P5 ;  /* 0x000000101b00720c */ /* 0x000fe20003fa6350 */
[----:B------:R-:W-:Y:S01]  /*0860*/  IMAD.U32 R25, RZ, RZ, UR11 ;  /* 0x0000000bff197e24 */ /* 0x000fe2000f8e00ff */
[----:B------:R-:W-:Y:S01]  /*0870*/  LEA R8, P0, R9, R22, 0x1 ;  /* 0x0000001609087211 */ /* 0x000fe200078008ff */
[----:B------:R0:W-:Y:S01]  /*0880*/  @!P2 STG.E.U16 desc[UR12][R6.64], R20 ;  /* 0x000000140600a986 */ /* 0x0001e2000c10150c */
[----:B------:R-:W-:Y:S01]  /*0890*/  IMAD.U32 R27, RZ, RZ, UR11 ;  /* 0x0000000bff1b7e24 */ /* 0x000fe2000f8e00ff */
[----:B------:R-:W-:-:S02]  /*08a0*/  PRMT R14, RZ, 0x7610, R14 ;  /* 0x00007610ff0e7816 */ /* 0x000fc4000000000e */
[----:B------:R-:W-:Y:S01]  /*08b0*/  LEA.HI.X R9, R21, R23, RZ, 0x1, P0 ;  /* 0x0000001715097211 */ /* 0x000fe200000f0cff */
[----:B------:R1:W2:Y:S01]  /*08c0*/  LDG.E.U16 R5, desc[UR12][R4.64] ;  /* 0x0000000c04057981 */ /* 0x0002a2000c1e1500 */
[----:B------:R-:W-:Y:S02]  /*08d0*/  PRMT R15, RZ, 0x7610, R15 ;  /* 0x00007610ff0f7816 */ /* 0x000fe4000000000f */
[----:B------:R-:W-:Y:S01]  /*08e0*/  PRMT R19, RZ, 0x7610, R19 ;  /* 0x00007610ff137816 */ /* 0x000fe20000000013 */
[----:B------:R-:W3:Y:S01]  /*08f0*/  @!P1 LDG.E.U16 R14, desc[UR12][R10.64] ;  /* 0x0000000c0a0e9981 */ /* 0x000ee2000c1e1500 */
[----:B0-----:R-:W-:-:S03]  /*0900*/  LEA R6, P0, R25, R8, 0x1 ;  /* 0x0000000819067211 */ /* 0x001fc600078008ff */
[----:B------:R-:W4:Y:S01]  /*0910*/  @!P3 LDG.E.U16 R15, desc[UR12][R22.64] ;  /* 0x0000000c160fb981 */ /* 0x000f22000c1e1500 */
[----:B-1----:R-:W-:Y:S02]  /*0920*/  PRMT R4, RZ, 0x7610, R4 ;  /* 0x00007610ff047816 */ /* 0x002fe40000000004 */
[----:B------:R-:W-:Y:S01]  /*0930*/  LEA.HI.X R7, R27, R9, RZ, 0x1, P0 ;  /* 0x000000091b077211 */ /* 0x000fe200000f0cff */
        /* <DEDUP_REMOVED lines=8> */
[----:B--2---:R-:W-:Y:S02]  /*09c0*/  IMAD.U32 R5, R5, 0x10000, RZ ;  /* 0x0001000005057824 */ /* 0x004fe400078e00ff */
[----:B---3--:R-:W-:Y:S02]  /*09d0*/  IMAD.U32 R14, R14, 0x10000, RZ ;  /* 0x000100000e0e7824 */ /* 0x008fe400078e00ff */
[----:B------:R-:W-:Y:S01]  /*09e0*/  FMUL.FTZ R5, R5, UR14 ;  /* 0x0000000e05057c20 */ /* 0x000fe20008410000 */
[----:B----4-:R-:W-:-:S03]  /*09f0*/  IMAD.U32 R12, R15, 0x10000, RZ ;  /* 0x000100000f0c7824 */ /* 0x010fc600078e00ff */
[----:B------:R-:W-:Y:S01]  /*0a00*/  FMUL.FTZ R14, R5, R14 ;  /* 0x0000000e050e7220 */ /* 0x000fe20000410000 */
[----:B-----5:R-:W-:Y:S02]  /*0a10*/  IMAD.U32 R20, R19, 0x10000, RZ ;  /* 0x0001000013147824 */ /* 0x020fe400078e00ff */
[C---:B------:R-:W-:Y:S01]  /*0a20*/  FMUL.FTZ R12, R5.reuse, R12 ;  /* 0x0000000c050c7220 */ /* 0x040fe20000410000 */
[----:B------:R-:W-:Y:S02]  /*0a30*/  IMAD.U32 R4, R4, 0x10000, RZ ;  /* 0x0001000004047824 */ /* 0x000fe400078e00ff */
[C---:B------:R-:W-:Y:S01]  /*0a40*/  FMUL.FTZ R20, R5.reuse, R20 ;  /* 0x0000001405147220 */ /* 0x040fe20000410000 */
[----:B------:R-:W-:Y:S01]  /*0a50*/  F2FP.BF16.F32.PACK_AB R14, RZ, R14 ;  /* 0x0000000eff0e723e */ /* 0x000fe200000010ff */
[----:B------:R-:W-:Y:S01]  /*0a60*/  FMUL.FTZ R4, R5, R4 ;  /* 0x0000000405047220 */ /* 0x000fe20000410000 */
[----:B------:R-:W-:Y:S02]  /*0a70*/  F2FP.BF16.F32.PACK_AB R12, RZ, R12 ;  /* 0x0000000cff0c723e */ /* 0x000fe400000010ff */
[----:B------:R-:W-:-:S02]  /*0a80*/  F2FP.BF16.F32.PACK_AB R20, RZ, R20 ;  /* 0x00000014ff14723e */ /* 0x000fc400000010ff */
[----:B------:R-:W-:Y:S01]  /*0a90*/  F2FP.BF16.F32.PACK_AB R4, RZ, R4 ;  /* 0x00000004ff04723e */ /* 0x000fe200000010ff */
[----:B------:R2:W-:Y:S04]  /*0aa0*/  @!P1 STG.E.U16 desc[UR12][R10.64], R14 ;  /* 0x0000000e0a009986 */ /* 0x0005e8000c10150c */
[----:B------:R2:W-:Y:S04]  /*0ab0*/  @!P3 STG.E.U16 desc[UR12][R22.64], R12 ;  /* 0x0000000c1600b986 */ /* 0x0005e8000c10150c */
[----:B------:R2:W-:Y:S04]  /*0ac0*/  @!P5 STG.E.U16 desc[UR12][R8.64], R20 ;  /* 0x000000140800d986 */ /* 0x0005e8000c10150c */
[----:B------:R2:W-:Y:S01]  /*0ad0*/  @!P4 STG.E.U16 desc[UR12][R6.64], R4 ;  /* 0x000000040600c986 */ /* 0x0005e2000c10150c */
[----:B------:R-:W-:Y:S05]  /*0ae0*/  BRA.U UP0, `(.L_x_534) ;  /* 0xfffffff900107547 */ /* 0x000fea000b83ffff */
.L_x_533:
[----:B------:R-:W-:-:S04]  /*0af0*/  ULOP3.LUT UR4, UR8, 0x1, URZ, 0xc0, !UPT ;  /* 0x0000000108047892 */ /* 0x000fc8000f8ec0ff */
[----:B------:R-:W-:-:S06]  /*0b00*/  UISETP.NE.U32.AND UP0, UPT, UR4, 0x1, UPT ;  /* 0x000000010400788c */ /* 0x000fcc000bf05070 */
[----:B------:R-:W-:-:S13]  /*0b10*/  PLOP3.LUT P0, PT, PT, PT, UP0, 0x80, 0x8 ;  /* 0x000000000008781c */ /* 0x000fda0003f0f008 */
[----:B------:R-:W-:Y:S05]  /*0b20*/  @!P0 EXIT ;  /* 0x000000000000894d */ /* 0x000fea0003800000 */
[----:B0-----:R-:W-:Y:S01]  /*0b30*/  IADD3 R5, P0, PT, R18, UR6, RZ ;  /* 0x0000000612057c10 */ /* 0x001fe2000ff1e0ff */
[----:B--2---:R-:W0:Y:S01]  /*0b40*/  LDC.64 R10, c[0x0][0x10b0] ;  /* 0x00042c00ff0a7b82 */ /* 0x004e220000000a00 */
[----:B------:R-:W-:Y:S02]  /*0b50*/  USHF.L.U32 UR4, UR11, 0x1, URZ ;  /* 0x000000010b047899 */ /* 0x000fe400080006ff */
[C---:B------:R-:W-:Y:S01]  /*0b60*/  IADD3 R9, P1, PT, R5.reuse, UR11, RZ ;  /* 0x0000000b05097c10 */ /* 0x040fe2000ff3e0ff */
[----:B------:R-:W-:Y:S01]  /*0b70*/  IMAD.X R7, RZ, RZ, UR7, P0 ;  /* 0x00000007ff077e24 */ /* 0x000fe200080e06ff */
[C---:B------:R-:W-:Y:S01]  /*0b80*/  LEA R2, P2, R5.reuse, R2, 0x1 ;  /* 0x0000000205027211 */ /* 0x040fe200078408ff */
[----:B------:R-:W-:Y:S01]  /*0b90*/  USHF.R.U32.HI UR5, URZ, 0x1f, UR11 ;  /* 0x0000001fff057899 */ /* 0x000fe2000801160b */
[----:B------:R-:W-:Y:S02]  /*0ba0*/  ISETP.GE.U32.AND P0, PT, R5, R0, PT ;  /* 0x000000000500720c */ /* 0x000fe40003f06070 */
[----:B------:R-:W-:-:S02]  /*0bb0*/  IADD3 R13, P3, PT, R9, UR11, RZ ;  /* 0x0000000b090d7c10 */ /* 0x000fc4000ff7e0ff */
[--C-:B------:R-:W-:Y:S02]  /*0bc0*/  LEA.HI.X R3, R5, R3, R7.reuse, 0x1, P2 ;  /* 0x0000000305037211 */ /* 0x100fe400010f0c07 */
[----:B------:R-:W-:Y:S01]  /*0bd0*/  ISETP.GE.AND.EX P0, PT, R7, R16, PT, P0 ;  /* 0x000000100700720c */ /* 0x000fe20003f06300 */
[----:B------:R-:W-:Y:S01]  /*0be0*/  IMAD.X R7, RZ, RZ, R7, P1 ;  /* 0x000000ffff077224 */ /* 0x000fe200008e0607 */
[----:B------:R-:W-:Y:S02]  /*0bf0*/  ISETP.GE.U32.AND P2, PT, R9, R0, PT ;  /* 0x000000000900720c */ /* 0x000fe40003f46070 */
[----:B------:R-:W-:Y:S02]  /*0c00*/  IADD3 R5, P4, PT, R13, UR11, RZ ;  /* 0x0000000b0d057c10 */ /* 0x000fe4000ff9e0ff */
[----:B------:R-:W-:Y:S01]  /*0c10*/  ISETP.GE.AND.EX P2, PT, R7, R16, PT, P2 ;  /* 0x000000100700720c */ /* 0x000fe20003f46320 */
[----:B------:R-:W-:Y:S01]  /*0c20*/  IMAD.X R7, RZ, RZ, R7, P3 ;  /* 0x000000ffff077224 */ /* 0x000fe200018e0607 */
[-C--:B------:R-:W-:Y:S01]  /*0c30*/  ISETP.GE.U32.AND P1, PT, R5, R0.reuse, PT ;  /* 0x000000000500720c */ /* 0x080fe20003f26070 */
[----:B------:R-:W-:Y:S01]  /*0c40*/  IMAD.U32 R5, RZ, RZ, UR11 ;  /* 0x0000000bff057e24 */ /* 0x000fe2000f8e00ff */
[----:B------:R-:W-:Y:S01]  /*0c50*/  ISETP.GE.U32.AND P5, PT, R13, R0, PT ;  /* 0x000000000d00720c */ /* 0x000fe20003fa6070 */
[----:B0-----:R-:W2:Y:S01]  /*0c60*/  LDG.E.U16 R10, desc[UR12][R10.64] ;  /* 0x0000000c0a0a7981 */ /* 0x001ea2000c1e1500 */
[----:B------:R-:W-:Y:S01]  /*0c70*/  PRMT R0, RZ, 0x7610, R0 ;  /* 0x00007610ff007816 */ /* 0x000fe20000000000 */
[----:B------:R-:W-:Y:S01]  /*0c80*/  IMAD.WIDE.U32 R4, R5, 0x2, R2 ;  /* 0x0000000205047825 */ /* 0x000fe200078e0002 */
[----:B------:R-:W-:-:S02]  /*0c90*/  ISETP.GE.AND.EX P3, PT, R7, R16, PT, P5 ;  /* 0x000000100700720c */ /* 0x000fc40003f66350 */
[----:B------:R-:W-:Y:S02]  /*0ca0*/  PRMT R12, RZ, 0x7610, R12 ;  /* 0x00007610ff0c7816 */ /* 0x000fe4000000000c */
[----:B------:R-:W-:Y:S01]  /*0cb0*/  IADD3 R8, P5, PT, R4, UR4, RZ ;  /* 0x0000000404087c10 */ /* 0x000fe2000ffbe0ff */
[----:B------:R-:W-:Y:S01]  /*0cc0*/  IMAD.X R7, RZ, RZ, R7, P4 ;  /* 0x000000ffff077224 */ /* 0x000fe200020e0607 */
[----:B------:R-:W-:Y:S01]  /*0cd0*/  PRMT R13, RZ, 0x7610, R13 ;  /* 0x00007610ff0d7816 */ /* 0x000fe2000000000d */
[----:B------:R-:W3:Y:S01]  /*0ce0*/  @!P0 LDG.E.U16 R0, desc[UR12][R2.64] ;  /* 0x0000000c02008981 */ /* 0x000ee2000c1e1500 */
[----:B------:R-:W-:Y:S02]  /*0cf0*/  IADD3.X R9, PT, PT, R5, UR5, RZ, P5, !PT ;  /* 0x0000000505097c10 */ /* 0x000fe4000affe4ff */
[----:B------:R-:W-:Y:S01]  /*0d00*/  ISETP.GE.AND.EX P1, PT, R7, R16, PT, P1 ;  /* 0x000000100700720c */ /* 0x000fe20003f26310 */
[----:B------:R-:W4:Y:S04]  /*0d10*/  @!P2 LDG.E.U16 R12, desc[UR12][R4.64] ;  /* 0x0000000c040ca981 */ /* 0x000f28000c1e1500 */
[----:B------:R-:W5:Y:S01]  /*0d20*/  @!P3 LDG.E.U16 R13, desc[UR12][R8.64] ;  /* 0x0000000c080db981 */ /* 0x000f62000c1e1500 */
[----:B------:R-:W-:Y:S01]  /*0d30*/  IADD3 R6, P4, PT, R8, UR4, RZ ;  /* 0x0000000408067c10 */ /* 0x000fe2000ff9e0ff */
[----:B------:R-:W0:Y:S03]  /*0d40*/  LDCU UR4, c[0x0][0x10b8] ;  /* 0x00021700ff0477ac */ /* 0x000e260008000800 */
[----:B------:R-:W-:-:S05]  /*0d50*/  IADD3.X R7, PT, PT, R9, UR5, RZ, P4, !PT ;  /* 0x0000000509077c10 */ /* 0x000fca000a7fe4ff */
[----:B------:R-:W5:Y:S01]  /*0d60*/  @!P1 LDG.E.U16 R17, desc[UR12][R6.64] ;  /* 0x0000000c06119981 */ /* 0x000f62000c1e1500 */
[----:B--2---:R-:W-:-:S04]  /*0d70*/  IMAD.U32 R10, R10, 0x10000, RZ ;  /* 0x000100000a0a7824 */ /* 0x004fc800078e00ff */
[----:B0-----:R-:W-:Y:S01]  /*0d80*/  FMUL.FTZ R10, R10, UR4 ;  /* 0x000000040a0a7c20 */ /* 0x001fe20008410000 */
[----:B---3--:R-:W-:Y:S02]  /*0d90*/  IMAD.U32 R11, R0, 0x10000, RZ ;  /* 0x00010000000b7824 */ /* 0x008fe400078e00ff */
[----:B----4-:R-:W-:Y:S02]  /*0da0*/  IMAD.U32 R15, R12, 0x10000, RZ ;  /* 0x000100000c0f7824 */ /* 0x010fe400078e00ff */
[C---:B------:R-:W-:Y:S01]  /*0db0*/  FMUL.FTZ R11, R10.reuse, R11 ;  /* 0x0000000b0a0b7220 */ /* 0x040fe20000410000 */
[----:B-----5:R-:W-:Y:S02]  /*0dc0*/  IMAD.U32 R13, R13, 0x10000, RZ ;  /* 0x000100000d0d7824 */ /* 0x020fe400078e00ff */
[C---:B------:R-:W-:Y:S02]  /*0dd0*/  FMUL.FTZ R15, R10.reuse, R15 ;  /* 0x0000000f0a0f7220 */ /* 0x040fe40000410000 */
[----:B------:R-:W-:Y:S01]  /*0de0*/  FMUL.FTZ R13, R10, R13 ;  /* 0x0000000d0a0d7220 */ /* 0x000fe20000410000 */
[----:B------:R-:W-:-:S02]  /*0df0*/  F2FP.BF16.F32.PACK_AB R11, RZ, R11 ;  /* 0x0000000bff0b723e */ /* 0x000fc400000010ff */
        /* <DEDUP_REMOVED lines=11> */
.L_x_532:
        /* <DEDUP_REMOVED lines=9> */
.L_x_535:
[C---:B------:R-:W-:Y:S01]  /*0f40*/  LEA R6, P0, R17.reuse, R2, 0x3 ;  /* 0x0000000211067211 */ /* 0x040fe200078018ff */
[----:B0-----:R-:W3:Y:S03]  /*0f50*/  LDG.E.U16 R8, desc[UR12][R4.64] ;  /* 0x0000000c04087981 */ /* 0x001ee6000c1e1500 */
[----:B------:R-:W-:-:S05]  /*0f60*/  LEA.HI.X R7, R17, R3, R12, 0x3, P0 ;  /* 0x0000000311077211 */ /* 0x000fca00000f1c0c */
[----:B------:R-:W4:Y:S01]  /*0f70*/  LDG.E.64 R14, desc[UR12][R6.64] ;  /* 0x0000000c060e7981 */ /* 0x000f22000c1e1b00 */
[----:B-1----:R-:W-:-:S05]  /*0f80*/  IADD3 R17, P0, PT, R17, UR4, RZ ;  /* 0x0000000411117c10 */ /* 0x002fca000ff1e0ff */
[----:B------:R-:W-:Y:S01]  /*0f90*/  IMAD.X R12, RZ, RZ, R12, P0 ;  /* 0x000000ffff0c7224 */ /* 0x000fe200000e060c */
[----:B------:R-:W-:-:S04]  /*0fa0*/  LOP3.LUT P0, RZ, R17, 0xffffc000, RZ, 0xc0, !PT ;  /* 0xffffc00011ff7812 */ /* 0x000fc8000780c0ff */
[----:B------:R-:W-:Y:S01]  /*0fb0*/  LOP3.LUT P0, RZ, R12, 0x3fffffff, RZ, 0xc0, P0 ;  /* 0x3fffffff0cff7812 */ /* 0x000fe2000000c0ff */
[----:B---3--:R-:W-:Y:S01]  /*0fc0*/  IMAD.U32 R10, R8, 0x10000, RZ ;  /* 0x00010000080a7824 */ /* 0x008fe200078e00ff */
[C---:B----4-:R-:W-:Y:S02]  /*0fd0*/  PRMT R8, R14.reuse, 0x7632, R8 ;  /* 0x000076320e087816 */ /* 0x050fe40000000008 */
[C---:B------:R-:W-:Y:S01]  /*0fe0*/  PRMT R9, R15.reuse, 0x7632, R9 ;  /* 0x000076320f097816 */ /* 0x040fe20000000009 */
[----:B------:R-:W-:Y:S02]  /*0ff0*/  IMAD.U32 R11, R14, 0x10000, RZ ;  /* 0x000100000e0b7824 */ /* 0x000fe400078e00ff */
[----:B--2---:R-:W-:Y:S01]  /*1000*/  FMUL.FTZ R10, R10, UR5 ;  /* 0x000000050a0a7c20 */ /* 0x004fe20008410000 */
[----:B------:R-:W-:Y:S02]  /*1010*/  IMAD.U32 R15, R15, 0x10000, RZ ;  /* 0x000100000f0f7824 */ /* 0x000fe400078e00ff */
[----:B------:R-:W-:-:S02]  /*1020*/  IMAD.U32 R13, R8, 0x10000, RZ ;  /* 0x00010000080d7824 */ /* 0x000fc400078e00ff */
[----:B------:R-:W-:Y:S02]  /*1030*/  IMAD.U32 R9, R9, 0x10000, RZ ;  /* 0x0001000009097824 */ /* 0x000fe400078e00ff */
[C---:B------:R-:W-:Y:S01]  /*1040*/  FMUL.FTZ R11, R10.reuse, R11 ;  /* 0x0000000b0a0b7220 */ /* 0x040fe20000410000 */
[C---:B------:R-:W-:Y:S01]  /*1050*/  FMUL.FTZ R15, R10.reuse, R15 ;  /* 0x0000000f0a0f7220 */ /* 0x040fe20000410000 */
[C---:B------:R-:W-:Y:S01]  /*1060*/  FMUL.FTZ R8, R10.reuse, R13 ;  /* 0x0000000d0a087220 */ /* 0x040fe20000410000 */
[----:B------:R-:W-:-:S04]  /*1070*/  FMUL.FTZ R10, R10, R9 ;  /* 0x000000090a0a7220 */ /* 0x000fc80000410000 */
[----:B------:R-:W-:Y:S01]  /*1080*/  F2FP.BF16.F32.PACK_AB R8, R8, R11 ;  /* 0x0000000b0808723e */ /* 0x000fe200000010ff */
[----:B------:R-:W-:Y:S01]  /*1090*/  IMAD.SHL.U32 R11, R17, 0x4, RZ ;  /* 0x00000004110b7824 */ /* 0x000fe200078e00ff */
[----:B------:R-:W-:-:S04]  /*10a0*/  F2FP.BF16.F32.PACK_AB R9, R10, R15 ;  /* 0x0000000f0a09723e */ /* 0x000fc800000010ff */
[----:B------:R-:W-:Y:S01]  /*10b0*/  ISETP.LT.U32.AND P1, PT, R11, R0, PT ;  /* 0x000000000b00720c */ /* 0x000fe20003f21070 */
[----:B------:R3:W-:Y:S01]  /*10c0*/  STG.E.64 desc[UR12][R6.64], R8 ;  /* 0x0000000806007986 */ /* 0x0007e2000c101b0c */
[----:B------:R-:W-:-:S04]  /*10d0*/  SHF.L.U64.HI R11, R17, 0x2, R12 ;  /* 0x00000002110b7819 */ /* 0x000fc8000001020c */
[----:B------:R-:W-:-:S13]  /*10e0*/  ISETP.LT.AND.EX P1, PT, R11, R16, PT, P1 ;  /* 0x000000100b00720c */ /* 0x000fda0003f21310 */
[----:B---3--:R-:W-:Y:S05]  /*10f0*/  @!P0 BRA P1, `(.L_x_535) ;  /* 0xfffffffc00908947 */ /* 0x008fea000083ffff */
[----:B------:R-:W-:Y:S05]  /*1100*/  EXIT ;  /* 0x000000000000794d */ /* 0x000fea0003800000 */
        .weak           $__internal_40_$__cuda_sm20_div_u16
        .type           $__internal_40_$__cuda_sm20_div_u16,@function
        .size           $__internal_40_$__cuda_sm20_div_u16,(.L_x_790 - $__internal_40_$__cuda_sm20_div_u16)
$__internal_40_$__cuda_sm20_div_u16:
        /* <DEDUP_REMOVED lines=19> */
[----:B------:R-:W-:Y:S05]  /*1240*/  RET.REL.NODEC R4 `(_ZN2at6native63_GLOBAL__N__862fb238_30_ForeachBinaryOpScalarTensor_cu_64fe0ca525multi_tensor_apply_kernelINS1_18TensorListMetadataILi1EEENS1_27BinaryOpScalarTensorFunctorIN3c108BFloat16ELi1ELi1ELi0EEEJSt10multipliesIfEPS7_fEEEvT_T0_DpT1_) ;  /* 0xffffffec046c7950 */ /* 0x000fea0003c3ffff */
.L_x_536:
        /* <DEDUP_REMOVED lines=11> */
.L_x_790:


//--------------------- .text._ZN2at6native63_GLOBAL__N__862fb238_30_ForeachBinaryOpScalarTensor_cu_64fe0ca525multi_tensor_apply_kernelINS1_18TensorListMetadataILi1EEENS1_27BinaryOpScalarTensorFunctorIN3c104HalfELi1ELi1ELi0EEEJSt10multipliesIfEPS7_fEEEvT_T0_DpT1_ --------------------------
	.section	.text._ZN2at6native63_GLOBAL__N__862fb238_30_ForeachBinaryOpScalarTensor_cu_64fe0ca525multi_tensor_apply_kernelINS1_18TensorListMetadataILi1EEENS1_27BinaryOpScalarTensorFunctorIN3c104HalfELi1ELi1ELi0EEEJSt10multipliesIfEPS7_fEEEvT_T0_DpT1_,"ax",@progbits
	.align	128
.text._ZN2at6native63_GLOBAL__N__862fb238_30_ForeachBinaryOpScalarTensor_cu_64fe0ca525multi_tensor_apply_kernelINS1_18TensorListMetadataILi1EEENS1_27BinaryOpScalarTensorFunctorIN3c104HalfELi1ELi1ELi0EEEJSt10multipliesIfEPS7_fEEEvT_T0_DpT1_:
        .type           _ZN2at6native63_GLOBAL__N__862fb238_30_ForeachBinaryOpScalarTensor_cu_64fe0ca525multi_tensor_apply_kernelINS1_18TensorListMetadataILi1EEENS1_27BinaryOpScalarTensorFunctorIN3c104HalfELi1ELi1ELi0EEEJSt10multipliesIfEPS7_fEEEvT_T0_DpT1_,@function
        .size           _ZN2at6native63_GLOBAL__N__862fb238_30_ForeachBinaryOpScalarTensor_cu_64fe0ca525multi_tensor_apply_kernelINS1_18TensorListMetadataILi1EEENS1_27BinaryOpScalarTensorFunctorIN3c104HalfELi1ELi1ELi0EEEJSt10multipliesIfEPS7_fEEEvT_T0_DpT1_,(.L_x_792 - _ZN2at6native63_GLOBAL__N__862fb238_30_ForeachBinaryOpScalarTensor_cu_64fe0ca525multi_tensor_apply_kernelINS1_18TensorListMetadataILi1EEENS1_27BinaryOpScalarTensorFunctorIN3c104HalfELi1ELi1ELi0EEEJSt10multipliesIfEPS7_fEEEvT_T0_DpT1_)
        .other          _ZN2at6native63_GLOBAL__N__862fb238_30_ForeachBinaryOpScalarTensor_cu_64fe0ca525multi_tensor_apply_kernelINS1_18TensorListMetadataILi1EEENS1_27BinaryOpScalarTensorFunctorIN3c104HalfELi1ELi1ELi0EEEJSt10multipliesIfEPS7_fEEEvT_T0_DpT1_,@"STO_CUDA_ENTRY STV_DEFAULT"
_ZN2at6native63_GLOBAL__N__862fb238_30_ForeachBinaryOpScalarTensor_cu_64fe0ca525multi_tensor_apply_kernelINS1_18TensorListMetadataILi1EEENS1_27BinaryOpScalarTensorFunctorIN3c104HalfELi1ELi1ELi0EEEJSt10multipliesIfEPS7_fEEEvT_T0_DpT1_:
        /* <DEDUP_REMOVED lines=36> */
[----:B------:R-:W-:Y:S05]  /*0240*/  CALL.REL.NOINC `($__internal_41_$__cuda_sm20_div_u16) ;  /* 0x0000000c00a87944 */ /* 0x000fea0003c00000 */
        /* <DEDUP_REMOVED lines=14> */
.L_x_539:
        /* <DEDUP_REMOVED lines=39> */
[----:B------:R-:W-:-:S02]  /*05a0*/  IADD3 R29, P5, PT, R25, UR10, RZ ;  /* 0x0000000a191d7c10 */ /* 0x000fc4000ffbe0ff */
[----:B------:R-:W-:Y:S02]  /*05b0*/  IADD3 R19, P6, PT, R19, UR10, RZ ;  /* 0x0000000a13137c10 */ /* 0x000fe4000ffde0ff */
[----:B------:R-:W-:Y:S01]  /*05c0*/  ISETP.GE.U32.AND P1, PT, R29, R0, PT ;  /* 0x000000001d00720c */ /* 0x000fe20003f26070 */
[----:B------:R-:W-:Y:S02]  /*05d0*/  IMAD.X R11, RZ, RZ, R11, P5 ;  /* 0x000000ffff0b7224 */ /* 0x000fe400028e060b */
[----:B------:R-:W-:-:S03]  /*05e0*/  IMAD.U32 R29, RZ, RZ, UR10 ;  /* 0x0000000aff1d7e24 */ /* 0x000fc6000f8e00ff */
[----:B------:R-:W-:Y:S01]  /*05f0*/  ISETP.GE.AND.EX P1, PT, R11, R16, PT, P1 ;  /* 0x000000100b00720c */ /* 0x000fe20003f26310 */
[----:B------:R-:W-:Y:S02]  /*0600*/  IMAD.U32 R11, RZ, RZ, UR10 ;  /* 0x0000000aff0b7e24 */ /* 0x000fe4000f8e00ff */
[----:B--2---:R-:W-:-:S05]  /*0610*/  HADD2.F32 R20, -RZ, R20.H0_H0 ;  /* 0x20000014ff147230 */ /* 0x004fca0000004100 */
[----:B-1----:R-:W-:Y:S01]  /*0620*/  FMUL.FTZ R20, R20, UR14 ;  /* 0x0000000e14147c20 */ /* 0x002fe20008410000 */
[----:B---3--:R-:W-:Y:S02]  /*0630*/  HADD2.F32 R25, -RZ, R24.H0_H0 ;  /* 0x20000018ff197230 */ /* 0x008fe40000004100 */
[----:B----4-:R-:W-:-:S03]  /*0640*/  HADD2.F32 R27, -RZ, R10.H0_H0 ;  /* 0x2000000aff1b7230 */ /* 0x010fc60000004100 */
[C---:B------:R-:W-:Y:S02]  /*0650*/  FMUL.FTZ R25, R20.reuse, R25 ;  /* 0x0000001914197220 */ /* 0x040fe40000410000 */
[----:B------:R-:W-:-:S03]  /*0660*/  FMUL.FTZ R27, R20, R27 ;  /* 0x0000001b141b7220 */ /* 0x000fc60000410000 */
[----:B------:R-:W-:Y:S02]  /*0670*/  F2FP.F16.F32.PACK_AB R25, RZ, R25 ;  /* 0x00000019ff19723e */ /* 0x000fe400000000ff */
[----:B------:R-:W-:Y:S02]  /*0680*/  LEA R10, P5, R29, R14, 0x1 ;  /* 0x0000000e1d0a7211 */ /* 0x000fe400078a08ff */
[----:B------:R-:W-:Y:S01]  /*0690*/  F2FP.F16.F32.PACK_AB R24, RZ, R27 ;  /* 0x0000001bff18723e */ /* 0x000fe200000000ff */
[----:B------:R-:W-:Y:S02]  /*06a0*/  IMAD.X R27, RZ, RZ, R21, P6 ;  /* 0x000000ffff1b7224 */ /* 0x000fe400030e0615 */
[----:B-----5:R-:W-:Y:S01]  /*06b0*/  HADD2.F32 R21, -RZ, R22.H0_H0 ;  /* 0x20000016ff157230 */ /* 0x020fe20000004100 */
[----:B------:R-:W-:Y:S01]  /*06c0*/  LEA.HI.X R11, R11, R15, RZ, 0x1, P5 ;  /* 0x0000000f0b0b7211 */ /* 0x000fe200028f0cff */
[----:B------:R-:W-:Y:S01]  /*06d0*/  HADD2.F32 R23, -RZ, R23.H0_H0 ;  /* 0x20000017ff177230 */ /* 0x000fe20000004100 */
[----:B------:R-:W-:Y:S01]  /*06e0*/  @!P3 STG.E.U16 desc[UR12][R14.64], R25 ;  /* 0x000000190e00b986 */ /* 0x000fe2000c10150c */
[----:B------:R-:W-:Y:S01]  /*06f0*/  LEA R22, P5, R19, R2, 0x1 ;  /* 0x0000000213167211 */ /* 0x000fe200078a08ff */
[----:B------:R-:W-:-:S02]  /*0700*/  FMUL.FTZ R21, R20, R21 ;  /* 0x0000001514157220 */ /* 0x000fc40000410000 */
[----:B------:R0:W-:Y:S01]  /*0710*/  @!P4 STG.E.U16 desc[UR12][R12.64], R24 ;  /* 0x000000180c00c986 */ /* 0x0001e2000c10150c */
[C---:B------:R-:W-:Y:S01]  /*0720*/  IADD3 R29, P4, PT, R19.reuse, UR11, RZ ;  /* 0x0000000b131d7c10 */ /* 0x040fe2000ff9e0ff */
[----:B------:R-:W-:Y:S01]  /*0730*/  FMUL.FTZ R20, R20, R23 ;  /* 0x0000001714147220 */ /* 0x000fe20000410000 */
[CC--:B------:R-:W-:Y:S02]  /*0740*/  ISETP.GE.U32.AND P3, PT, R19.reuse, R0.reuse, PT ;  /* 0x000000001300720c */ /* 0x0c0fe40003f66070 */
[--C-:B------:R-:W-:Y:S02]  /*0750*/  LEA.HI.X R23, R19, R3, R27.reuse, 0x1, P5 ;  /* 0x0000000313177211 */ /* 0x100fe400028f0c1b */
[----:B------:R-:W-:Y:S02]  /*0760*/  ISETP.GE.U32.AND P5, PT, R29, R0, PT ;  /* 0x000000001d00720c */ /* 0x000fe40003fa6070 */
[----:B------:R-:W-:Y:S01]  /*0770*/  ISETP.GE.AND.EX P3, PT, R27, R16, PT, P3 ;  /* 0x000000101b00720c */ /* 0x000fe20003f66330 */
[----:B------:R-:W-:Y:S01]  /*0780*/  IMAD.X R27, RZ, RZ, R27, P4 ;  /* 0x000000ffff1b7224 */ /* 0x000fe200020e061b */
[----:B------:R-:W-:-:S02]  /*0790*/  IADD3 R29, P6, PT, R29, UR11, RZ ;  /* 0x0000000b1d1d7c10 */ /* 0x000fc4000ffde0ff */
[----:B------:R-:W-:Y:S02]  /*07a0*/  F2FP.F16.F32.PACK_AB R21, RZ, R21 ;  /* 0x00000015ff15723e */ /* 0x000fe400000000ff */
[----:B------:R-:W-:Y:S01]  /*07b0*/  ISETP.GE.U32.AND P4, PT, R29, R0, PT ;  /* 0x000000001d00720c */ /* 0x000fe20003f86070 */
[----:B0-----:R-:W-:Y:S01]  /*07c0*/  IMAD.X R13, RZ, RZ, R27, P6 ;  /* 0x000000ffff0d7224 */ /* 0x001fe200030e061b */
[----:B------:R-:W-:Y:S01]  /*07d0*/  PRMT R24, R21, 0x7610, R24 ;  /* 0x0000761015187816 */ /* 0x000fe20000000018 */
[----:B------:R-:W-:-:S03]  /*07e0*/  @!P0 IMAD.MOV.U32 R12, RZ, RZ, R8 ;  /* 0x000000ffff0c8224 */ /* 0x000fc600078e0008 */
[----:B------:R-:W-:Y:S01]  /*07f0*/  ISETP.GE.AND.EX P4, PT, R13, R16, PT, P4 ;  /* 0x000000100d00720c */ /* 0x000fe20003f86340 */
[----:B------:R-:W-:Y:S02]  /*0800*/  @!P0 IMAD.MOV.U32 R13, RZ, RZ, R9 ;  /* 0x000000ffff0d8224 */ /* 0x000fe400078e0009 */
[----:B------:R-:W-:Y:S01]  /*0810*/  IMAD.U32 R9, RZ, RZ, UR11 ;  /* 0x0000000bff097e24 */ /* 0x000fe2000f8e00ff */
[----:B------:R-:W-:Y:S01]  /*0820*/  F2FP.F16.F32.PACK_AB R20, RZ, R20 ;  /* 0x00000014ff14723e */ /* 0x000fe200000000ff */
        /* <DEDUP_REMOVED lines=25> */
[----:B--2---:R-:W-:Y:S02]  /*09c0*/  HADD2.F32 R5, -RZ, R5.H0_H0 ;  /* 0x20000005ff057230 */ /* 0x004fe40000004100 */
[----:B---3--:R-:W-:-:S03]  /*09d0*/  HADD2.F32 R14, -RZ, R14.H0_H0 ;  /* 0x2000000eff0e7230 */ /* 0x008fc60000004100 */
[----:B------:R-:W-:Y:S01]  /*09e0*/  FMUL.FTZ R5, R5, UR14 ;  /* 0x0000000e05057c20 */ /* 0x000fe20008410000 */
[----:B----4-:R-:W-:-:S03]  /*09f0*/  HADD2.F32 R12, -RZ, R15.H0_H0 ;  /* 0x2000000fff0c7230 */ /* 0x010fc60000004100 */
[C---:B------:R-:W-:Y:S01]  /*0a00*/  FMUL.FTZ R14, R5.reuse, R14 ;  /* 0x0000000e050e7220 */ /* 0x040fe20000410000 */
[----:B-----5:R-:W-:Y:S02]  /*0a10*/  HADD2.F32 R20, -RZ, R19.H0_H0 ;  /* 0x20000013ff147230 */ /* 0x020fe40000004100 */
[C---:B------:R-:W-:Y:S01]  /*0a20*/  FMUL.FTZ R12, R5.reuse, R12 ;  /* 0x0000000c050c7220 */ /* 0x040fe20000410000 */
[----:B------:R-:W-:Y:S02]  /*0a30*/  HADD2.F32 R4, -RZ, R4.H0_H0 ;  /* 0x20000004ff047230 */ /* 0x000fe40000004100 */
[C---:B------:R-:W-:Y:S01]  /*0a40*/  FMUL.FTZ R20, R5.reuse, R20 ;  /* 0x0000001405147220 */ /* 0x040fe20000410000 */
        /* <DEDUP_REMOVED lines=10> */
.L_x_538:
        /* <DEDUP_REMOVED lines=40> */
[----:B--2---:R-:W-:-:S05]  /*0d70*/  HADD2.F32 R10, -RZ, R10.H0_H0 ;  /* 0x2000000aff0a7230 */ /* 0x004fca0000004100 */
[----:B0-----:R-:W-:Y:S01]  /*0d80*/  FMUL.FTZ R10, R10, UR4 ;  /* 0x000000040a0a7c20 */ /* 0x001fe20008410000 */
[----:B---3--:R-:W-:Y:S02]  /*0d90*/  HADD2.F32 R11, -RZ, R0.H0_H0 ;  /* 0x20000000ff0b7230 */ /* 0x008fe40000004100 */
[----:B----4-:R-:W-:-:S03]  /*0da0*/  HADD2.F32 R15, -RZ, R12.H0_H0 ;  /* 0x2000000cff0f7230 */ /* 0x010fc60000004100 */
[C---:B------:R-:W-:Y:S01]  /*0db0*/  FMUL.FTZ R11, R10.reuse, R11 ;  /* 0x0000000b0a0b7220 */ /* 0x040fe20000410000 */
[----:B-----5:R-:W-:Y:S02]  /*0dc0*/  HADD2.F32 R13, -RZ, R13.H0_H0 ;  /* 0x2000000dff0d7230 */ /* 0x020fe40000004100 */
[C---:B------:R-:W-:Y:S02]  /*0dd0*/  FMUL.FTZ R15, R10.reuse, R15 ;  /* 0x0000000f0a0f7220 */ /* 0x040fe40000410000 */
[----:B------:R-:W-:Y:S01]  /*0de0*/  F2FP.F16.F32.PACK_AB R11, RZ, R11 ;  /* 0x0000000bff0b723e */ /* 0x000fe200000000ff */
[----:B------:R-:W-:Y:S02]  /*0df0*/  FMUL.FTZ R13, R10, R13 ;  /* 0x0000000d0a0d7220 */ /* 0x000fe40000410000 */
[----:B------:R-:W-:Y:S02]  /*0e00*/  F2FP.F16.F32.PACK_AB R15, RZ, R15 ;  /* 0x0000000fff0f723e */ /* 0x000fe400000000ff */
[----:B------:R0:W-:Y:S01]  /*0e10*/  @!P0 STG.E.U16 desc[UR12][R2.64], R11 ;  /* 0x0000000b02008986 */ /* 0x0001e2000c10150c */
[----:B------:R-:W-:Y:S01]  /*0e20*/  F2FP.F16.F32.PACK_AB R13, RZ, R13 ;  /* 0x0000000dff0d723e */ /* 0x000fe200000000ff */
[----:B------:R-:W-:-:S02]  /*0e30*/  HADD2.F32 R17, -RZ, R17.H0_H0 ;  /* 0x20000011ff117230 */ /* 0x000fc40000004100 */
[----:B------:R0:W-:Y:S04]  /*0e40*/  @!P2 STG.E.U16 desc[UR12][R4.64], R15 ;  /* 0x0000000f0400a986 */ /* 0x0001e8000c10150c */
[----:B------:R0:W-:Y:S01]  /*0e50*/  @!P3 STG.E.U16 desc[UR12][R8.64], R13 ;  /* 0x0000000d0800b986 */ /* 0x0001e2000c10150c */
[----:B------:R-:W-:Y:S01]  /*0e60*/  FMUL.FTZ R17, R10, R17 ;  /* 0x000000110a117220 */ /* 0x000fe20000410000 */
[----:B------:R-:W-:Y:S06]  /*0e70*/  @P1 EXIT ;  /* 0x000000000000194d */ /* 0x000fec0003800000 */
[----:B------:R-:W-:-:S05]  /*0e80*/  F2FP.F16.F32.PACK_AB R17, RZ, R17 ;  /* 0x00000011ff11723e */ /* 0x000fca00000000ff */
[----:B------:R-:W-:Y:S01]  /*0e90*/  STG.E.U16 desc[UR12][R6.64], R17 ;  /* 0x0000001106007986 */ /* 0x000fe2000c10150c */
[----:B------:R-:W-:Y:S05]  /*0ea0*/  EXIT ;  /* 0x000000000000794d */ /* 0x000fea0003800000 */
.L_x_537:
        /* <DEDUP_REMOVED lines=9> */
.L_x_540:
        /* <DEDUP_REMOVED lines=10> */
[--C-:B----4-:R-:W-:Y:S02]  /*0fe0*/  HADD2.F32 R9, -RZ, R14.reuse.H0_H0 ;  /* 0x2000000eff097230 */ /* 0x110fe40000004100 */
[----:B------:R-:W-:Y:S02]  /*0ff0*/  HADD2.F32 R11, -RZ, R14.H1_H1 ;  /* 0x3000000eff0b7230 */ /* 0x000fe40000004100 */
[--C-:B------:R-:W-:Y:S02]  /*1000*/  HADD2.F32 R13, -RZ, R15.reuse.H0_H0 ;  /* 0x2000000fff0d7230 */ /* 0x100fe40000004100 */
[C---:B------:R-:W-:Y:S01]  /*1010*/  FMUL.FTZ R9, R8.reuse, R9 ;  /* 0x0000000908097220 */ /* 0x040fe20000410000 */
[----:B------:R-:W-:Y:S02]  /*1020*/  HADD2.F32 R15, -RZ, R15.H1_H1 ;  /* 0x3000000fff0f7230 */ /* 0x000fe40000004100 */
[C---:B------:R-:W-:Y:S01]  /*1030*/  FMUL.FTZ R10, R8.reuse, R11 ;  /* 0x0000000b080a7220 */ /* 0x040fe20000410000 */
[----:B------:R-:W-:-:S02]  /*1040*/  FMUL.FTZ R13, R8, R13 ;  /* 0x0000000d080d7220 */ /* 0x000fc40000410000 */
[----:B------:R-:W-:Y:S02]  /*1050*/  FMUL.FTZ R8, R8, R15 ;  /* 0x0000000f08087220 */ /* 0x000fe40000410000 */
[----:B------:R-:W-:Y:S01]  /*1060*/  F2FP.F16.F32.PACK_AB R10, R10, R9 ;  /* 0x000000090a0a723e */ /* 0x000fe200000000ff */
[----:B------:R-:W-:Y:S02]  /*1070*/  IMAD.SHL.U32 R9, R17, 0x4, RZ ;  /* 0x0000000411097824 */ /* 0x000fe400078e00ff */
[----:B------:R-:W-:-:S03]  /*1080*/  F2FP.F16.F32.PACK_AB R11, R8, R13 ;  /* 0x0000000d080b723e */ /* 0x000fc600000000ff */
[----:B------:R-:W-:Y:S02]  /*1090*/  ISETP.LT.U32.AND P1, PT, R9, R0, PT ;  /* 0x000000000900720c */ /* 0x000fe40003f21070 */
[----:B------:R-:W-:Y:S01]  /*10a0*/  SHF.L.U64.HI R9, R17, 0x2, R12 ;  /* 0x0000000211097819 */ /* 0x000fe2000001020c */
[----:B------:R3:W-:Y:S03]  /*10b0*/  STG.E.64 desc[UR12][R6.64], R10 ;  /* 0x0000000a06007986 */ /* 0x0007e6000c101b0c */
[----:B------:R-:W-:-:S13]  /*10c0*/  ISETP.LT.AND.EX P1, PT, R9, R16, PT, P1 ;  /* 0x000000100900720c */ /* 0x000fda0003f21310 */
[----:B---3--:R-:W-:Y:S05]  /*10d0*/  @!P0 BRA P1, `(.L_x_540) ;  /* 0xfffffffc00988947 */ /* 0x008fea000083ffff */
[----:B------:R-:W-:Y:S05]  /*10e0*/  EXIT ;  /* 0x000000000000794d */ /* 0x000fea0003800000 */
        .weak           $__internal_41_$__cuda_sm20_div_u16
        .type           $__internal_41_$__cuda_sm20_div_u16,@function
        .size           $__internal_41_$__cuda_sm20_div_u16,(.L_x_792 - $__internal_41_$__cuda_sm20_div_u16)
$__internal_41_$__cuda_sm20_div_u16:
        /* <DEDUP_REMOVED lines=19> */
[----:B------:R-:W-:Y:S05]  /*1220*/  RET.REL.NODEC R4 `(_ZN2at6native63_GLOBAL__N__862fb238_30_ForeachBinaryOpScalarTensor_cu_64fe0ca525multi_tensor_apply_kernelINS1_18TensorListMetadataILi1EEENS1_27BinaryOpScalarTensorFunctorIN3c104HalfELi1ELi1ELi0EEEJSt10multipliesIfEPS7_fEEEvT_T0_DpT1_) ;  /* 0xffffffec04747950 */ /* 0x000fea0003c3ffff */
.L_x_541:
        /* <DEDUP_REMOVED lines=13> */
.L_x_792:


//--------------------- .text._ZN2at6native63_GLOBAL__N__862fb238_30_ForeachBinaryOpScalarTensor_cu_64fe0ca525multi_tensor_apply_kernelINS1_18TensorListMetadataILi1EEENS1_27BinaryOpScalarTensorFunctorIbLi1ELi1ELi0EEEJSt10multipliesIbEPbbEEEvT_T0_DpT1_ --------------------------
	.section	.text._ZN2at6native63_GLOBAL__N__862fb238_30_ForeachBinaryOpScalarTensor_cu_64fe0ca525multi_tensor_apply_kernelINS1_18TensorListMetadataILi1EEENS1_27BinaryOpScalarTensorFunctorIbLi1ELi1ELi0EEEJSt10multipliesIbEPbbEEEvT_T0_DpT1_,"ax",@progbits
	.align	128
.text._ZN2at6native63_GLOBAL__N__862fb238_30_ForeachBinaryOpScalarTensor_cu_64fe0ca525multi_tensor_apply_kernelINS1_18TensorListMetadataILi1EEENS1_27BinaryOpScalarTensorFunctorIbLi1ELi1ELi0EEEJSt10multipliesIbEPbbEEEvT_T0_DpT1_:
        .type           _ZN2at6native63_GLOBAL__N__862fb238_30_ForeachBinaryOpScalarTensor_cu_64fe0ca525multi_tensor_apply_kernelINS1_18TensorListMetadataILi1EEENS1_27BinaryOpScalarTensorFunctorIbLi1ELi1ELi0EEEJSt10multipliesIbEPbbEEEvT_T0_DpT1_,@function
        .size           _ZN2at6native63_GLOBAL__N__862fb238_30_ForeachBinaryOpScalarTensor_cu_64fe0ca525multi_tensor_apply_kernelINS1_18TensorListMetadataILi1EEENS1_27BinaryOpScalarTensorFunctorIbLi1ELi1ELi0EEEJSt10multipliesIbEPbbEEEvT_T0_DpT1_,(.L_x_794 - _ZN2at6native63_GLOBAL__N__862fb238_30_ForeachBinaryOpScalarTensor_cu_64fe0ca525multi_tensor_apply_kernelINS1_18TensorListMetadataILi1EEENS1_27BinaryOpScalarTensorFunctorIbLi1ELi1ELi0EEEJSt10multipliesIbEPbbEEEvT_T0_DpT1_)
        .other          _ZN2at6native63_GLOBAL__N__862fb238_30_ForeachBinaryOpScalarTensor_cu_64fe0ca525multi_tensor_apply_kernelINS1_18TensorListMetadataILi1EEENS1_27BinaryOpScalarTensorFunctorIbLi1ELi1ELi0EEEJSt10multipliesIbEPbbEEEvT_T0_DpT1_,@"STO_CUDA_ENTRY STV_DEFAULT"
_ZN2at6native63_GLOBAL__N__862fb238_30_ForeachBinaryOpScalarTensor_cu_64fe0ca525multi_tensor_apply_kernelINS1_18TensorListMetadataILi1EEENS1_27BinaryOpScalarTensorFunctorIbLi1ELi1ELi0EEEJSt10multipliesIbEPbbEEEvT_T0_DpT1_:
        /* <DEDUP_REMOVED lines=35> */
[----:B------:R-:W-:Y:S05]  /*0230*/  CALL.REL.NOINC `($__internal_42_$__cuda_sm20_div_u16) ;  /* 0x0000000c00f47944 */ /* 0x000fea0003c00000 */
        /* <DEDUP_REMOVED lines=26> */
[----:B------:R-:W-:Y:S01]  /*03e0*/  USHF.R.U32.HI UR26, URZ, 0x1d, UR24 ;  /* 0x0000001dff1a7899 */ /* 0x000fe20008011618 */
[----:B------:R-:W1:Y:S01]  /*03f0*/  LDCU.U8 UR40, c[0x0][0x10b8] ;  /* 0x00021700ff2877ac */ /* 0x000e620008000000 */
[----:B------:R-:W-:Y:S02]  /*0400*/  UIADD3.X UR17, UPT, UPT, UR23, UR7, URZ, UP1, !UPT ;  /* 0x0000000717117290 */ /* 0x000fe40008ffe4ff */
[----:B------:R-:W-:Y:S02]  /*0410*/  UIADD3.X UR11, UPT, UPT, UR23, UR11, URZ, UP2, !UPT ;  /* 0x0000000b170b7290 */ /* 0x000fe400097fe4ff */
[----:B------:R-:W-:Y:S02]  /*0420*/  UIADD3.X UR12, UPT, UPT, UR23, UR13, URZ, UP3, !UPT ;  /* 0x0000000d170c7290 */ /* 0x000fe40009ffe4ff */
[----:B------:R-:W-:Y:S01]  /*0430*/  UIADD3.X UR14, UPT, UPT, UR23, UR15, URZ, UP4, !UPT ;  /* 0x0000000f170e7290 */ /* 0x000fe2000a7fe4ff */
[----:B------:R-:W-:Y:S01]  /*0440*/  UMOV UR4, URZ ;  /* 0x000000ff00047c82 */ /* 0x000fe20008000000 */
[----:B------:R-:W-:Y:S01]  /*0450*/  UMOV UR5, URZ ;  /* 0x000000ff00057c82 */ /* 0x000fe20008000000 */
[----:B0-----:R-:W-:-:S09]  /*0460*/  UMOV UR6, URZ ;  /* 0x000000ff00067c82 */ /* 0x001fd20008000000 */
.L_x_544:
[----:B0-----:R-:W0:Y:S01]  /*0470*/  LDC.64 R4, c[0x0][0x10b0] ;  /* 0x00042c00ff047b82 */ /* 0x001e220000000a00 */
[C---:B------:R-:W-:Y:S02]  /*0480*/  IADD3 R3, P0, PT, R2.reuse, UR24, RZ ;  /* 0x0000001802037c10 */ /* 0x040fe4000ff1e0ff */
        /* <DEDUP_REMOVED lines=11> */
[----:B------:R-:W-:Y:S01]  /*0540*/  IADD3 R14, P4, PT, R3, UR24, RZ ;  /* 0x00000018030e7c10 */ /* 0x000fe2000ff9e0ff */
[----:B0-----:R-:W2:Y:S02]  /*0550*/  LDG.E.U8 R16, desc[UR20][R4.64] ;  /* 0x0000001404107981 */ /* 0x001ea4000c1e1100 */
[----:B------:R-:W-:Y:S02]  /*0560*/  @!P2 IADD3 R8, P0, PT, R2, UR27, RZ ;  /* 0x0000001b0208ac10 */ /* 0x000fe4000ff1e0ff */
[----:B------:R-:W-:Y:S01]  /*0570*/  IMAD.X R15, RZ, RZ, R10, P4 ;  /* 0x000000ffff0f7224 */ /* 0x000fe200020e060a */
[----:B------:R-:W3:Y:S01]  /*0580*/  @!P3 LDG.E.U8 R3, desc[UR20][R6.64] ;  /* 0x000000140603b981 */ /* 0x000ee2000c1e1100 */
[----:B------:R-:W-:-:S02]  /*0590*/  ISETP.GE.U32.AND P4, PT, R14, UR36, PT ;  /* 0x000000240e007c0c */ /* 0x000fc4000bf86070 */
        /* <DEDUP_REMOVED lines=9> */
[----:B-1----:R-:W-:Y:S01]  /*0630*/  UPRMT UR7, UR40, 0x8880, URZ ;  /* 0x0000888028077896 */ /* 0x002fe200080000ff */
[----:B--2---:R-:W-:Y:S02]  /*0640*/  ISETP.NE.AND P0, PT, R16, RZ, PT ;  /* 0x000000ff1000720c */ /* 0x004fe40003f05270 */
[----:B---3--:R-:W-:-:S03]  /*0650*/  ISETP.NE.AND P5, PT, R3, RZ, !P3 ;  /* 0x000000ff0300720c */ /* 0x008fc60005fa5270 */
[----:B------:R-:W-:-:S04]  /*0660*/  ISETP.NE.AND P0, PT, RZ, UR7, P0 ;  /* 0x00000007ff007c0c */ /* 0x000fc80008705270 */
[----:B------:R-:W-:Y:S02]  /*0670*/  PLOP3.LUT P6, PT, P5, P0, PT, 0x80, 0x8 ;  /* 0x000000000008781c */ /* 0x000fe40002fc1070 */
[----:B----4-:R-:W-:Y:S02]  /*0680*/  ISETP.NE.AND P5, PT, R8, RZ, !P2 ;  /* 0x000000ff0800720c */ /* 0x010fe400057a5270 */
[----:B------:R-:W-:Y:S02]  /*0690*/  @!P3 SEL R3, RZ, 0x1, !P6 ;  /* 0x00000001ff03b807 */ /* 0x000fe40007000000 */
[----:B------:R-:W-:Y:S02]  /*06a0*/  PLOP3.LUT P5, PT, P5, P0, PT, 0x80, 0x8 ;  /* 0x000000000008781c */ /* 0x000fe40002fa1070 */
[----:B------:R-:W-:Y:S01]  /*06b0*/  @!P2 IADD3 R8, P6, PT, R2, UR27, RZ ;  /* 0x0000001b0208ac10 */ /* 0x000fe2000ffde0ff */
[----:B------:R1:W-:Y:S01]  /*06c0*/  @!P3 STG.E.U8 desc[UR20][R6.64], R3 ;  /* 0x000000030600b986 */ /* 0x0003e2000c101114 */
[----:B-----5:R-:W-:-:S02]  /*06d0*/  ISETP.NE.AND P3, PT, R10, RZ, !P1 ;  /* 0x000000ff0a00720c */ /* 0x020fc40004f65270 */
[----:B0-----:R-:W-:Y:S02]  /*06e0*/  SEL R13, RZ, 0x1, !P5 ;  /* 0x00000001ff0d7807 */ /* 0x001fe40006800000 */
[----:B------:R-:W-:Y:S02]  /*06f0*/  @!P2 IADD3.X R9, PT, PT, R0, UR28, RZ, P6, !PT ;  /* 0x0000001c0009ac10 */ /* 0x000fe4000b7fe4ff */
[----:B------:R-:W-:Y:S02]  /*0700*/  @!P1 IADD3 R10, P5, PT, R2, UR29, RZ ;  /* 0x0000001d020a9c10 */ /* 0x000fe4000ffbe0ff */
[----:B------:R-:W-:Y:S01]  /*0710*/  PLOP3.LUT P3, PT, P3, P0, PT, 0x80, 0x8 ;  /* 0x000000000008781c */ /* 0x000fe20001f61070 */
[----:B------:R0:W-:Y:S01]  /*0720*/  @!P2 STG.E.U8 desc[UR20][R8.64], R13 ;  /* 0x0000000d0800a986 */ /* 0x0001e2000c101114 */
[----:B------:R-:W-:Y:S02]  /*0730*/  IADD3 R14, P6, PT, R14, UR24, RZ ;  /* 0x000000180e0e7c10 */ /* 0x000fe4000ffde0ff */
[----:B------:R-:W-:-:S02]  /*0740*/  @!P1 IADD3.X R11, PT, PT, R0, UR14, RZ, P5, !PT ;  /* 0x0000000e000b9c10 */ /* 0x000fc4000affe4ff */
[----:B------:R-:W-:Y:S01]  /*0750*/  SEL R17, RZ, 0x1, !P3 ;  /* 0x00000001ff117807 */ /* 0x000fe20005800000 */
[----:B------:R-:W-:Y:S01]  /*0760*/  IMAD.X R16, RZ, RZ, R15, P6 ;  /* 0x000000ffff107224 */ /* 0x000fe200030e060f */
[C---:B-1----:R-:W-:Y:S02]  /*0770*/  IADD3 R3, P6, PT, R14.reuse, UR24, RZ ;  /* 0x000000180e037c10 */ /* 0x042fe4000ffde0ff */
[----:B------:R-:W-:Y:S01]  /*0780*/  ISETP.GE.U32.AND P3, PT, R14, UR36, PT ;  /* 0x000000240e007c0c */ /* 0x000fe2000bf66070 */
[----:B------:R1:W-:Y:S01]  /*0790*/  @!P1 STG.E.U8 desc[UR20][R10.64], R17 ;  /* 0x000000110a009986 */ /* 0x0003e2000c101114 */
[----:B------:R-:W-:Y:S02]  /*07a0*/  ISETP.NE.AND P1, PT, R12, RZ, !P4 ;  /* 0x000000ff0c00720c */ /* 0x000fe40006725270 */
[----:B------:R-:W-:Y:S02]  /*07b0*/  @!P4 IADD3 R14, P2, PT, R2, UR30, RZ ;  /* 0x0000001e020ecc10 */ /* 0x000fe4000ff5e0ff */
[----:B------:R-:W-:-:S02]  /*07c0*/  IADD3 R6, P5, PT, R3, UR24, RZ ;  /* 0x0000001803067c10 */ /* 0x000fc4000ffbe0ff */
[----:B------:R-:W-:Y:S01]  /*07d0*/  ISETP.GE.AND.EX P3, PT, R16, UR37, PT, P3 ;  /* 0x0000002510007c0c */ /* 0x000fe2000bf66330 */
[----:B------:R-:W-:Y:S01]  /*07e0*/  IMAD.X R16, RZ, RZ, R16, P6 ;  /* 0x000000ffff107224 */ /* 0x000fe200030e0610 */
[----:B------:R-:W-:Y:S02]  /*07f0*/  PLOP3.LUT P0, PT, P1, P0, PT, 0x80, 0x8 ;  /* 0x000000000008781c */ /* 0x000fe40000f01070 */
[----:B------:R-:W-:Y:S02]  /*0800*/  @!P4 IADD3.X R15, PT, PT, R0, UR12, RZ, P2, !PT ;  /* 0x0000000c000fcc10 */ /* 0x000fe400097fe4ff */
[C---:B------:R-:W-:Y:S02]  /*0810*/  ISETP.GE.U32.AND P1, PT, R6.reuse, UR36, PT ;  /* 0x0000002406007c0c */ /* 0x040fe4000bf26070 */
[----:B------:R-:W-:Y:S01]  /*0820*/  ISETP.GE.U32.AND P2, PT, R3, UR36, PT ;  /* 0x0000002403007c0c */ /* 0x000fe2000bf46070 */
[----:B------:R-:W-:Y:S01]  /*0830*/  IMAD.X R3, RZ, RZ, R16, P5 ;  /* 0x000000ffff037224 */ /* 0x000fe200028e0610 */
[----:B------:R-:W-:-:S02]  /*0840*/  IADD3 R6, P6, PT, R6, UR24, RZ ;  /* 0x0000001806067c10 */ /* 0x000fc4000ffde0ff */
[----:B------:R-:W-:Y:S02]  /*0850*/  ISETP.GE.AND.EX P2, PT, R16, UR37, PT, P2 ;  /* 0x0000002510007c0c */ /* 0x000fe4000bf46320 */
[----:B------:R-:W-:Y:S01]  /*0860*/  ISETP.GE.U32.AND P5, PT, R6, UR36, PT ;  /* 0x0000002406007c0c */ /* 0x000fe2000bfa6070 */
[----:B------:R-:W-:Y:S01]  /*0870*/  IMAD.X R7, RZ, RZ, R3, P6 ;  /* 0x000000ffff077224 */ /* 0x000fe200030e0603 */
[----:B------:R-:W-:Y:S02]  /*0880*/  ISETP.GE.AND.EX P1, PT, R3, UR37, PT, P1 ;  /* 0x0000002503007c0c */ /* 0x000fe4000bf26310 */
[----:B------:R-:W-:Y:S02]  /*0890*/  SEL R3, RZ, 0x1, !P0 ;  /* 0x00000001ff037807 */ /* 0x000fe40004000000 */
[----:B------:R-:W-:Y:S02]  /*08a0*/  ISETP.GE.AND.EX P0, PT, R7, UR37, PT, P5 ;  /* 0x0000002507007c0c */ /* 0x000fe4000bf06350 */
[----:B------:R-:W-:Y:S01]  /*08b0*/  @!P3 IADD3 R6, P6, PT, R2, UR34, RZ ;  /* 0x000000220206bc10 */ /* 0x000fe2000ffde0ff */
[----:B------:R2:W-:Y:S03]  /*08c0*/  @!P4 STG.E.U8 desc[UR20][R14.64], R3 ;  /* 0x000000030e00c986 */ /* 0x0005e6000c101114 */
[----:B------:R-:W-:Y:S01]  /*08d0*/  @!P3 IADD3.X R7, PT, PT, R0, UR35, RZ, P6, !PT ;  /* 0x000000230007bc10 */ /* 0x000fe2000b7fe4ff */
[----:B------:R-:W3:Y:S01]  /*08e0*/  LDG.E.U8 R4, desc[UR20][R4.64] ;  /* 0x0000001404047981 */ /* 0x000ee2000c1e1100 */
[----:B0-----:R-:W-:-:S02]  /*08f0*/  @!P2 IADD3 R8, P4, PT, R2, UR33, RZ ;  /* 0x000000210208ac10 */ /* 0x001fc4000ff9e0ff */
[----:B-1----:R-:W-:Y:S01]  /*0900*/  @!P1 IADD3 R10, P5, PT, R2, UR31, RZ ;  /* 0x0000001f020a9c10 */ /* 0x002fe2000ffbe0ff */
[----:B------:R-:W4:Y:S01]  /*0910*/  @!P3 LDG.E.U8 R6, desc[UR20][R6.64] ;  /* 0x000000140606b981 */ /* 0x000f22000c1e1100 */
[----:B------:R-:W-:Y:S02]  /*0920*/  @!P2 IADD3.X R9, PT, PT, R0, UR18, RZ, P4, !PT ;  /* 0x000000120009ac10 */ /* 0x000fe4000a7fe4ff */
[----:B------:R-:W-:Y:S02]  /*0930*/  @!P0 IADD3 R12, P4, PT, R2, UR32, RZ ;  /* 0x00000020020c8c10 */ /* 0x000fe4000ff9e0ff */
[C---:B------:R-:W-:Y:S01]  /*0940*/  @!P1 IADD3.X R11, PT, PT, R0.reuse, UR11, RZ, P5, !PT ;  /* 0x0000000b000b9c10 */ /* 0x040fe2000affe4ff */
[----:B------:R-:W5:Y:S01]  /*0950*/  @!P2 LDG.E.U8 R8, desc[UR20][R8.64] ;  /* 0x000000140808a981 */ /* 0x000f62000c1e1100 */
[----:B------:R-:W-:-:S03]  /*0960*/  @!P0 IADD3.X R13, PT, PT, R0, UR17, RZ, P4, !PT ;  /* 0x00000011000d8c10 */ /* 0x000fc6000a7fe4ff */
[----:B------:R-:W5:Y:S04]  /*0970*/  @!P1 LDG.E.U8 R10, desc[UR20][R10.64] ;  /* 0x000000140a0a9981 */ /* 0x000f68000c1e1100 */
[----:B------:R-:W5:Y:S01]  /*0980*/  @!P0 LDG.E.U8 R12, desc[UR20][R12.64] ;  /* 0x000000140c0c8981 */ /* 0x000f62000c1e1100 */
[----:B------:R-:W-:Y:S02]  /*0990*/  UIADD3 UR10, UP0, UPT, UR10, -0x2, URZ ;  /* 0xfffffffe0a0a7890 */ /* 0x000fe4000ff1e0ff */
[----:B------:R-:W-:Y:S02]  /*09a0*/  UIADD3 UR5, UP1, UPT, UR25, UR5, URZ ;  /* 0x0000000519057290 */ /* 0x000fe4000ff3e0ff */
[----:B------:R-:W-:Y:S02]  /*09b0*/  UIADD3.X UR4, UPT, UPT, UR4, -0x1, URZ, UP0, !UPT ;  /* 0xffffffff04047890 */ /* 0x000fe400087fe4ff */
[----:B------:R-:W-:-:S02]  /*09c0*/  UISETP.NE.U32.AND UP0, UPT, UR10, URZ, UPT ;  /* 0x000000ff0a00728c */ /* 0x000fc4000bf05070 */
[----:B------:R-:W-:Y:S02]  /*09d0*/  UIADD3.X UR6, UPT, UPT, UR26, UR6, URZ, UP1, !UPT ;  /* 0x000000061a067290 */ /* 0x000fe40008ffe4ff */
[----:B------:R-:W-:Y:S01]  /*09e0*/  UISETP.NE.AND.EX UP0, UPT, UR4, URZ, UPT, UP0 ;  /* 0x000000ff0400728c */ /* 0x000fe2000bf05300 */
[----:B---3--:R-:W-:Y:S02]  /*09f0*/  ISETP.NE.AND P6, PT, R4, RZ, PT ;  /* 0x000000ff0400720c */ /* 0x008fe40003fc5270 */
[----:B----4-:R-:W-:Y:S02]  /*0a00*/  ISETP.NE.AND P4, PT, R6, RZ, !P3 ;  /* 0x000000ff0600720c */ /* 0x010fe40005f85270 */
[----:B------:R-:W-:Y:S02]  /*0a10*/  ISETP.NE.AND P6, PT, RZ, UR7, P6 ;  /* 0x00000007ff007c0c */ /* 0x000fe4000b7c5270 */
[----:B------:R-:W-:Y:S02]  /*0a20*/  P2R R6, PR, RZ, 0x4 ;  /* 0x00000004ff067803 */ /* 0x000fe40000000000 */
[----:B------:R-:W-:-:S02]  /*0a30*/  PLOP3.LUT P5, PT, P4, P6, PT, 0x80, 0x8 ;  /* 0x000000000008781c */ /* 0x000fc400027ad070 */
[----:B------:R-:W-:Y:S02]  /*0a40*/  @!P3 IADD3 R4, P4, PT, R2, UR34, RZ ;  /* 0x000000220204bc10 */ /* 0x000fe4000ff9e0ff */
[----:B--2---:R-:W-:Y:S02]  /*0a50*/  @!P3 SEL R3, RZ, 0x1, !P5 ;  /* 0x00000001ff03b807 */ /* 0x004fe40006800000 */
[----:B------:R-:W-:Y:S02]  /*0a60*/  @!P3 IADD3.X R5, PT, PT, R0, UR35, RZ, P4, !PT ;  /* 0x000000230005bc10 */ /* 0x000fe4000a7fe4ff */
[----:B-----5:R-:W-:Y:S02]  /*0a70*/  ISETP.NE.AND P5, PT, R8, RZ, !P2 ;  /* 0x000000ff0800720c */ /* 0x020fe400057a5270 */
[----:B------:R-:W-:Y:S01]  /*0a80*/  ISETP.NE.AND P4, PT, R10, RZ, !P1 ;  /* 0x000000ff0a00720c */ /* 0x000fe20004f85270 */
[----:B------:R0:W-:Y:S01]  /*0a90*/  @!P3 STG.E.U8 desc[UR20][R4.64], R3 ;  /* 0x000000030400b986 */ /* 0x0001e2000c101114 */
[----:B------:R-:W-:-:S02]  /*0aa0*/  ISETP.NE.AND P2, PT, R12, RZ, !P0 ;  /* 0x000000ff0c00720c */ /* 0x000fc40004745270 */
[----:B------:R-:W-:Y:S02]  /*0ab0*/  PLOP3.LUT P5, PT, P5, P6, PT, 0x80, 0x8 ;  /* 0x000000000008781c */ /* 0x000fe40002fad070 */
[----:B------:R-:W-:Y:S02]  /*0ac0*/  PLOP3.LUT P4, PT, P4, P6, PT, 0x80, 0x8 ;  /* 0x000000000008781c */ /* 0x000fe4000278d070 */
[----:B------:R-:W-:Y:S02]  /*0ad0*/  PLOP3.LUT P6, PT, P2, P6, PT, 0x80, 0x8 ;  /* 0x000000000008781c */ /* 0x000fe400017cd070 */
[----:B------:R-:W-:Y:S02]  /*0ae0*/  ISETP.NE.AND P2, PT, R6, RZ, PT ;  /* 0x000000ff0600720c */ /* 0x000fe40003f45270 */
[----:B------:R-:W-:Y:S02]  /*0af0*/  SEL R13, RZ, 0x1, !P5 ;  /* 0x00000001ff0d7807 */ /* 0x000fe40006800000 */
[----:B------:R-:W-:-:S02]  /*0b00*/  @!P0 IADD3 R10, P5, PT, R2, UR32, RZ ;  /* 0x00000020020a8c10 */ /* 0x000fc4000ffbe0ff */
[----:B------:R-:W-:Y:S02]  /*0b10*/  SEL R15, RZ, 0x1, !P4 ;  /* 0x00000001ff0f7807 */ /* 0x000fe40006000000 */
[----:B------:R-:W-:Y:S02]  /*0b20*/  @!P0 IADD3.X R11, PT, PT, R0, UR17, RZ, P5, !PT ;  /* 0x00000011000b8c10 */ /* 0x000fe4000affe4ff */
[----:B------:R-:W-:-:S03]  /*0b30*/  SEL R17, RZ, 0x1, !P6 ;  /* 0x00000001ff117807 */ /* 0x000fc60007000000 */
[----:B------:R-:W-:-:S04]  /*0b40*/  @!P2 IADD3 R6, P3, PT, R2, UR33, RZ ;  /* 0x000000210206ac10 */ /* 0x000fc8000ff7e0ff */
[----:B------:R-:W-:Y:S02]  /*0b50*/  @!P2 IADD3.X R7, PT, PT, R0, UR18, RZ, P3, !PT ;  /* 0x000000120007ac10 */ /* 0x000fe40009ffe4ff */
[----:B------:R-:W-:-:S03]  /*0b60*/  @!P1 IADD3 R8, P3, PT, R2, UR31, RZ ;  /* 0x0000001f02089c10 */ /* 0x000fc6000ff7e0ff */
[----:B------:R0:W-:Y:S01]  /*0b70*/  @!P2 STG.E.U8 desc[UR20][R6.64], R13 ;  /* 0x0000000d0600a986 */ /* 0x0001e2000c101114 */
[----:B------:R-:W-:-:S05]  /*0b80*/  @!P1 IADD3.X R9, PT, PT, R0, UR11, RZ, P3, !PT ;  /* 0x0000000b00099c10 */ /* 0x000fca0009ffe4ff */
[----:B------:R0:W-:Y:S04]  /*0b90*/  @!P1 STG.E.U8 desc[UR20][R8.64], R15 ;  /* 0x0000000f08009986 */ /* 0x0001e8000c101114 */
[----:B------:R0:W-:Y:S01]  /*0ba0*/  @!P0 STG.E.U8 desc[UR20][R10.64], R17 ;  /* 0x000000110a008986 */ /* 0x0001e2000c101114 */
[----:B------:R-:W-:-:S04]  /*0bb0*/  IADD3 R2, P0, PT, R2, UR25, RZ ;  /* 0x0000001902027c10 */ /* 0x000fc8000ff1e0ff */
[----:B------:R-:W-:Y:S01]  /*0bc0*/  IADD3.X R0, PT, PT, R0, UR26, RZ, P0, !PT ;  /* 0x0000001a00007c10 */ /* 0x000fe200087fe4ff */
[----:B------:R-:W-:Y:S08]  /*0bd0*/  BRA.U UP0, `(.L_x_544) ;  /* 0xfffffff900247547 */ /* 0x000ff0000b83ffff */
.L_x_543:
[----:B------:R-:W-:-:S04]  /*0be0*/  ULOP3.LUT UR4, UR16, 0x1, URZ, 0xc0, !UPT ;  /* 0x0000000110047892 */ /* 0x000fc8000f8ec0ff */
[----:B------:R-:W-:-:S06]  /*0bf0*/  UISETP.NE.U32.AND UP0, UPT, UR4, 0x1, UPT ;  /* 0x000000010400788c */ /* 0x000fcc000bf05070 */
[----:B------:R-:W-:-:S13]  /*0c00*/  PLOP3.LUT P0, PT, PT, PT, UP0, 0x80, 0x8 ;  /* 0x000000000008781c */ /* 0x000fda0003f0f008 */
[----:B------:R-:W-:Y:S05]  /*0c10*/  @!P0 EXIT ;  /* 0x000000000000894d */ /* 0x000fea0003800000 */
[----:B0-----:R-:W0:Y:S01]  /*0c20*/  S2R R8, SR_TID.X ;  /* 0x0000000000087919 */ /* 0x001e220000002100 */
[----:B------:R-:W1:Y:S01]  /*0c30*/  LDC.64 R10, c[0x0][0x10b0] ;  /* 0x00042c00ff0a7b82 */ /* 0x000e620000000a00 */
[----:B------:R-:W2:Y:S01]  /*0c40*/  LDCU.U8 UR4, c[0x0][0x10b8] ;  /* 0x00021700ff0477ac */ /* 0x000ea20008000000 */
[----:B-1----:R-:W3:Y:S01]  /*0c50*/  LDG.E.U8 R10, desc[UR20][R10.64] ;  /* 0x000000140a0a7981 */ /* 0x002ee2000c1e1100 */
[----:B0-----:R-:W-:-:S04]  /*0c60*/  IADD3 R8, P0, PT, R8, UR5, RZ ;  /* 0x0000000508087c10 */ /* 0x001fc8000ff1e0ff */
[C---:B------:R-:W-:Y:S01]  /*0c70*/  IADD3 R0, P2, PT, R8.reuse, UR24, RZ ;  /* 0x0000001808007c10 */ /* 0x040fe2000ff5e0ff */
[----:B------:R-:W-:Y:S01]  /*0c80*/  IMAD.X R2, RZ, RZ, UR6, P0 ;  /* 0x00000006ff027e24 */ /* 0x000fe200080e06ff */
[----:B------:R-:W-:Y:S02]  /*0c90*/  ISETP.GE.U32.AND P4, PT, R8, UR36, PT ;  /* 0x0000002408007c0c */ /* 0x000fe4000bf86070 */
[C---:B------:R-:W-:Y:S02]  /*0ca0*/  IADD3 R3, P5, PT, R0.reuse, UR24, RZ ;  /* 0x0000001800037c10 */ /* 0x040fe4000ffbe0ff */
[----:B------:R-:W-:Y:S01]  /*0cb0*/  ISETP.GE.U32.AND P3, PT, R0, UR36, PT ;  /* 0x0000002400007c0c */ /* 0x000fe2000bf66070 */
[----:B------:R-:W-:Y:S01]  /*0cc0*/  IMAD.X R0, RZ, RZ, R2, P2 ;  /* 0x000000ffff007224 */ /* 0x000fe200010e0602 */
[----:B------:R-:W-:Y:S02]  /*0cd0*/  ISETP.GE.AND.EX P4, PT, R2, UR37, PT, P4 ;  /* 0x0000002502007c0c */ /* 0x000fe4000bf86340 */
[----:B------:R-:W-:-:S02]  /*0ce0*/  IADD3 R8, P0, PT, R8, UR38, RZ ;  /* 0x0000002608087c10 */ /* 0x000fc4000ff1e0ff */
[----:B------:R-:W-:Y:S01]  /*0cf0*/  ISETP.GE.AND.EX P3, PT, R0, UR37, PT, P3 ;  /* 0x0000002500007c0c */ /* 0x000fe2000bf66330 */
[----:B------:R-:W-:Y:S01]  /*0d00*/  IMAD.X R0, RZ, RZ, R0, P5 ;  /* 0x000000ffff007224 */ /* 0x000fe200028e0600 */
[C---:B------:R-:W-:Y:S02]  /*0d10*/  ISETP.GE.U32.AND P2, PT, R3.reuse, UR36, PT ;  /* 0x0000002403007c0c */ /* 0x040fe4000bf46070 */
[----:B------:R-:W-:Y:S02]  /*0d20*/  IADD3 R4, P1, PT, R3, UR24, RZ ;  /* 0x0000001803047c10 */ /* 0x000fe4000ff3e0ff */
[----:B------:R-:W-:Y:S02]  /*0d30*/  IADD3.X R9, PT, PT, R2, UR39, RZ, P0, !PT ;  /* 0x0000002702097c10 */ /* 0x000fe400087fe4ff */
[----:B------:R-:W-:Y:S02]  /*0d40*/  IADD3 R2, P5, PT, R8, UR24, RZ ;  /* 0x0000001808027c10 */ /* 0x000fe4000ffbe0ff */
[----:B------:R-:W-:Y:S01]  /*0d50*/  ISETP.GE.AND.EX P2, PT, R0, UR37, PT, P2 ;  /* 0x0000002500007c0c */ /* 0x000fe2000bf46320 */
[----:B------:R-:W-:Y:S01]  /*0d60*/  IMAD.X R0, RZ, RZ, R0, P1 ;  /* 0x000000ffff007224 */ /* 0x000fe200008e0600 */
[----:B------:R-:W-:Y:S01]  /*0d70*/  ISETP.GE.U32.AND P0, PT, R4, UR36, PT ;  /* 0x0000002404007c0c */ /* 0x000fe2000bf06070 */
[----:B------:R-:W4:Y:S01]  /*0d80*/  @!P4 LDG.E.U8 R14, desc[UR20][R8.64] ;  /* 0x00000014080ec981 */ /* 0x000f22000c1e1100 */
[----:B------:R-:W-:Y:S01]  /*0d90*/  IADD3 R6, P1, PT, R2, UR24, RZ ;  /* 0x0000001802067c10 */ /* 0x000fe2000ff3e0ff */
[----:B------:R-:W-:Y:S01]  /*0da0*/  IMAD.X R3, RZ, RZ, R9, P5 ;  /* 0x000000ffff037224 */ /* 0x000fe200028e0609 */
[----:B------:R-:W-:-:S03]  /*0db0*/  ISETP.GE.AND.EX P0, PT, R0, UR37, PT, P0 ;  /* 0x0000002500007c0c */ /* 0x000fc6000bf06300 */
[----:B------:R-:W-:Y:S01]  /*0dc0*/  IMAD.X R7, RZ, RZ, R3, P1 ;  /* 0x000000ffff077224 */ /* 0x000fe200008e0603 */
[----:B------:R-:W-:Y:S01]  /*0dd0*/  IADD3 R4, P1, PT, R6, UR24, RZ ;  /* 0x0000001806047c10 */ /* 0x000fe2000ff3e0ff */
[----:B------:R-:W5:Y:S04]  /*0de0*/  @!P3 LDG.E.U8 R0, desc[UR20][R2.64] ;  /* 0x000000140200b981 */ /* 0x000f68000c1e1100 */
[----:B------:R-:W5:Y:S01]  /*0df0*/  @!P2 LDG.E.U8 R12, desc[UR20][R6.64] ;  /* 0x00000014060ca981 */ /* 0x000f62000c1e1100 */
[----:B------:R-:W-:-:S05]  /*0e00*/  IMAD.X R5, RZ, RZ, R7, P1 ;  /* 0x000000ffff057224 */ /* 0x000fca00008e0607 */
[----:B------:R-:W5:Y:S01]  /*0e10*/  @!P0 LDG.E.U8 R13, desc[UR20][R4.64] ;  /* 0x00000014040d8981 */ /* 0x000f62000c1e1100 */
[----:B--2---:R-:W-:Y:S01]  /*0e20*/  UPRMT UR4, UR4, 0x8880, URZ ;  /* 0x0000888004047896 */ /* 0x004fe200080000ff */
[----:B---3--:R-:W-:-:S05]  /*0e30*/  ISETP.NE.AND P1, PT, R10, RZ, PT ;  /* 0x000000ff0a00720c */ /* 0x008fca0003f25270 */
[----:B------:R-:W-:Y:S02]  /*0e40*/  ISETP.NE.AND P1, PT, RZ, UR4, P1 ;  /* 0x00000004ff007c0c */ /* 0x000fe40008f25270 */
[----:B----4-:R-:W-:-:S04]  /*0e50*/  ISETP.NE.AND P5, PT, R14, RZ, !P4 ;  /* 0x000000ff0e00720c */ /* 0x010fc800067a5270 */
[----:B------:R-:W-:Y:S02]  /*0e60*/  PLOP3.LUT P6, PT, P5, P1, PT, 0x80, 0x8 ;  /* 0x000000000008781c */ /* 0x000fe40002fc3070 */
[----:B-----5:R-:W-:Y:S02]  /*0e70*/  ISETP.NE.AND P5, PT, R0, RZ, !P3 ;  /* 0x000000ff0000720c */ /* 0x020fe40005fa5270 */
[----:B------:R-:W-:Y:S02]  /*0e80*/  @!P4 SEL R11, RZ, 0x1, !P6 ;  /* 0x00000001ff0bc807 */ /* 0x000fe40007000000 */
[----:B------:R-:W-:Y:S02]  /*0e90*/  ISETP.NE.AND P6, PT, R12, RZ, !P2 ;  /* 0x000000ff0c00720c */ /* 0x000fe400057c5270 */
[----:B------:R-:W-:Y:S02]  /*0ea0*/  PLOP3.LUT P5, PT, P5, P1, PT, 0x80, 0x8 ;  /* 0x000000000008781c */ /* 0x000fe40002fa3070 */
[----:B------:R-:W-:Y:S01]  /*0eb0*/  PLOP3.LUT P6, PT, P6, P1, PT, 0x80, 0x8 ;  /* 0x000000000008781c */ /* 0x000fe200037c3070 */
[----:B------:R0:W-:Y:S01]  /*0ec0*/  @!P4 STG.E.U8 desc[UR20][R8.64], R11 ;  /* 0x0000000b0800c986 */ /* 0x0001e2000c101114 */
[----:B------:R-:W-:-:S02]  /*0ed0*/  SEL R15, RZ, 0x1, !P5 ;  /* 0x00000001ff0f7807 */ /* 0x000fc40006800000 */
[----:B------:R-:W-:Y:S02]  /*0ee0*/  ISETP.NE.AND P4, PT, R13, RZ, !P0 ;  /* 0x000000ff0d00720c */ /* 0x000fe40004785270 */
[----:B------:R-:W-:Y:S01]  /*0ef0*/  SEL R13, RZ, 0x1, !P6 ;  /* 0x00000001ff0d7807 */ /* 0x000fe20007000000 */
[----:B------:R1:W-:Y:S01]  /*0f00*/  @!P3 STG.E.U8 desc[UR20][R2.64], R15 ;  /* 0x0000000f0200b986 */ /* 0x0003e2000c101114 */
[----:B------:R-:W-:-:S03]  /*0f10*/  PLOP3.LUT P4, PT, P4, P1, PT, 0x80, 0x8 ;  /* 0x000000000008781c */ /* 0x000fc60002783070 */
[----:B------:R1:W-:Y:S01]  /*0f20*/  @!P2 STG.E.U8 desc[UR20][R6.64], R13 ;  /* 0x0000000d0600a986 */ /* 0x0003e2000c101114 */
[----:B0-----:R-:W-:Y:S01]  /*0f30*/  SEL R9, RZ, 0x1, !P4 ;  /* 0x00000001ff097807 */ /* 0x001fe20006000000 */
[----:B------:R-:W-:Y:S08]  /*0f40*/  @P0 EXIT ;  /* 0x000000000000094d */ /* 0x000ff00003800000 */
[----:B------:R-:W-:Y:S01]  /*0f50*/  STG.E.U8 desc[UR20][R4.64], R9 ;  /* 0x0000000904007986 */ /* 0x000fe2000c101114 */
[----:B------:R-:W-:Y:S05]  /*0f60*/  EXIT ;  /* 0x000000000000794d */ /* 0x000fea0003800000 */
.L_x_542:
        /* <DEDUP_REMOVED lines=10> */
.L_x_545:
[C---:B------:R-:W-:Y:S01]  /*1010*/  LEA R4, P0, R10.reuse, UR38, 0x2 ;  /* 0x000000260a047c11 */ /* 0x040fe2000f8010ff */
[----:B0-----:R-:W3:Y:S03]  /*1020*/  LDG.E.U8 R6, desc[UR20][R2.64] ;  /* 0x0000001402067981 */ /* 0x001ee6000c1e1100 */
[----:B------:R-:W-:-:S05]  /*1030*/  LEA.HI.X R5, R10, UR39, R11, 0x2, P0 ;  /* 0x000000270a057c11 */ /* 0x000fca00080f140b */
        /* <DEDUP_REMOVED lines=16> */
[----:B------:R-:W-:Y:S02]  /*1140*/  PRMT R0, R7, 0x3340, R0 ;  /* 0x0000334007007816 */ /* 0x000fe40000000000 */
[----:B--2---:R-:W-:Y:S02]  /*1150*/  IADD3 R10, P0, PT, R10, UR5, RZ ;  /* 0x000000050a0a7c10 */ /* 0x004fe4000ff1e0ff */
        /* <DEDUP_REMOVED lines=11> */
        .weak           $__internal_42_$__cuda_sm20_div_u16
        .type           $__internal_42_$__cuda_sm20_div_u16,@function
        .size           $__internal_42_$__cuda_sm20_div_u16,(.L_x_794 - $__internal_42_$__cuda_sm20_div_u16)
$__internal_42_$__cuda_sm20_div_u16:
        /* <DEDUP_REMOVED lines=19> */
[----:B------:R-:W-:Y:S05]  /*1340*/  RET.REL.NODEC R2 `(_ZN2at6native63_GLOBAL__N__862fb238_30_ForeachBinaryOpScalarTensor_cu_64fe0ca525multi_tensor_apply_kernelINS1_18TensorListMetadataILi1EEENS1_27BinaryOpScalarTensorFunctorIbLi1ELi1ELi0EEEJSt10multipliesIbEPbbEEEvT_T0_DpT1_) ;  /* 0xffffffec022c7950 */ /* 0x000fea0003c3ffff */
.L_x_546:
        /* <DEDUP_REMOVED lines=11> */
.L_x_794:


//--------------------- .text._ZN2at6native63_GLOBAL__N__862fb238_30_ForeachBinaryOpScalarTensor_cu_64fe0ca525multi_tensor_apply_kernelINS1_18TensorListMetadataILi1EEENS1_27BinaryOpScalarTensorFunctorIN3c107complexIfEELi1ELi1ELi0EEEJSt10multipliesIS8_EPS8_S8_EEEvT_T0_DpT1_ --------------------------
	.section	.text._ZN2at6native63_GLOBAL__N__862fb238_30_ForeachBinaryOpScalarTensor_cu_64fe0ca525multi_tensor_apply_kernelINS1_18TensorListMetadataILi1EEENS1_27BinaryOpScalarTensorFunctorIN3c107complexIfEELi1ELi1ELi0EEEJSt10multipliesIS8_EPS8_S8_EEEvT_T0_DpT1_,"ax",@progbits
	.align	128
.text._ZN2at6native63_GLOBAL__N__862fb238_30_ForeachBinaryOpScalarTensor_cu_64fe0ca525multi_tensor_apply_kernelINS1_18TensorListMetadataILi1EEENS1_27BinaryOpScalarTensorFunctorIN3c107complexIfEELi1ELi1ELi0EEEJSt10multipliesIS8_EPS8_S8_EEEvT_T0_DpT1_:
        .type           _ZN2at6native63_GLOBAL__N__862fb238_30_ForeachBinaryOpScalarTensor_cu_64fe0ca525multi_tensor_apply_kernelINS1_18TensorListMetadataILi1EEENS1_27BinaryOpScalarTensorFunctorIN3c107complexIfEELi1ELi1ELi0EEEJSt10multipliesIS8_EPS8_S8_EEEvT_T0_DpT1_,@function
        .size           _ZN2at6native63_GLOBAL__N__862fb238_30_ForeachBinaryOpScalarTensor_cu_64fe0ca525multi_tensor_apply_kernelINS1_18TensorListMetadataILi1EEENS1_27BinaryOpScalarTensorFunctorIN3c107complexIfEELi1ELi1ELi0EEEJSt10multipliesIS8_EPS8_S8_EEEvT_T0_DpT1_,(.L_x_796 - _ZN2at6native63_GLOBAL__N__862fb238_30_ForeachBinaryOpScalarTensor_cu_64fe0ca525multi_tensor_apply_kernelINS1_18TensorListMetadataILi1EEENS1_27BinaryOpScalarTensorFunctorIN3c107complexIfEELi1ELi1ELi0EEEJSt10multipliesIS8_EPS8_S8_EEEvT_T0_DpT1_)
        .other          _ZN2at6native63_GLOBAL__N__862fb238_30_ForeachBinaryOpScalarTensor_cu_64fe0ca525multi_tensor_apply_kernelINS1_18TensorListMetadataILi1EEENS1_27BinaryOpScalarTensorFunctorIN3c107complexIfEELi1ELi1ELi0EEEJSt10multipliesIS8_EPS8_S8_EEEvT_T0_DpT1_,@"STO_CUDA_ENTRY STV_DEFAULT"
_ZN2at6native63_GLOBAL__N__862fb238_30_ForeachBinaryOpScalarTensor_cu_64fe0ca525multi_tensor_apply_kernelINS1_18TensorListMetadataILi1EEENS1_27BinaryOpScalarTensorFunctorIN3c107complexIfEELi1ELi1ELi0EEEJSt10multipliesIS8_EPS8_S8_EEEvT_T0_DpT1_:
        /* <DEDUP_REMOVED lines=13> */
[----:B------:R-:W-:Y:S02]  /*00d0*/  LOP3.LUT P0, RZ, R9, 0x1f, R26, 0xf8, !PT ;  /* 0x0000001f09ff7812 */ /* 0x000fe4000780f81a */
[----:B------:R-:W-:Y:S02]  /*00e0*/  IADD3.X R16, PT, PT, R3, ~R5, RZ, P1, !PT ;  /* 0x8000000503107210 */ /* 0x000fe40000ffe4ff */
[----:B------:R-:W-:-:S13]  /*00f0*/  LOP3.LUT P0, RZ, RZ, RZ, RZ, 0xfc, P0 ;  /* 0x000000ffffff7212 */ /* 0x000fda000000fcff */
[----:B-1----:R-:W-:Y:S05]  /*0100*/  @!P0 BRA `(.L_x_547) ;  /* 0x0000000400408947 */ /* 0x002fea0003800000 */
[----:B------:R-:W-:-:S04]  /*0110*/  ISETP.GE.U32.AND P0, PT, R17, 0x1, PT ;  /* 0x000000011100780c */ /* 0x000fc80003f06070 */
[----:B------:R-:W-:-:S13]  /*0120*/  ISETP.GE.AND.EX P0, PT, R16, RZ, PT, P0 ;  /* 0x000000ff1000720c */ /* 0x000fda0003f06300 */
[----:B------:R-:W-:Y:S05]  /*0130*/  @!P0 EXIT ;  /* 0x000000000000894d */ /* 0x000fea0003800000 */
[----:B------:R-:W0:Y:S01]  /*0140*/  S2R R0, SR_TID.X ;  /* 0x0000000000007919 */ /* 0x000e220000002100 */
[----:B------:R-:W1:Y:S01]  /*0150*/  LDC R2, c[0x0][0x360] ;  /* 0x0000d800ff027b82 */ /* 0x000e620000000800 */
[----:B------:R-:W-:Y:S01]  /*0160*/  ISETP.LT.U32.AND P0, PT, R17, 0x10000, PT ;  /* 0x000100001100780c */ /* 0x000fe20003f01070 */
[----:B------:R-:W-:Y:S02]  /*0170*/  HFMA2 R3, -RZ, RZ, 0, 0 ;  /* 0x00000000ff037431 */ /* 0x000fe400000001ff */
[----:B------:R-:W-:Y:S01]  /*0180*/  IMAD.MOV.U32 R7, RZ, RZ, RZ ;  /* 0x000000ffff077224 */ /* 0x000fe200078e00ff */
[----:B------:R-:W2:Y:S01]  /*0190*/  LDCU.64 UR6, c[0x0][0x10b8] ;  /* 0x00021700ff0677ac */ /* 0x000ea20008000a00 */
[----:B------:R-:W-:-:S04]  /*01a0*/  ISETP.LT.U32.AND.EX P0, PT, R16, RZ, PT, P0 ;  /* 0x000000ff1000720c */ /* 0x000fc80003f01100 */
[----:B------:R-:W-:Y:S02]  /*01b0*/  SEL R5, R17, 0x10000, P0 ;  /* 0x0001000011057807 */ /* 0x000fe40000000000 */
[----:B------:R-:W-:-:S07]  /*01c0*/  SEL R4, R16, RZ, P0 ;  /* 0x000000ff10047207 */ /* 0x000fce0000000000 */
.L_x_548:
[----:B------:R-:W3:Y:S01]  /*01d0*/  LDC.64 R24, c[0x0][0x10b0] ;  /* 0x00042c00ff187b82 */ /* 0x000ee20000000a00 */
[----:B0-----:R-:W-:-:S04]  /*01e0*/  IADD3 R9, P1, PT, R0, R7, RZ ;  /* 0x0000000700097210 */ /* 0x001fc80007f3e0ff */
[C---:B------:R-:W-:Y:S01]  /*01f0*/  ISETP.GE.U32.AND P0, PT, R9.reuse, R5, PT ;  /* 0x000000050900720c */ /* 0x040fe20003f06070 */
[----:B------:R-:W-:Y:S01]  /*0200*/  IMAD.X R11, RZ, RZ, R3, P1 ;  /* 0x000000ffff0b7224 */ /* 0x000fe200008e0603 */
[----:B------:R-:W-:-:S04]  /*0210*/  LEA R22, P1, R9, R26, 0x3 ;  /* 0x0000001a09167211 */ /* 0x000fc800078218ff */
[----:B------:R-:W-:Y:S02]  /*0220*/  ISETP.GE.U32.AND.EX P0, PT, R11, R4, PT, P0 ;  /* 0x000000040b00720c */ /* 0x000fe40003f06100 */
[----:B------:R-:W-:Y:S02]  /*0230*/  CS2R R16, SRZ ;  /* 0x0000000000107805 */ /* 0x000fe4000001ff00 */
[----:B------:R-:W-:Y:S01]  /*0240*/  LEA.HI.X R23, R9, R27, R11, 0x3, P1 ;  /* 0x0000001b09177211 */ /* 0x000fe200008f1c0b */
[----:B---3--:R-:W2:Y:S08]  /*0250*/  LDG.E.64 R24, desc[UR4][R24.64] ;  /* 0x0000000418187981 */ /* 0x008eb0000c1e1b00 */
[----:B------:R-:W3:Y:S01]  /*0260*/  @!P0 LDG.E.64 R16, desc[UR4][R22.64] ;  /* 0x0000000416108981 */ /* 0x000ee2000c1e1b00 */
[C---:B-1----:R-:W-:Y:S01]  /*0270*/  IADD3 R9, P1, PT, R2.reuse, R9, RZ ;  /* 0x0000000902097210 */ /* 0x042fe20007f3e0ff */
[----:B------:R-:W-:Y:S01]  /*0280*/  IMAD.SHL.U32 R15, R2, 0x8, RZ ;  /* 0x00000008020f7824 */ /* 0x000fe200078e00ff */
[----:B------:R-:W-:-:S02]  /*0290*/  CS2R R18, SRZ ;  /* 0x0000000000127805 */ /* 0x000fc4000001ff00 */
[C---:B------:R-:W-:Y:S02]  /*02a0*/  IADD3 R6, P2, PT, R2.reuse, R9, RZ ;  /* 0x0000000902067210 */ /* 0x040fe40007f5e0ff */
[----:B------:R-:W-:Y:S02]  /*02b0*/  IADD3.X R11, PT, PT, RZ, R11, RZ, P1, !PT ;  /* 0x0000000bff0b7210 */ /* 0x000fe40000ffe4ff */
[----:B------:R-:W-:Y:S02]  /*02c0*/  IADD3 R8, P4, PT, R2, R6, RZ ;  /* 0x0000000602087210 */ /* 0x000fe40007f9e0ff */
[-C--:B------:R-:W-:Y:S01]  /*02d0*/  ISETP.GE.U32.AND P1, PT, R9, R5.reuse, PT ;  /* 0x000000050900720c */ /* 0x080fe20003f26070 */
[----:B------:R-:W-:Y:S01]  /*02e0*/  IMAD.X R13, RZ, RZ, R11, P2 ;  /* 0x000000ffff0d7224 */ /* 0x000fe200010e060b */
[----:B------:R-:W-:Y:S02]  /*02f0*/  ISETP.GE.U32.AND P3, PT, R8, R5, PT ;  /* 0x000000050800720c */ /* 0x000fe40003f66070 */
[----:B------:R-:W-:-:S02]  /*0300*/  ISETP.GE.U32.AND.EX P1, PT, R11, R4, PT, P1 ;  /* 0x000000040b00720c */ /* 0x000fc40003f26110 */
[----:B------:R-:W-:Y:S02]  /*0310*/  IADD3.X R9, PT, PT, RZ, R13, RZ, P4, !PT ;  /* 0x0000000dff097210 */ /* 0x000fe400027fe4ff */
[----:B------:R-:W-:Y:S02]  /*0320*/  SHF.R.U32.HI R11, RZ, 0x1d, R2 ;  /* 0x0000001dff0b7819 */ /* 0x000fe40000011602 */
[----:B------:R-:W-:Y:S02]  /*0330*/  ISETP.GE.U32.AND.EX P3, PT, R9, R4, PT, P3 ;  /* 0x000000040900720c */ /* 0x000fe40003f66130 */
[C---:B------:R-:W-:Y:S02]  /*0340*/  IADD3 R8, P4, PT, R15.reuse, R22, RZ ;  /* 0x000000160f087210 */ /* 0x040fe40007f9e0ff */
[----:B------:R-:W-:Y:S02]  /*0350*/  ISETP.GE.U32.AND P2, PT, R6, R5, PT ;  /* 0x000000050600720c */ /* 0x000fe40003f46070 */
[----:B------:R-:W-:-:S02]  /*0360*/  IADD3 R14, P5, PT, R15, R8, RZ ;  /* 0x000000080f0e7210 */ /* 0x000fc40007fbe0ff */
[----:B------:R-:W-:Y:S02]  /*0370*/  ISETP.GE.U32.AND.EX P2, PT, R13, R4, PT, P2 ;  /* 0x000000040d00720c */ /* 0x000fe40003f46120 */
[----:B------:R-:W-:Y:S01]  /*0380*/  CS2R R12, SRZ ;  /* 0x00000000000c7805 */ /* 0x000fe2000001ff00 */
[C---:B--2---:R-:W-:Y:S01]  /*0390*/  FMUL.FTZ R9, R25.reuse, UR7 ;  /* 0x0000000719097c20 */ /* 0x044fe20008410000 */
[----:B------:R-:W-:-:S03]  /*03a0*/  FMUL.FTZ R25, R25, UR6 ;  /* 0x0000000619197c20 */ /* 0x000fc60008410000 */
[C---:B------:R-:W-:Y:S01]  /*03b0*/  FFMA.FTZ R6, R24.reuse, UR6, -R9 ;  /* 0x0000000618067c23 */ /* 0x040fe20008010809 */
[C---:B------:R-:W-:Y:S01]  /*03c0*/  IADD3.X R9, PT, PT, R11.reuse, R23, RZ, P4, !PT ;  /* 0x000000170b097210 */ /* 0x040fe200027fe4ff */
[----:B------:R-:W-:Y:S02]  /*03d0*/  FFMA.FTZ R24, R24, UR7, R25 ;  /* 0x0000000718187c23 */ /* 0x000fe40008010019 */
[-C--:B---3--:R-:W-:Y:S02]  /*03e0*/  FMUL.FTZ R21, R6, R17.reuse ;  /* 0x0000001106157220 */ /* 0x088fe40000410000 */
[----:B------:R-:W-:Y:S02]  /*03f0*/  IMAD.X R15, R11, 0x1, R9, P5 ;  /* 0x000000010b0f7824 */ /* 0x000fe400028e0609 */
[----:B------:R-:W-:Y:S01]  /*0400*/  FMUL.FTZ R11, R24, R17 ;  /* 0x00000011180b7220 */ /* 0x000fe20000410000 */
[----:B------:R-:W-:Y:S01]  /*0410*/  LEA R10, P4, R2, R14, 0x3 ;  /* 0x0000000e020a7211 */ /* 0x000fe200078818ff */
[----:B------:R-:W2:Y:S01]  /*0420*/  @!P1 LDG.E.64 R18, desc[UR4][R8.64] ;  /* 0x0000000408129981 */ /* 0x000ea2000c1e1b00 */
[-C--:B------:R-:W-:Y:S01]  /*0430*/  FFMA.FTZ R21, R24, R16.reuse, R21 ;  /* 0x0000001018157223 */ /* 0x080fe20000010015 */
[----:B------:R-:W-:Y:S01]  /*0440*/  FFMA.FTZ R20, R6, R16, -R11 ;  /* 0x0000001006147223 */ /* 0x000fe2000001080b */
[----:B------:R-:W-:-:S02]  /*0450*/  CS2R R16, SRZ ;  /* 0x0000000000107805 */ /* 0x000fc4000001ff00 */
[----:B------:R-:W-:Y:S01]  /*0460*/  LEA.HI.X R11, R2, R15, RZ, 0x3, P4 ;  /* 0x0000000f020b7211 */ /* 0x000fe200020f1cff */
[----:B------:R-:W3:Y:S04]  /*0470*/  @!P2 LDG.E.64 R12, desc[UR4][R14.64] ;  /* 0x000000040e0ca981 */ /* 0x000ee8000c1e1b00 */
[----:B------:R-:W4:Y:S01]  /*0480*/  @!P3 LDG.E.64 R16, desc[UR4][R10.64] ;  /* 0x000000040a10b981 */ /* 0x000f22000c1e1b00 */
[----:B------:R-:W-:Y:S01]  /*0490*/  @!P0 IMAD.MOV.U32 R29, RZ, RZ, R23 ;  /* 0x000000ffff1d8224 */ /* 0x000fe200078e0017 */
[----:B------:R-:W-:-:S05]  /*04a0*/  @!P0 MOV R28, R22 ;  /* 0x00000016001c8202 */ /* 0x000fca0000000f00 */
[----:B------:R0:W-:Y:S01]  /*04b0*/  @!P0 STG.E.64 desc[UR4][R28.64], R20 ;  /* 0x000000141c008986 */ /* 0x0001e2000c101b04 */
[----:B------:R-:W-:-:S04]  /*04c0*/  LEA R7, P0, R2, R7, 0x2 ;  /* 0x0000000702077211 */ /* 0x000fc800078010ff */
[----:B------:R-:W-:Y:S02]  /*04d0*/  IADD3.X R3, PT, PT, RZ, R3, RZ, P0, !PT ;  /* 0x00000003ff037210 */ /* 0x000fe400007fe4ff */
[----:B------:R-:W-:-:S04]  /*04e0*/  ISETP.GE.U32.AND P0, PT, R7, R5, PT ;  /* 0x000000050700720c */ /* 0x000fc80003f06070 */
[----:B------:R-:W-:Y:S01]  /*04f0*/  ISETP.GE.U32.AND.EX P0, PT, R3, R4, PT, P0 ;  /* 0x000000040300720c */ /* 0x000fe20003f06100 */
[-C--:B--2---:R-:W-:Y:S01]  /*0500*/  FMUL.FTZ R23, R24, R19.reuse ;  /* 0x0000001318177220 */ /* 0x084fe20000410000 */
[----:B------:R-:W-:-:S03]  /*0510*/  FMUL.FTZ R19, R6, R19 ;  /* 0x0000001306137220 */ /* 0x000fc60000410000 */
[-C--:B------:R-:W-:Y:S01]  /*0520*/  FFMA.FTZ R22, R6, R18.reuse, -R23 ;  /* 0x0000001206167223 */ /* 0x080fe20000010817 */
[C---:B------:R-:W-:Y:S01]  /*0530*/  FFMA.FTZ R23, R24.reuse, R18, R19 ;  /* 0x0000001218177223 */ /* 0x040fe20000010013 */
[-C--:B---3--:R-:W-:Y:S01]  /*0540*/  FMUL.FTZ R19, R24, R13.reuse ;  /* 0x0000000d18137220 */ /* 0x088fe20000410000 */
[----:B------:R-:W-:Y:S01]  /*0550*/  FMUL.FTZ R13, R6, R13 ;  /* 0x0000000d060d7220 */ /* 0x000fe20000410000 */
[-C--:B----4-:R-:W-:Y:S01]  /*0560*/  FMUL.FTZ R25, R24, R17.reuse ;  /* 0x0000001118197220 */ /* 0x090fe20000410000 */
[C---:B------:R-:W-:Y:S01]  /*0570*/  FMUL.FTZ R17, R6.reuse, R17 ;  /* 0x0000001106117220 */ /* 0x040fe20000410000 */
[-C--:B------:R-:W-:Y:S01]  /*0580*/  FFMA.FTZ R18, R6, R12.reuse, -R19 ;  /* 0x0000000c06127223 */ /* 0x080fe20000010813 */
[----:B------:R-:W-:Y:S01]  /*0590*/  FFMA.FTZ R19, R24, R12, R13 ;  /* 0x0000000c18137223 */ /* 0x000fe2000001000d */
[-C--:B------:R-:W-:Y:S01]  /*05a0*/  FFMA.FTZ R12, R6, R16.reuse, -R25 ;  /* 0x00000010060c7223 */ /* 0x080fe20000010819 */
[----:B------:R-:W-:Y:S01]  /*05b0*/  FFMA.FTZ R13, R24, R16, R17 ;  /* 0x00000010180d7223 */ /* 0x000fe20000010011 */
[----:B------:R0:W-:Y:S04]  /*05c0*/  @!P1 STG.E.64 desc[UR4][R8.64], R22 ;  /* 0x0000001608009986 */ /* 0x0001e8000c101b04 */
[----:B------:R0:W-:Y:S04]  /*05d0*/  @!P2 STG.E.64 desc[UR4][R14.64], R18 ;  /* 0x000000120e00a986 */ /* 0x0001e8000c101b04 */
[----:B------:R0:W-:Y:S01]  /*05e0*/  @!P3 STG.E.64 desc[UR4][R10.64], R12 ;  /* 0x0000000c0a00b986 */ /* 0x0001e2000c101b04 */
[----:B------:R-:W-:Y:S05]  /*05f0*/  @!P0 BRA `(.L_x_548) ;  /* 0xfffffff800f48947 */ /* 0x000fea000383ffff */
[----:B------:R-:W-:Y:S05]  /*0600*/  EXIT ;  /* 0x000000000000794d */ /* 0x000fea0003800000 */
.L_x_547:
        /* <DEDUP_REMOVED lines=9> */
.L_x_549:
[C---:B---3--:R-:W-:Y:S01]  /*06a0*/  LEA R18, P0, R0.reuse, R26, 0x5 ;  /* 0x0000001a00127211 */ /* 0x048fe200078028ff */
[----:B0-----:R-:W2:Y:S03]  /*06b0*/  LDG.E.64 R8, desc[UR4][R2.64] ;  /* 0x0000000402087981 */ /* 0x001ea6000c1e1b00 */
[----:B------:R-:W-:-:S05]  /*06c0*/  LEA.HI.X R19, R0, R27, R21, 0x5, P0 ;  /* 0x0000001b00137211 */ /* 0x000fca00000f2c15 */
[----:B------:R-:W3:Y:S01]  /*06d0*/  LDG.E.ENL2.256 R4, R12, desc[UR4][R18.64] ;  /* 0xfe000004120c797e */ /* 0x000ee20008121904 */
        /* <DEDUP_REMOVED lines=24> */
[----:B------:R-:W-:-:S02]  /*0860*/  SHF.L.U32 R4, R0, 0x2, RZ ;  /* 0x0000000200047819 */ /* 0x000fc400000006ff */
[----:B------:R-:W-:Y:S02]  /*0870*/  SHF.L.U64.HI R5, R0, 0x2, R21 ;  /* 0x0000000200057819 */ /* 0x000fe40000010215 */
[----:B------:R3:W-:Y:S01]  /*0880*/  STG.E.ENL2.256 desc[UR4][R18.64], R8, R12 ;  /* 0xf8000008120c797f */ /* 0x0007e2000f121804 */
[----:B------:R-:W-:-:S04]  /*0890*/  ISETP.LT.U32.AND P1, PT, R4, R17, PT ;  /* 0x000000110400720c */ /* 0x000fc80003f21070 */
[----:B------:R-:W-:-:S13]  /*08a0*/  ISETP.LT.AND.EX P1, PT, R5, R16, PT, P1 ;  /* 0x000000100500720c */ /* 0x000fda0003f21310 */
[----:B------:R-:W-:Y:S05]  /*08b0*/  @!P0 BRA P1, `(.L_x_549) ;  /* 0xfffffffc00788947 */ /* 0x000fea000083ffff */
[----:B------:R-:W-:Y:S05]  /*08c0*/  EXIT ;  /* 0x000000000000794d */ /* 0x000fea0003800000 */
.L_x_550:
        /* <DEDUP_REMOVED lines=11> */
.L_x_796:


//--------------------- .text._ZN2at6native63_GLOBAL__N__862fb238_30_ForeachBinaryOpScalarTensor_cu_64fe0ca525multi_tensor_apply_kernelINS1_18TensorListMetadataILi1EEENS1_27BinaryOpScalarTensorFunctorIN3c107complexIdEELi1ELi1ELi0EEEJSt10multipliesIS8_EPS8_S8_EEEvT_T0_DpT1_ --------------------------
	.section	.text._ZN2at6native63_GLOBAL__N__862fb238_30_ForeachBinaryOpScalarTensor_cu_64fe0ca525multi_tensor_apply_kernelINS1_18TensorListMetadataILi1EEENS1_27BinaryOpScalarTensorFunctorIN3c107complexIdEELi1ELi1ELi0EEEJSt10multipliesIS8_EPS8_S8_EEEvT_T0_DpT1_,"ax",@progbits
	.align	128
.text._ZN2at6native63_GLOBAL__N__862fb238_30_ForeachBinaryOpScalarTensor_cu_64fe0ca525multi_tensor_apply_kernelINS1_18TensorListMetadataILi1EEENS1_27BinaryOpScalarTensorFunctorIN3c107complexIdEELi1ELi1ELi0EEEJSt10multipliesIS8_EPS8_S8_EEEvT_T0_DpT1_:
        .type           _ZN2at6native63_GLOBAL__N__862fb238_30_ForeachBinaryOpScalarTensor_cu_64fe0ca525multi_tensor_apply_kernelINS1_18TensorListMetadataILi1EEENS1_27BinaryOpScalarTensorFunctorIN3c107complexIdEELi1ELi1ELi0EEEJSt10multipliesIS8_EPS8_S8_EEEvT_T0_DpT1_,@function
        .size           _ZN2at6native63_GLOBAL__N__862fb238_30_ForeachBinaryOpScalarTensor_cu_64fe0ca525multi_tensor_apply_kernelINS1_18TensorListMetadataILi1EEENS1_27BinaryOpScalarTensorFunctorIN3c107complexIdEELi1ELi1ELi0EEEJSt10multipliesIS8_EPS8_S8_EEEvT_T0_DpT1_,(.L_x_797 - _ZN2at6native63_GLOBAL__N__862fb238_30_ForeachBinaryOpScalarTensor_cu_64fe0ca525multi_tensor_apply_kernelINS1_18TensorListMetadataILi1EEENS1_27BinaryOpScalarTensorFunctorIN3c107complexIdEELi1ELi1ELi0EEEJSt10multipliesIS8_EPS8_S8_EEEvT_T0_DpT1_)
        .other          _ZN2at6native63_GLOBAL__N__862fb238_30_ForeachBinaryOpScalarTensor_cu_64fe0ca525multi_tensor_apply_kernelINS1_18TensorListMetadataILi1EEENS1_27BinaryOpScalarTensorFunctorIN3c107complexIdEELi1ELi1ELi0EEEJSt10multipliesIS8_EPS8_S8_EEEvT_T0_DpT1_,@"STO_CUDA_ENTRY STV_DEFAULT"
_ZN2at6native63_GLOBAL__N__862fb238_30_ForeachBinaryOpScalarTensor_cu_64fe0ca525multi_tensor_apply_kernelINS1_18TensorListMetadataILi1EEENS1_27BinaryOpScalarTensorFunctorIN3c107complexIdEELi1ELi1ELi0EEEJSt10multipliesIS8_EPS8_S8_EEEvT_T0_DpT1_:
        /* <DEDUP_REMOVED lines=30> */
.L_x_552:
[----:B---3--:R-:W3:Y:S01]  /*01e0*/  LDC.64 R16, c[0x0][0x10b0] ;  /* 0x00042c00ff107b82 */ /* 0x008ee20000000a00 */
[----:B0-----:R-:W-:-:S04]  /*01f0*/  IADD3 R3, P1, PT, R0, UR4, RZ ;  /* 0x0000000400037c10 */ /* 0x001fc8000ff3e0ff */
[C---:B------:R-:W-:Y:S01]  /*0200*/  ISETP.GE.U32.AND P0, PT, R3.reuse, UR13, PT ;  /* 0x0000000d03007c0c */ /* 0x040fe2000bf06070 */
[----:B------:R-:W-:Y:S01]  /*0210*/  IMAD.X R4, RZ, RZ, UR5, P1 ;  /* 0x00000005ff047e24 */ /* 0x000fe200088e06ff */
[C---:B-1----:R-:W-:Y:S02]  /*0220*/  IADD3 R6, P6, PT, R3.reuse, UR9, RZ ;  /* 0x0000000903067c10 */ /* 0x042fe4000ffde0ff */
[C---:B------:R-:W-:Y:S02]  /*0230*/  LEA R2, P3, R3.reuse, UR6, 0x4 ;  /* 0x0000000603027c11 */ /* 0x040fe4000f8620ff */
[----:B------:R-:W-:Y:S02]  /*0240*/  ISETP.GE.U32.AND.EX P0, PT, R4, UR14, PT, P0 ;  /* 0x0000000e04007c0c */ /* 0x000fe4000bf06100 */
[C---:B------:R-:W-:Y:S02]  /*0250*/  IADD3 R7, P4, PT, R6.reuse, UR9, RZ ;  /* 0x0000000906077c10 */ /* 0x040fe4000ff9e0ff */
[--C-:B------:R-:W-:Y:S01]  /*0260*/  LEA.HI.X R3, R3, UR7, R4.reuse, 0x4, P3 ;  /* 0x0000000703037c11 */ /* 0x100fe200098f2404 */
[----:B------:R-:W-:Y:S01]  /*0270*/  IMAD.X R4, RZ, RZ, R4, P6 ;  /* 0x000000ffff047224 */ /* 0x000fe200030e0604 */
[----:B---3--:R-:W2:Y:S01]  /*0280*/  LDG.E.128 R16, desc[UR10][R16.64] ;  /* 0x0000000a10107981 */ /* 0x008ea2000c1e1d00 */
[----:B------:R-:W-:Y:S01]  /*0290*/  ISETP.GE.U32.AND P2, PT, R6, UR13, PT ;  /* 0x0000000d06007c0c */ /* 0x000fe2000bf46070 */
[----:B------:R-:W-:-:S02]  /*02a0*/  USHF.L.U32 UR8, UR9, 0x4, URZ ;  /* 0x0000000409087899 */ /* 0x000fc400080006ff */
[----:B------:R-:W-:Y:S02]  /*02b0*/  IADD3 R5, P5, PT, R7, UR9, RZ ;  /* 0x0000000907057c10 */ /* 0x000fe4000ffbe0ff */
[----:B------:R-:W-:Y:S02]  /*02c0*/  CS2R R22, SRZ ;  /* 0x0000000000167805 */ /* 0x000fe4000001ff00 */
[----:B------:R-:W-:Y:S01]  /*02d0*/  CS2R R20, SRZ ;  /* 0x0000000000147805 */ /* 0x000fe2000001ff00 */
[----:B------:R-:W-:Y:S01]  /*02e0*/  IMAD.X R8, RZ, RZ, R4, P4 ;  /* 0x000000ffff087224 */ /* 0x000fe200020e0604 */
[----:B------:R-:W-:Y:S01]  /*02f0*/  ISETP.GE.U32.AND.EX P2, PT, R4, UR14, PT, P2 ;  /* 0x0000000e04007c0c */ /* 0x000fe2000bf46120 */
[----:B------:R-:W-:Y:S01]  /*0300*/  USHF.R.U32.HI UR12, URZ, 0x1c, UR9 ;  /* 0x0000001cff0c7899 */ /* 0x000fe20008011609 */
[----:B------:R-:W-:Y:S01]  /*0310*/  ISETP.GE.U32.AND P3, PT, R5, UR13, PT ;  /* 0x0000000d05007c0c */ /* 0x000fe2000bf66070 */
[----:B------:R-:W-:Y:S01]  /*0320*/  IMAD.X R9, RZ, RZ, R8, P5 ;  /* 0x000000ffff097224 */ /* 0x000fe200028e0608 */
[----:B------:R-:W-:Y:S01]  /*0330*/  IADD3 R12, P4, PT, R2, UR8, RZ ;  /* 0x00000008020c7c10 */ /* 0x000fe2000ff9e0ff */
[----:B------:R-:W3:Y:S01]  /*0340*/  @!P0 LDG.E.128 R20, desc[UR10][R2.64] ;  /* 0x0000000a02148981 */ /* 0x000ee2000c1e1d00 */
[----:B------:R-:W-:-:S02]  /*0350*/  ISETP.GE.U32.AND P1, PT, R7, UR13, PT ;  /* 0x0000000d07007c0c */ /* 0x000fc4000bf26070 */
[----:B------:R-:W-:Y:S02]  /*0360*/  CS2R R6, SRZ ;  /* 0x0000000000067805 */ /* 0x000fe4000001ff00 */
[----:B------:R-:W-:Y:S02]  /*0370*/  CS2R R4, SRZ ;  /* 0x0000000000047805 */ /* 0x000fe4000001ff00 */
[----:B------:R-:W-:Y:S02]  /*0380*/  ISETP.GE.U32.AND.EX P3, PT, R9, UR14, PT, P3 ;  /* 0x0000000e09007c0c */ /* 0x000fe4000bf66130 */
[----:B------:R-:W-:Y:S02]  /*0390*/  IADD3.X R13, PT, PT, R3, UR12, RZ, P4, !PT ;  /* 0x0000000c030d7c10 */ /* 0x000fe4000a7fe4ff */
[----:B------:R-:W-:Y:S02]  /*03a0*/  ISETP.GE.U32.AND.EX P1, PT, R8, UR14, PT, P1 ;  /* 0x0000000e08007c0c */ /* 0x000fe4000bf26110 */
[----:B------:R-:W-:Y:S01]  /*03b0*/  IADD3 R30, P4, PT, R12, UR8, RZ ;  /* 0x000000080c1e7c10 */ /* 0x000fe2000ff9e0ff */
[----:B------:R0:W4:Y:S01]  /*03c0*/  @!P2 LDG.E.128 R4, desc[UR10][R12.64] ;  /* 0x0000000a0c04a981 */ /* 0x000122000c1e1d00 */
[----:B------:R-:W-:Y:S01]  /*03d0*/  IMAD.U32 R29, RZ, RZ, UR9 ;  /* 0x00000009ff1d7e24 */ /* 0x000fe2000f8e00ff */
[----:B------:R-:W-:-:S02]  /*03e0*/  CS2R R10, SRZ ;  /* 0x00000000000a7805 */ /* 0x000fc4000001ff00 */
[----:B------:R-:W-:Y:S02]  /*03f0*/  CS2R R8, SRZ ;  /* 0x0000000000087805 */ /* 0x000fe4000001ff00 */
[----:B------:R-:W-:Y:S01]  /*0400*/  IADD3.X R31, PT, PT, R13, UR12, RZ, P4, !PT ;  /* 0x0000000c0d1f7c10 */ /* 0x000fe2000a7fe4ff */
[----:B------:R-:W-:Y:S01]  /*0410*/  IMAD.U32 R15, RZ, RZ, UR9 ;  /* 0x00000009ff0f7e24 */ /* 0x000fe2000f8e00ff */
[----:B------:R-:W-:-:S03]  /*0420*/  @!P3 LEA R28, P4, R29, R30, 0x4 ;  /* 0x0000001e1d1cb211 */ /* 0x000fc600078820ff */
[----:B------:R1:W5:Y:S01]  /*0430*/  @!P1 LDG.E.128 R8, desc[UR10][R30.64] ;  /* 0x0000000a1e089981 */ /* 0x000362000c1e1d00 */
[----:B------:R-:W-:Y:S02]  /*0440*/  @!P3 LEA.HI.X R29, R15, R31, RZ, 0x4, P4 ;  /* 0x0000001f0f1db211 */ /* 0x000fe400020f24ff */
[----:B------:R-:W-:Y:S02]  /*0450*/  CS2R R14, SRZ ;  /* 0x00000000000e7805 */ /* 0x000fe4000001ff00 */
[----:B0-----:R-:W-:-:S06]  /*0460*/  CS2R R12, SRZ ;  /* 0x00000000000c7805 */ /* 0x001fcc000001ff00 */
[----:B------:R0:W5:Y:S01]  /*0470*/  @!P3 LDG.E.128 R12, desc[UR10][R28.64] ;  /* 0x0000000a1c0cb981 */ /* 0x000162000c1e1d00 */
[----:B------:R-:W-:Y:S02]  /*0480*/  IMAD.U32 R33, RZ, RZ, UR8 ;  /* 0x00000008ff217e24 */ /* 0x000fe4000f8e00ff */
[----:B-1----:R-:W-:Y:S02]  /*0490*/  IMAD.U32 R31, RZ, RZ, UR8 ;  /* 0x00000008ff1f7e24 */ /* 0x002fe4000f8e00ff */
[----:B------:R-:W-:Y:S02]  /*04a0*/  IMAD.U32 R35, RZ, RZ, UR12 ;  /* 0x0000000cff237e24 */ /* 0x000fe4000f8e00ff */
[----:B0-----:R-:W-:Y:S01]  /*04b0*/  IMAD.U32 R29, RZ, RZ, UR9 ;  /* 0x00000009ff1d7e24 */ /* 0x001fe2000f8e00ff */
[----:B------:R-:W-:-:S04]  /*04c0*/  ULEA UR4, UP0, UR9, UR4, 0x2 ;  /* 0x0000000409047291 */ /* 0x000fc8000f8010ff */
        /* <DEDUP_REMOVED lines=13> */
[----:B------:R-:W-:Y:S02]  /*05a0*/  DFMA R22, R24, R4, R22 ;  /* 0x000000041816722b */ /* 0x000fe40000000016 */
[----:B-----5:R-:W-:-:S04]  /*05b0*/  DMUL R6, R26, R10 ;  /* 0x0000000a1a067228 */ /* 0x020fc80000000000 */
[----:B------:R-:W-:Y:S02]  /*05c0*/  DFMA R20, R26, R4, -R20 ;  /* 0x000000041a14722b */ /* 0x000fe40000000814 */
[C---:B------:R-:W-:Y:S02]  /*05d0*/  DMUL R4, R24.reuse, R10 ;  /* 0x0000000a18047228 */ /* 0x040fe40000000000 */
[----:B------:R-:W-:-:S06]  /*05e0*/  DFMA R6, R24, R8, R6 ;  /* 0x000000081806722b */ /* 0x000fcc0000000006 */
[----:B------:R-:W-:Y:S02]  /*05f0*/  DFMA R4, R26, R8, -R4 ;  /* 0x000000081a04722b */ /* 0x000fe40000000804 */
[-C--:B------:R-:W-:Y:S02]  /*0600*/  DMUL R8, R24, R14.reuse ;  /* 0x0000000e18087228 */ /* 0x080fe40000000000 */
[----:B------:R-:W-:Y:S01]  /*0610*/  DMUL R10, R26, R14 ;  /* 0x0000000e1a0a7228 */ /* 0x000fe20000000000 */
[----:B------:R-:W-:-:S05]  /*0620*/  IMAD.U32 R15, RZ, RZ, UR9 ;  /* 0x00000009ff0f7e24 */ /* 0x000fca000f8e00ff */
[----:B------:R-:W-:Y:S01]  /*0630*/  DFMA R8, R26, R12, -R8 ;  /* 0x0000000c1a08722b */ /* 0x000fe20000000808 */
[----:B------:R-:W-:Y:S02]  /*0640*/  @!P0 IMAD.MOV.U32 R26, RZ, RZ, R2 ;  /* 0x000000ffff1a8224 */ /* 0x000fe400078e0002 */
[----:B------:R-:W-:Y:S01]  /*0650*/  @!P0 IMAD.MOV.U32 R27, RZ, RZ, R3 ;  /* 0x000000ffff1b8224 */ /* 0x000fe200078e0003 */
[----:B------:R-:W-:-:S04]  /*0660*/  @!P2 LEA R14, P5, R15, R2, 0x4 ;  /* 0x000000020f0ea211 */ /* 0x000fc800078a20ff */
[----:B------:R0:W-:Y:S01]  /*0670*/  @!P0 STG.E.128 desc[UR10][R26.64], R16 ;  /* 0x000000101a008986 */ /* 0x0001e2000c101d0a */
[--C-:B------:R-:W-:Y:S02]  /*0680*/  @!P3 IADD3 R28, P0, P4, R33, UR8, R2.reuse ;  /* 0x00000008211cbc10 */ /* 0x100fe4000fc1e002 */
[----:B------:R-:W-:Y:S01]  /*0690*/  @!P2 LEA.HI.X R15, R29, R3, RZ, 0x4, P5 ;  /* 0x000000031d0fa211 */ /* 0x000fe200028f24ff */
[----:B------:R-:W-:Y:S01]  /*06a0*/  IMAD.U32 R29, RZ, RZ, UR12 ;  /* 0x0000000cff1d7e24 */ /* 0x000fe2000f8e00ff */
[----:B------:R-:W-:Y:S01]  /*06b0*/  @!P1 IADD3 R2, P5, P6, R31, UR8, R2 ;  /* 0x000000081f029c10 */ /* 0x000fe2000febe002 */
[----:B------:R-:W-:Y:S02]  /*06c0*/  DFMA R10, R24, R12, R10 ;  /* 0x0000000c180a722b */ /* 0x000fe4000000000a */
[----:B------:R3:W-:Y:S01]  /*06d0*/  @!P2 STG.E.128 desc[UR10][R14.64], R20 ;  /* 0x000000140e00a986 */ /* 0x0007e2000c101d0a */
[----:B0-----:R-:W-:Y:S02]  /*06e0*/  @!P3 IADD3.X R16, PT, PT, R35, UR12, R3, P0, P4 ;  /* 0x0000000c2310bc10 */ /* 0x001fe400087e8403 */
[----:B------:R-:W-:-:S02]  /*06f0*/  @!P3 IADD3 R18, P0, PT, R28, UR8, RZ ;  /* 0x000000081c12bc10 */ /* 0x000fc4000ff1e0ff */
[----:B------:R-:W-:Y:S02]  /*0700*/  @!P1 IADD3.X R3, PT, PT, R29, UR12, R3, P5, P6 ;  /* 0x0000000c1d039c10 */ /* 0x000fe4000afec403 */
[----:B------:R-:W-:-:S03]  /*0710*/  @!P3 IADD3.X R19, PT, PT, R16, UR12, RZ, P0, !PT ;  /* 0x0000000c1013bc10 */ /* 0x000fc600087fe4ff */
[----:B------:R3:W-:Y:S04]  /*0720*/  @!P1 STG.E.128 desc[UR10][R2.64], R4 ;  /* 0x0000000402009986 */ /* 0x0007e8000c101d0a */
[----:B------:R3:W-:Y:S01]  /*0730*/  @!P3 STG.E.128 desc[UR10][R18.64], R8 ;  /* 0x000000081200b986 */ /* 0x0007e2000c101d0a */
[----:B------:R-:W-:Y:S05]  /*0740*/  BRA.U !UP0, `(.L_x_552) ;  /* 0xfffffff908a47547 */ /* 0x000fea000b83ffff */
[----:B------:R-:W-:Y:S05]  /*0750*/  EXIT ;  /* 0x000000000000794d */ /* 0x000fea0003800000 */
.L_x_551:
        /* <DEDUP_REMOVED lines=9> */
.L_x_553:
[----:B0--3--:R-:W2:Y:S01]  /*07f0*/  LDG.E.128 R4, desc[UR10][R2.64] ;  /* 0x0000000a02047981 */ /* 0x009ea2000c1e1d00 */
[----:B------:R-:W-:-:S04]  /*0800*/  LEA R26, P0, R0, UR6, 0x6 ;  /* 0x00000006001a7c11 */ /* 0x000fc8000f8030ff */
[----:B------:R-:W-:-:S05]  /*0810*/  LEA.HI.X R27, R0, UR7, R25, 0x6, P0 ;  /* 0x00000007001b7c11 */ /* 0x000fca00080f3419 */
[----:B------:R-:W3:Y:S01]  /*0820*/  LDG.E.ENL2.256 R16, R20, desc[UR10][R26.64] ;  /* 0xfe00000a1a14797e */ /* 0x000ee20008121910 */
[C---:B--2---:R-:W-:Y:S02]  /*0830*/  DMUL R30, R6.reuse, UR18 ;  /* 0x00000012061e7c28 */ /* 0x044fe40008000000 */
[----:B------:R-:W-:-:S06]  /*0840*/  DMUL R28, R6, UR16 ;  /* 0x00000010061c7c28 */ /* 0x000fcc0008000000 */
[C---:B------:R-:W-:Y:S02]  /*0850*/  DFMA R30, R4.reuse, UR16, -R30 ;  /* 0x00000010041e7c2b */ /* 0x040fe4000800081e */
[----:B------:R-:W-:Y:S01]  /*0860*/  DFMA R28, R4, UR18, R28 ;  /* 0x00000012041c7c2b */ /* 0x000fe2000800001c */
[----:B------:R-:W2:Y:S01]  /*0870*/  LDG.E.ENL2.256 R8, R4, desc[UR10][R26.64+0x20] ;  /* 0xfe00010a1a04797e */ /* 0x000ea20008121908 */
[----:B-1----:R-:W-:-:S04]  /*0880*/  IADD3 R0, P0, PT, R0, UR4, RZ ;  /* 0x0000000400007c10 */ /* 0x002fc8000ff1e0ff */
[C---:B---3--:R-:W-:Y:S02]  /*0890*/  DMUL R14, R22.reuse, R30 ;  /* 0x0000001e160e7228 */ /* 0x048fe40000000000 */
[----:B------:R-:W-:Y:S01]  /*08a0*/  DMUL R12, R22, R28 ;  /* 0x0000001c160c7228 */ /* 0x000fe20000000000 */
[----:B------:R-:W-:Y:S01]  /*08b0*/  IMAD.X R25, RZ, RZ, R25, P0 ;  /* 0x000000ffff197224 */ /* 0x000fe200000e0619 */
[----:B------:R-:W-:Y:S01]  /*08c0*/  DMUL R22, R18, R30 ;  /* 0x0000001e12167228 */ /* 0x000fe20000000000 */
[----:B------:R-:W-:-:S03]  /*08d0*/  LOP3.LUT P0, RZ, R0, 0xffffc000, RZ, 0xc0, !PT ;  /* 0xffffc00000ff7812 */ /* 0x000fc6000780c0ff */
[C---:B------:R-:W-:Y:S01]  /*08e0*/  DFMA R14, R20.reuse, R28, R14 ;  /* 0x0000001c140e722b */ /* 0x040fe2000000000e */
[----:B------:R-:W-:Y:S01]  /*08f0*/  LOP3.LUT P0, RZ, R25, 0x3fffffff, RZ, 0xc0, P0 ;  /* 0x3fffffff19ff7812 */ /* 0x000fe2000000c0ff */
[----:B------:R-:W-:Y:S02]  /*0900*/  DFMA R12, R20, R30, -R12 ;  /* 0x0000001e140c722b */ /* 0x000fe4000000080c */
[-C--:B------:R-:W-:Y:S02]  /*0910*/  DMUL R20, R18, R28.reuse ;  /* 0x0000001c12147228 */ /* 0x080fe40000000000 */
[----:B------:R-:W-:-:S06]  /*0920*/  DFMA R22, R16, R28, R22 ;  /* 0x0000001c1016722b */ /* 0x000fcc0000000016 */
[----:B------:R-:W-:-:S07]  /*0930*/  DFMA R20, R16, R30, -R20 ;  /* 0x0000001e1014722b */ /* 0x000fce0000000814 */
[----:B------:R3:W-:Y:S01]  /*0940*/  STG.E.ENL2.256 desc[UR10][R26.64], R12, R20 ;  /* 0xf800000c1a14797f */ /* 0x0007e2000f12180a */
[C---:B--2---:R-:W-:Y:S02]  /*0950*/  DMUL R16, R6.reuse, R28 ;  /* 0x0000001c06107228 */ /* 0x044fe40000000000 */
[----:B------:R-:W-:Y:S02]  /*0960*/  DMUL R18, R6, R30 ;  /* 0x0000001e06127228 */ /* 0x000fe40000000000 */
[C---:B------:R-:W-:Y:S02]  /*0970*/  DMUL R6, R10.reuse, R28 ;  /* 0x0000001c0a067228 */ /* 0x040fe40000000000 */
[-C--:B------:R-:W-:Y:S02]  /*0980*/  DMUL R10, R10, R30.reuse ;  /* 0x0000001e0a0a7228 */ /* 0x080fe40000000000 */
[C---:B------:R-:W-:Y:S02]  /*0990*/  DFMA R16, R4.reuse, R30, -R16 ;  /* 0x0000001e0410722b */ /* 0x040fe40000000810 */
[----:B------:R-:W-:-:S02]  /*09a0*/  DFMA R18, R4, R28, R18 ;  /* 0x0000001c0412722b */ /* 0x000fc40000000012 */
[C---:B------:R-:W-:Y:S02]  /*09b0*/  DFMA R4, R8.reuse, R30, -R6 ;  /* 0x0000001e0804722b */ /* 0x040fe40000000806 */
[----:B------:R-:W-:Y:S01]  /*09c0*/  DFMA R6, R8, R28, R10 ;  /* 0x0000001c0806722b */ /* 0x000fe2000000000a */
[----:B------:R-:W-:-:S06]  /*09d0*/  IMAD.SHL.U32 R8, R0, 0x4, RZ ;  /* 0x0000000400087824 */ /* 0x000fcc00078e00ff */
[----:B------:R3:W-:Y:S01]  /*09e0*/  STG.E.ENL2.256 desc[UR10][R26.64+0x20], R16, R4 ;  /* 0xf80001101a04797f */ /* 0x0007e2000f12180a */
[----:B------:R-:W-:Y:S02]  /*09f0*/  ISETP.LT.U32.AND P1, PT, R8, UR15, PT ;  /* 0x0000000f08007c0c */ /* 0x000fe4000bf21070 */
[----:B------:R-:W-:-:S04]  /*0a00*/  SHF.L.U64.HI R8, R0, 0x2, R25 ;  /* 0x0000000200087819 */ /* 0x000fc80000010219 */
[----:B------:R-:W-:-:S13]  /*0a10*/  ISETP.LT.AND.EX P1, PT, R8, UR8, PT, P1 ;  /* 0x0000000808007c0c */ /* 0x000fda000bf21310 */
[----:B------:R-:W-:Y:S05]  /*0a20*/  @!P0 BRA P1, `(.L_x_553) ;  /* 0xfffffffc00708947 */ /* 0x000fea000083ffff */
[----:B------:R-:W-:Y:S05]  /*0a30*/  EXIT ;  /* 0x000000000000794d */ /* 0x000fea0003800000 */
.L_x_554:
        /* <DEDUP_REMOVED lines=12> */
.L_x_797:


//--------------------- .text._ZN2at6native63_GLOBAL__N__862fb238_30_ForeachBinaryOpScalarTensor_cu_64fe0ca525multi_tensor_apply_kernelINS1_18TensorListMetadataILi1EEENS1_27BinaryOpScalarTensorFunctorIfLi1ELi1ELi0EEEJSt10multipliesIfEPffEEEvT_T0_DpT1_ --------------------------
	.section	.text._ZN2at6native63_GLOBAL__N__862fb238_30_ForeachBinaryOpScalarTensor_cu_64fe0ca525multi_tensor_apply_kernelINS1_18TensorListMetadataILi1EEENS1_27BinaryOpScalarTensorFunctorIfLi1ELi1ELi0EEEJSt10multipliesIfEPffEEEvT_T0_DpT1_,"ax",@progbits
	.align	128
.text._ZN2at6native63_GLOBAL__N__862fb238_30_ForeachBinaryOpScalarTensor_cu_64fe0ca525multi_tensor_apply_kernelINS1_18TensorListMetadataILi1EEENS1_27BinaryOpScalarTensorFunctorIfLi1ELi1ELi0EEEJSt10multipliesIfEPffEEEvT_T0_DpT1_:
        .type           _ZN2at6native63_GLOBAL__N__862fb238_30_ForeachBinaryOpScalarTensor_cu_64fe0ca525multi_tensor_apply_kernelINS1_18TensorListMetadataILi1EEENS1_27BinaryOpScalarTensorFunctorIfLi1ELi1ELi0EEEJSt10multipliesIfEPffEEEvT_T0_DpT1_,@function
        .size           _ZN2at6native63_GLOBAL__N__862fb238_30_ForeachBinaryOpScalarTensor_cu_64fe0ca525multi_tensor_apply_kernelINS1_18TensorListMetadataILi1EEENS1_27BinaryOpScalarTensorFunctorIfLi1ELi1ELi0EEEJSt10multipliesIfEPffEEEvT_T0_DpT1_,(.L_x_798 - _ZN2at6native63_GLOBAL__N__862fb238_30_ForeachBinaryOpScalarTensor_cu_64fe0ca525multi_tensor_apply_kernelINS1_18TensorListMetadataILi1EEENS1_27BinaryOpScalarTensorFunctorIfLi1ELi1ELi0EEEJSt10multipliesIfEPffEEEvT_T0_DpT1_)
        .other          _ZN2at6native63_GLOBAL__N__862fb238_30_ForeachBinaryOpScalarTensor_cu_64fe0ca525multi_tensor_apply_kernelINS1_18TensorListMetadataILi1EEENS1_27BinaryOpScalarTensorFunctorIfLi1ELi1ELi0EEEJSt10multipliesIfEPffEEEvT_T0_DpT1_,@"STO_CUDA_ENTRY STV_DEFAULT"
_ZN2at6native63_GLOBAL__N__862fb238_30_ForeachBinaryOpScalarTensor_cu_64fe0ca525multi_tensor_apply_kernelINS1_18TensorListMetadataILi1EEENS1_27BinaryOpScalarTensorFunctorIfLi1ELi1ELi0EEEJSt10multipliesIfEPffEEEvT_T0_DpT1_:
        /* <DEDUP_REMOVED lines=35> */
[----:B------:R-:W-:Y:S05]  /*0230*/  CALL.REL.NOINC `($__internal_43_$__cuda_sm20_div_u16) ;  /* 0x0000000c00187944 */ /* 0x000fea0003c00000 */
        /* <DEDUP_REMOVED lines=14> */
.L_x_557:
[----:B--2---:R-:W2:Y:S01]  /*0320*/  LDC.64 R4, c[0x0][0x10b0] ;  /* 0x00042c00ff047b82 */ /* 0x004ea20000000a00 */
[----:B0-----:R-:W-:Y:S01]  /*0330*/  IADD3 R27, P0, PT, R17, UR6, RZ ;  /* 0x00000006111b7c10 */ /* 0x001fe2000ff1e0ff */
[----:B------:R-:W-:-:S03]  /*0340*/  IMAD.MOV.U32 R15, RZ, RZ, RZ ;  /* 0x000000ffff0f7224 */ /* 0x000fc600078e00ff */
[C---:B------:R-:W-:Y:S01]  /*0350*/  ISETP.GE.U32.AND P2, PT, R27.reuse, R0, PT ;  /* 0x000000001b00720c */ /* 0x040fe20003f46070 */
[----:B------:R-:W-:Y:S01]  /*0360*/  IMAD.X R23, RZ, RZ, UR7, P0 ;  /* 0x00000007ff177e24 */ /* 0x000fe200080e06ff */
[C---:B------:R-:W-:Y:S02]  /*0370*/  IADD3 R25, P1, PT, R27.reuse, UR11, RZ ;  /* 0x0000000b1b197c10 */ /* 0x040fe4000ff3e0ff */
[----:B------:R-:W-:Y:S02]  /*0380*/  LEA R12, P0, R27, R2, 0x2 ;  /* 0x000000021b0c7211 */ /* 0x000fe400078010ff */
[----:B------:R-:W-:Y:S01]  /*0390*/  ISETP.GE.AND.EX P2, PT, R23, R16, PT, P2 ;  /* 0x000000101700720c */ /* 0x000fe20003f46320 */
[--C-:B------:R-:W-:Y:S01]  /*03a0*/  IMAD.X R21, RZ, RZ, R23.reuse, P1 ;  /* 0x000000ffff157224 */ /* 0x100fe200008e0617 */
[----:B------:R-:W-:Y:S02]  /*03b0*/  ISETP.GE.U32.AND P3, PT, R25, R0, PT ;  /* 0x000000001900720c */ /* 0x000fe40003f66070 */
[----:B------:R-:W-:Y:S01]  /*03c0*/  LEA.HI.X R13, R27, R3, R23, 0x2, P0 ;  /* 0x000000031b0d7211 */ /* 0x000fe200000f1417 */
[----:B------:R-:W-:Y:S01]  /*03d0*/  IMAD.U32 R7, RZ, RZ, UR11 ;  /* 0x0000000bff077e24 */ /* 0x000fe2000f8e00ff */
[----:B------:R-:W-:Y:S01]  /*03e0*/  ISETP.GE.AND.EX P3, PT, R21, R16, PT, P3 ;  /* 0x000000101500720c */ /* 0x000fe20003f66330 */
[----:B------:R-:W-:Y:S01]  /*03f0*/  IMAD.U32 R11, RZ, RZ, UR11 ;  /* 0x0000000bff0b7e24 */ /* 0x000fe2000f8e00ff */
[----:B--2---:R-:W1:Y:S02]  /*0400*/  LDG.E R20, desc[UR12][R4.64] ;  /* 0x0000000c04147981 */ /* 0x004e64000c1e1900 */
[----:B------:R-:W-:-:S03]  /*0410*/  LEA R6, P0, R7, R12, 0x2 ;  /* 0x0000000c07067211 */ /* 0x000fc600078010ff */
[----:B------:R-:W2:Y:S01]  /*0420*/  @!P2 LDG.E R15, desc[UR12][R12.64] ;  /* 0x0000000c0c0fa981 */ /* 0x000ea2000c1e1900 */
[----:B------:R-:W-:Y:S01]  /*0430*/  IADD3 R9, P1, PT, R25, UR11, RZ ;  /* 0x0000000b19097c10 */ /* 0x000fe2000ff3e0ff */
[----:B------:R-:W-:Y:S01]  /*0440*/  IMAD.MOV.U32 R29, RZ, RZ, RZ ;  /* 0x000000ffff1d7224 */ /* 0x000fe200078e00ff */
[----:B------:R-:W-:Y:S02]  /*0450*/  LEA.HI.X R7, R11, R13, RZ, 0x2, P0 ;  /* 0x0000000d0b077211 */ /* 0x000fe400000f14ff */
[CC--:B------:R-:W-:Y:S01]  /*0460*/  ISETP.GE.U32.AND P0, PT, R9.reuse, R0.reuse, PT ;  /* 0x000000000900720c */ /* 0x0c0fe20003f06070 */
[----:B------:R-:W-:Y:S01]  /*0470*/  IMAD.X R11, RZ, RZ, R21, P1 ;  /* 0x000000ffff0b7224 */ /* 0x000fe200008e0615 */
[----:B------:R-:W-:Y:S01]  /*0480*/  IADD3 R9, P4, PT, R9, UR11, RZ ;  /* 0x0000000b09097c10 */ /* 0x000fe2000ff9e0ff */
[----:B------:R-:W3:Y:S01]  /*0490*/  @!P3 LDG.E R29, desc[UR12][R6.64] ;  /* 0x0000000c061db981 */ /* 0x000ee2000c1e1900 */
[----:B------:R-:W-:Y:S02]  /*04a0*/  IMAD.U32 R19, RZ, RZ, UR11 ;  /* 0x0000000bff137e24 */ /* 0x000fe4000f8e00ff */
[----:B------:R-:W-:Y:S01]  /*04b0*/  ISETP.GE.U32.AND P1, PT, R9, R0, PT ;  /* 0x000000000900720c */ /* 0x000fe20003f26070 */
[----:B------:R-:W-:Y:S01]  /*04c0*/  IMAD.X R9, RZ, RZ, R11, P4 ;  /* 0x000000ffff097224 */ /* 0x000fe200020e060b */
[----:B------:R-:W-:Y:S01]  /*04d0*/  ISETP.GE.AND.EX P0, PT, R11, R16, PT, P0 ;  /* 0x000000100b00720c */ /* 0x000fe20003f06300 */
[----:B------:R-:W-:Y:S01]  /*04e0*/  IMAD.U32 R11, RZ, RZ, UR11 ;  /* 0x0000000bff0b7e24 */ /* 0x000fe2000f8e00ff */
[----:B------:R-:W-:Y:S01]  /*04f0*/  LEA R8, P4, R19, R6, 0x2 ;  /* 0x0000000613087211 */ /* 0x000fe200078810ff */
[----:B------:R-:W-:Y:S01]  /*0500*/  IMAD.U32 R14, RZ, RZ, UR11 ;  /* 0x0000000bff0e7e24 */ /* 0x000fe2000f8e00ff */
[----:B------:R-:W-:-:S02]  /*0510*/  ISETP.GE.AND.EX P1, PT, R9, R16, PT, P1 ;  /* 0x000000100900720c */ /* 0x000fc40003f26310 */
[----:B------:R-:W-:Y:S02]  /*0520*/  LEA.HI.X R9, R11, R7, RZ, 0x2, P4 ;  /* 0x000000070b097211 */ /* 0x000fe400020f14ff */
[----:B------:R-:W-:Y:S02]  /*0530*/  LEA R10, P4, R19, R8, 0x2 ;  /* 0x00000008130a7211 */ /* 0x000fe400078810ff */
[----:B------:R-:W-:Y:S02]  /*0540*/  CS2R R18, SRZ ;  /* 0x0000000000127805 */ /* 0x000fe4000001ff00 */
[----:B------:R-:W-:-:S04]  /*0550*/  LEA.HI.X R11, R14, R9, RZ, 0x2, P4 ;  /* 0x000000090e0b7211 */ /* 0x000fc800020f14ff */
[----:B------:R-:W4:Y:S04]  /*0560*/  @!P0 LDG.E R18, desc[UR12][R8.64] ;  /* 0x0000000c08128981 */ /* 0x000f28000c1e1900 */
[----:B------:R-:W5:Y:S01]  /*0570*/  @!P1 LDG.E R19, desc[UR12][R10.64] ;  /* 0x0000000c0a139981 */ /* 0x000f62000c1e1900 */
[----:B------:R-:W-:Y:S01]  /*0580*/  @!P2 IMAD.MOV.U32 R14, RZ, RZ, R12 ;  /* 0x000000ffff0ea224 */ /* 0x000fe200078e000c */
[----:B------:R-:W-:Y:S01]  /*0590*/  IADD3 R25, P4, PT, R25, UR10, RZ ;  /* 0x0000000a19197c10 */ /* 0x000fe2000ff9e0ff */
[----:B------:R-:W-:-:S04]  /*05a0*/  IMAD.U32 R24, RZ, RZ, UR10 ;  /* 0x0000000aff187e24 */ /* 0x000fc8000f8e00ff */
[----:B------:R-:W-:Y:S02]  /*05b0*/  IMAD.X R21, RZ, RZ, R21, P4 ;  /* 0x000000ffff157224 */ /* 0x000fe400020e0615 */
[----:B-1----:R-:W-:-:S04]  /*05c0*/  FMUL.FTZ R20, R20, UR14 ;  /* 0x0000000e14147c20 */ /* 0x002fc80008410000 */
[----:B--2---:R-:W-:Y:S01]  /*05d0*/  FMUL.FTZ R22, R20, R15 ;  /* 0x0000000f14167220 */ /* 0x004fe20000410000 */
[----:B------:R-:W-:-:S05]  /*05e0*/  @!P2 IMAD.MOV.U32 R15, RZ, RZ, R13 ;  /* 0x000000ffff0fa224 */ /* 0x000fca00078e000d */
[----:B------:R0:W-:Y:S01]  /*05f0*/  @!P2 STG.E desc[UR12][R14.64], R22 ;  /* 0x000000160e00a986 */ /* 0x0001e2000c10190c */
[----:B------:R-:W-:Y:S01]  /*0600*/  LEA R12, P2, R24, R12, 0x2 ;  /* 0x0000000c180c7211 */ /* 0x000fe200078410ff */
[----:B---3--:R-:W-:-:S03]  /*0610*/  FMUL.FTZ R29, R20, R29 ;  /* 0x0000001d141d7220 */ /* 0x008fc60000410000 */
[----:B------:R-:W-:Y:S02]  /*0620*/  LEA.HI.X R13, R24, R13, RZ, 0x2, P2 ;  /* 0x0000000d180d7211 */ /* 0x000fe400010f14ff */
[----:B------:R-:W-:Y:S01]  /*0630*/  IADD3 R27, P2, PT, R27, UR10, RZ ;  /* 0x0000000a1b1b7c10 */ /* 0x000fe2000ff5e0ff */
[----:B------:R1:W-:Y:S03]  /*0640*/  @!P3 STG.E desc[UR12][R6.64], R29 ;  /* 0x0000001d0600b986 */ /* 0x0003e6000c10190c */
[----:B------:R-:W-:Y:S01]  /*0650*/  ISETP.GE.U32.AND P4, PT, R27, R0, PT ;  /* 0x000000001b00720c */ /* 0x000fe20003f86070 */
[----:B------:R-:W-:Y:S01]  /*0660*/  IMAD.X R23, RZ, RZ, R23, P2 ;  /* 0x000000ffff177224 */ /* 0x000fe200010e0617 */
[C---:B0-----:R-:W-:Y:S02]  /*0670*/  LEA R14, P5, R25.reuse, R2, 0x2 ;  /* 0x00000002190e7211 */ /* 0x041fe400078a10ff */
[----:B------:R-:W-:-:S02]  /*0680*/  ISETP.GE.U32.AND P2, PT, R25, R0, PT ;  /* 0x000000001900720c */ /* 0x000fc40003f46070 */
[C---:B------:R-:W-:Y:S02]  /*0690*/  IADD3 R22, P3, PT, R25.reuse, UR11, RZ ;  /* 0x0000000b19167c10 */ /* 0x040fe4000ff7e0ff */
[--C-:B------:R-:W-:Y:S02]  /*06a0*/  LEA.HI.X R15, R25, R3, R21.reuse, 0x2, P5 ;  /* 0x00000003190f7211 */ /* 0x100fe400028f1415 */
[----:B------:R-:W-:Y:S01]  /*06b0*/  ISETP.GE.AND.EX P2, PT, R21, R16, PT, P2 ;  /* 0x000000101500720c */ /* 0x000fe20003f46320 */
[----:B------:R-:W-:Y:S01]  /*06c0*/  IMAD.X R21, RZ, RZ, R21, P3 ;  /* 0x000000ffff157224 */ /* 0x000fe200018e0615 */
[C---:B------:R-:W-:Y:S02]  /*06d0*/  IADD3 R25, P6, PT, R22.reuse, UR11, RZ ;  /* 0x0000000b16197c10 */ /* 0x040fe4000ffde0ff */
[-C--:B------:R-:W-:Y:S02]  /*06e0*/  ISETP.GE.U32.AND P3, PT, R22, R0.reuse, PT ;  /* 0x000000001600720c */ /* 0x080fe40003f66070 */
[----:B------:R-:W-:Y:S01]  /*06f0*/  ISETP.GE.U32.AND P5, PT, R25, R0, PT ;  /* 0x000000001900720c */ /* 0x000fe20003fa6070 */
[----:B-1----:R-:W-:Y:S01]  /*0700*/  IMAD.X R7, RZ, RZ, R21, P6 ;  /* 0x000000ffff077224 */ /* 0x002fe200030e0615 */
[----:B------:R-:W-:Y:S01]  /*0710*/  ISETP.GE.AND.EX P4, PT, R23, R16, PT, P4 ;  /* 0x000000101700720c */ /* 0x000fe20003f86340 */
[C---:B----4-:R-:W-:Y:S01]  /*0720*/  FMUL.FTZ R23, R20.reuse, R18 ;  /* 0x0000001214177220 */ /* 0x050fe20000410000 */
[-C--:B------:R-:W-:Y:S01]  /*0730*/  ISETP.GE.AND.EX P3, PT, R21, R16.reuse, PT, P3 ;  /* 0x000000101500720c */ /* 0x080fe20003f66330 */
[----:B-----5:R-:W-:Y:S01]  /*0740*/  FMUL.FTZ R25, R20, R19 ;  /* 0x0000001314197220 */ /* 0x020fe20000410000 */
[----:B------:R-:W-:Y:S01]  /*0750*/  ISETP.GE.AND.EX P5, PT, R7, R16, PT, P5 ;  /* 0x000000100700720c */ /* 0x000fe20003fa6350 */
[----:B------:R-:W-:-:S02]  /*0760*/  @!P0 IMAD.MOV.U32 R20, RZ, RZ, R8 ;  /* 0x000000ffff148224 */ /* 0x000fc400078e0008 */
[----:B------:R-:W-:Y:S02]  /*0770*/  @!P0 IMAD.MOV.U32 R21, RZ, RZ, R9 ;  /* 0x000000ffff158224 */ /* 0x000fe400078e0009 */
[----:B------:R-:W-:Y:S02]  /*0780*/  IMAD.U32 R7, RZ, RZ, UR11 ;  /* 0x0000000bff077e24 */ /* 0x000fe4000f8e00ff */
[----:B------:R-:W-:Y:S01]  /*0790*/  IMAD.U32 R9, RZ, RZ, UR11 ;  /* 0x0000000bff097e24 */ /* 0x000fe2000f8e00ff */
[----:B------:R-:W-:Y:S01]  /*07a0*/  @!P0 STG.E desc[UR12][R20.64], R23 ;  /* 0x0000001714008986 */ /* 0x000fe2000c10190c */
[----:B------:R-:W-:Y:S01]  /*07b0*/  IMAD.U32 R19, RZ, RZ, UR11 ;  /* 0x0000000bff137e24 */ /* 0x000fe2000f8e00ff */
[----:B------:R-:W-:Y:S01]  /*07c0*/  LEA R6, P0, R7, R14, 0x2 ;  /* 0x0000000e07067211 */ /* 0x000fe200078010ff */
[----:B------:R-:W-:Y:S01]  /*07d0*/  IMAD.U32 R27, RZ, RZ, UR11 ;  /* 0x0000000bff1b7e24 */ /* 0x000fe2000f8e00ff */
[----:B------:R0:W-:Y:S01]  /*07e0*/  @!P1 STG.E desc[UR12][R10.64], R25 ;  /* 0x000000190a009986 */ /* 0x0001e2000c10190c */
[----:B------:R-:W-:Y:S01]  /*07f0*/  IMAD.MOV.U32 R18, RZ, RZ, RZ ;  /* 0x000000ffff127224 */ /* 0x000fe200078e00ff */
[----:B------:R-:W-:-:S02]  /*0800*/  LEA.HI.X R7, R9, R15, RZ, 0x2, P0 ;  /* 0x0000000f09077211 */ /* 0x000fc400000f14ff */
[----:B------:R-:W-:Y:S01]  /*0810*/  LEA R8, P0, R19, R6, 0x2 ;  /* 0x0000000613087211 */ /* 0x000fe200078010ff */
[----:B------:R-:W-:Y:S01]  /*0820*/  IMAD.MOV.U32 R19, RZ, RZ, RZ ;  /* 0x000000ffff137224 */ /* 0x000fe200078e00ff */
[----:B------:R-:W2:Y:S02]  /*0830*/  LDG.E R4, desc[UR12][R4.64] ;  /* 0x0000000c04047981 */ /* 0x000ea4000c1e1900 */
[----:B------:R-:W-:Y:S02]  /*0840*/  LEA.HI.X R9, R27, R7, RZ, 0x2, P0 ;  /* 0x000000071b097211 */ /* 0x000fe400000f14ff */
[----:B------:R-:W3:Y:S01]  /*0850*/  @!P2 LDG.E R18, desc[UR12][R14.64] ;  /* 0x0000000c0e12a981 */ /* 0x000ee2000c1e1900 */
[----:B0-----:R-:W-:-:S03]  /*0860*/  CS2R R10, SRZ ;  /* 0x00000000000a7805 */ /* 0x001fc6000001ff00 */
        /* <DEDUP_REMOVED lines=9> */
[----:B--2---:R-:W-:-:S04]  /*0900*/  FMUL.FTZ R4, R4, UR14 ;  /* 0x0000000e04047c20 */ /* 0x004fc80008410000 */
[C---:B---3--:R-:W-:Y:S01]  /*0910*/  FMUL.FTZ R5, R4.reuse, R18 ;  /* 0x0000001204057220 */ /* 0x048fe20000410000 */
[C---:B----4-:R-:W-:Y:S01]  /*0920*/  FMUL.FTZ R19, R4.reuse, R19 ;  /* 0x0000001304137220 */ /* 0x050fe20000410000 */
[----:B-----5:R-:W-:-:S04]  /*0930*/  FMUL.FTZ R21, R4, R10 ;  /* 0x0000000a04157220 */ /* 0x020fc80000410000 */
[----:B------:R2:W-:Y:S01]  /*0940*/  @!P4 STG.E desc[UR12][R12.64], R19 ;  /* 0x000000130c00c986 */ /* 0x0005e2000c10190c */
[----:B------:R-:W-:-:S03]  /*0950*/  FMUL.FTZ R11, R4, R11 ;  /* 0x0000000b040b7220 */ /* 0x000fc60000410000 */
[----:B------:R2:W-:Y:S04]  /*0960*/  @!P2 STG.E desc[UR12][R14.64], R5 ;  /* 0x000000050e00a986 */ /* 0x0005e8000c10190c */
[----:B------:R2:W-:Y:S04]  /*0970*/  @!P3 STG.E desc[UR12][R6.64], R21 ;  /* 0x000000150600b986 */ /* 0x0005e8000c10190c */
[----:B------:R2:W-:Y:S01]  /*0980*/  @!P5 STG.E desc[UR12][R8.64], R11 ;  /* 0x0000000b0800d986 */ /* 0x0005e2000c10190c */
[----:B------:R-:W-:Y:S05]  /*0990*/  BRA.U UP0, `(.L_x_557) ;  /* 0xfffffff900607547 */ /* 0x000fea000b83ffff */
.L_x_556:
[----:B------:R-:W-:-:S04]  /*09a0*/  ULOP3.LUT UR4, UR8, 0x1, URZ, 0xc0, !UPT ;  /* 0x0000000108047892 */ /* 0x000fc8000f8ec0ff */
[----:B------:R-:W-:-:S06]  /*09b0*/  UISETP.NE.U32.AND UP0, UPT, UR4, 0x1, UPT ;  /* 0x000000010400788c */ /* 0x000fcc000bf05070 */
[----:B------:R-:W-:-:S13]  /*09c0*/  PLOP3.LUT P0, PT, PT, PT, UP0, 0x80, 0x8 ;  /* 0x000000000008781c */ /* 0x000fda0003f0f008 */
[----:B------:R-:W-:Y:S05]  /*09d0*/  @!P0 EXIT ;  /* 0x000000000000894d */ /* 0x000fea0003800000 */
[----:B0-----:R-:W-:Y:S01]  /*09e0*/  IADD3 R17, P0, PT, R17, UR6, RZ ;  /* 0x0000000611117c10 */ /* 0x001fe2000ff1e0ff */
[----:B--2---:R-:W0:Y:S01]  /*09f0*/  LDC.64 R6, c[0x0][0x10b0] ;  /* 0x00042c00ff067b82 */ /* 0x004e220000000a00 */
[----:B------:R-:W-:Y:S01]  /*0a00*/  IMAD.U32 R13, RZ, RZ, UR11 ;  /* 0x0000000bff0d7e24 */ /* 0x000fe2000f8e00ff */
[----:B------:R-:W-:Y:S01]  /*0a10*/  USHF.L.U32 UR4, UR11, 0x2, URZ ;  /* 0x000000020b047899 */ /* 0x000fe200080006ff */
[C---:B------:R-:W-:Y:S01]  /*0a20*/  LEA R2, P1, R17.reuse, R2, 0x2 ;  /* 0x0000000211027211 */ /* 0x040fe200078210ff */
[----:B------:R-:W-:Y:S01]  /*0a30*/  IMAD.X R5, RZ, RZ, UR7, P0 ;  /* 0x00000007ff057e24 */ /* 0x000fe200080e06ff */
[C---:B------:R-:W-:Y:S01]  /*0a40*/  IADD3 R9, P2, PT, R17.reuse, UR11, RZ ;  /* 0x0000000b11097c10 */ /* 0x040fe2000ff5e0ff */
[----:B------:R-:W-:Y:S01]  /*0a50*/  USHF.R.U32.HI UR5, URZ, 0x1e, UR11 ;  /* 0x0000001eff057899 */ /* 0x000fe2000801160b */
[C---:B------:R-:W-:Y:S02]  /*0a60*/  ISETP.GE.U32.AND P0, PT, R17.reuse, R0, PT ;  /* 0x000000001100720c */ /* 0x040fe40003f06070 */
[----:B------:R-:W-:-:S02]  /*0a70*/  LEA.HI.X R3, R17, R3, R5, 0x2, P1 ;  /* 0x0000000311037211 */ /* 0x000fc400008f1405 */
[C---:B------:R-:W-:Y:S02]  /*0a80*/  ISETP.GE.U32.AND P1, PT, R9.reuse, R0, PT ;  /* 0x000000000900720c */ /* 0x040fe40003f26070 */
[----:B------:R-:W-:Y:S02]  /*0a90*/  IADD3 R9, P3, PT, R9, UR11, RZ ;  /* 0x0000000b09097c10 */ /* 0x000fe4000ff7e0ff */
[----:B------:R-:W-:Y:S01]  /*0aa0*/  ISETP.GE.AND.EX P0, PT, R5, R16, PT, P0 ;  /* 0x000000100500720c */ /* 0x000fe20003f06300 */
[----:B------:R-:W-:Y:S01]  /*0ab0*/  IMAD.X R5, RZ, RZ, R5, P2 ;  /* 0x000000ffff057224 */ /* 0x000fe200010e0605 */
[C---:B------:R-:W-:Y:S02]  /*0ac0*/  ISETP.GE.U32.AND P2, PT, R9.reuse, R0, PT ;  /* 0x000000000900720c */ /* 0x040fe40003f46070 */
[----:B------:R-:W-:Y:S01]  /*0ad0*/  IADD3 R11, P4, PT, R9, UR11, RZ ;  /* 0x0000000b090b7c10 */ /* 0x000fe2000ff9e0ff */
[----:B------:R-:W-:Y:S01]  /*0ae0*/  IMAD.X R9, RZ, RZ, R5, P3 ;  /* 0x000000ffff097224 */ /* 0x000fe200018e0605 */
[----:B------:R-:W-:Y:S01]  /*0af0*/  ISETP.GE.AND.EX P1, PT, R5, R16, PT, P1 ;  /* 0x000000100500720c */ /* 0x000fe20003f26310 */
[----:B------:R-:W-:Y:S01]  /*0b00*/  IMAD.WIDE.U32 R4, R13, 0x4, R2 ;  /* 0x000000040d047825 */ /* 0x000fe200078e0002 */
[----:B------:R-:W-:Y:S01]  /*0b10*/  ISETP.GE.U32.AND P3, PT, R11, R0, PT ;  /* 0x000000000b00720c */ /* 0x000fe20003f66070 */
[----:B0-----:R-:W2:Y:S01]  /*0b20*/  LDG.E R6, desc[UR12][R6.64] ;  /* 0x0000000c06067981 */ /* 0x001ea2000c1e1900 */
[----:B------:R-:W-:Y:S01]  /*0b30*/  ISETP.GE.AND.EX P2, PT, R9, R16, PT, P2 ;  /* 0x000000100900720c */ /* 0x000fe20003f46320 */
[----:B------:R-:W-:Y:S01]  /*0b40*/  IMAD.X R11, RZ, RZ, R9, P4 ;  /* 0x000000ffff0b7224 */ /* 0x000fe200020e0609 */
[----:B------:R-:W-:Y:S01]  /*0b50*/  IADD3 R8, P4, PT, R4, UR4, RZ ;  /* 0x0000000404087c10 */ /* 0x000fe2000ff9e0ff */
[----:B------:R-:W-:Y:S01]  /*0b60*/  IMAD.MOV.U32 R0, RZ, RZ, RZ ;  /* 0x000000ffff007224 */ /* 0x000fe200078e00ff */
[----:B------:R-:W-:-:S02]  /*0b70*/  CS2R R12, SRZ ;  /* 0x00000000000c7805 */ /* 0x000fc4000001ff00 */
[----:B------:R-:W-:Y:S02]  /*0b80*/  ISETP.GE.AND.EX P3, PT, R11, R16, PT, P3 ;  /* 0x000000100b00720c */ /* 0x000fe40003f66330 */
[----:B------:R-:W-:Y:S01]  /*0b90*/  IADD3.X R9, PT, PT, R5, UR5, RZ, P4, !PT ;  /* 0x0000000505097c10 */ /* 0x000fe2000a7fe4ff */
[----:B------:R-:W3:Y:S01]  /*0ba0*/  @!P0 LDG.E R0, desc[UR12][R2.64] ;  /* 0x0000000c02008981 */ /* 0x000ee2000c1e1900 */
[----:B------:R-:W-:Y:S01]  /*0bb0*/  IADD3 R10, P4, PT, R8, UR4, RZ ;  /* 0x00000004080a7c10 */ /* 0x000fe2000ff9e0ff */
[----:B------:R-:W-:Y:S01]  /*0bc0*/  IMAD.MOV.U32 R14, RZ, RZ, RZ ;  /* 0x000000ffff0e7224 */ /* 0x000fe200078e00ff */
[----:B------:R-:W2:Y:S01]  /*0bd0*/  LDCU UR4, c[0x0][0x10b8] ;  /* 0x00021700ff0477ac */ /* 0x000ea20008000800 */
[----:B------:R-:W4:Y:S01]  /*0be0*/  @!P1 LDG.E R12, desc[UR12][R4.64] ;  /* 0x0000000c040c9981 */ /* 0x000f22000c1e1900 */
[----:B------:R-:W-:-:S03]  /*0bf0*/  IADD3.X R11, PT, PT, R9, UR5, RZ, P4, !PT ;  /* 0x00000005090b7c10 */ /* 0x000fc6000a7fe4ff */
[----:B------:R-:W5:Y:S04]  /*0c00*/  @!P2 LDG.E R13, desc[UR12][R8.64] ;  /* 0x0000000c080da981 */ /* 0x000f68000c1e1900 */
[----:B------:R-:W5:Y:S01]  /*0c10*/  @!P3 LDG.E R14, desc[UR12][R10.64] ;  /* 0x0000000c0a0eb981 */ /* 0x000f62000c1e1900 */
[----:B--2---:R-:W-:-:S04]  /*0c20*/  FMUL.FTZ R7, R6, UR4 ;  /* 0x0000000406077c20 */ /* 0x004fc80008410000 */
[C---:B---3--:R-:W-:Y:S01]  /*0c30*/  FMUL.FTZ R15, R7.reuse, R0 ;  /* 0x00000000070f7220 */ /* 0x048fe20000410000 */
[----:B----4-:R-:W-:-:S04]  /*0c40*/  FMUL.FTZ R17, R7, R12 ;  /* 0x0000000c07117220 */ /* 0x010fc80000410000 */
[----:B------:R0:W-:Y:S01]  /*0c50*/  @!P0 STG.E desc[UR12][R2.64], R15 ;  /* 0x0000000f02008986 */ /* 0x0001e2000c10190c */
[----:B-----5:R-:W-:-:S03]  /*0c60*/  FMUL.FTZ R13, R7, R13 ;  /* 0x0000000d070d7220 */ /* 0x020fc60000410000 */
[----:B------:R0:W-:Y:S04]  /*0c70*/  @!P1 STG.E desc[UR12][R4.64], R17 ;  /* 0x0000001104009986 */ /* 0x0001e8000c10190c */
[----:B------:R0:W-:Y:S01]  /*0c80*/  @!P2 STG.E desc[UR12][R8.64], R13 ;  /* 0x0000000d0800a986 */ /* 0x0001e2000c10190c */
[----:B------:R-:W-:Y:S01]  /*0c90*/  FMUL.FTZ R19, R7, R14 ;  /* 0x0000000e07137220 */ /* 0x000fe20000410000 */
[----:B------:R-:W-:Y:S06]  /*0ca0*/  @P3 EXIT ;  /* 0x000000000000394d */ /* 0x000fec0003800000 */
[----:B------:R-:W-:Y:S01]  /*0cb0*/  STG.E desc[UR12][R10.64], R19 ;  /* 0x000000130a007986 */ /* 0x000fe2000c10190c */
[----:B------:R-:W-:Y:S05]  /*0cc0*/  EXIT ;  /* 0x000000000000794d */ /* 0x000fea0003800000 */
.L_x_555:
        /* <DEDUP_REMOVED lines=9> */
.L_x_558:
[C---:B------:R-:W-:Y:S01]  /*0d60*/  LEA R10, P0, R13.reuse, R2, 0x4 ;  /* 0x000000020d0a7211 */ /* 0x040fe200078020ff */
[----:B0-----:R-:W2:Y:S03]  /*0d70*/  LDG.E R0, desc[UR12][R8.64] ;  /* 0x0000000c08007981 */ /* 0x001ea6000c1e1900 */
[----:B------:R-:W-:-:S05]  /*0d80*/  LEA.HI.X R11, R13, R3, R12, 0x4, P0 ;  /* 0x000000030d0b7211 */ /* 0x000fca00000f240c */
[----:B------:R-:W3:Y:S01]  /*0d90*/  LDG.E.128 R4, desc[UR12][R10.64] ;  /* 0x0000000c0a047981 */ /* 0x000ee2000c1e1d00 */
        /* <DEDUP_REMOVED lines=16> */
        .weak           $__internal_43_$__cuda_sm20_div_u16
        .type           $__internal_43_$__cuda_sm20_div_u16,@function
        .size           $__internal_43_$__cuda_sm20_div_u16,(.L_x_798 - $__internal_43_$__cuda_sm20_div_u16)
$__internal_43_$__cuda_sm20_div_u16:
        /* <DEDUP_REMOVED lines=19> */
[----:B------:R-:W-:Y:S05]  /*0fd0*/  RET.REL.NODEC R4 `(_ZN2at6native63_GLOBAL__N__862fb238_30_ForeachBinaryOpScalarTensor_cu_64fe0ca525multi_tensor_apply_kernelINS1_18TensorListMetadataILi1EEENS1_27BinaryOpScalarTensorFunctorIfLi1ELi1ELi0EEEJSt10multipliesIfEPffEEEvT_T0_DpT1_) ;  /* 0xfffffff004087950 */ /* 0x000fea0003c3ffff */
.L_x_559:
        /* <DEDUP_REMOVED lines=10> */
.L_x_798:


//--------------------- .text._ZN2at6native63_GLOBAL__N__862fb238_30_ForeachBinaryOpScalarTensor_cu_64fe0ca525multi_tensor_apply_kernelINS1_18TensorListMetadataILi1EEENS1_27BinaryOpScalarTensorFunctorIdLi1ELi1ELi0EEEJSt10multipliesIdEPddEEEvT_T0_DpT1_ --------------------------
	.section	.text._ZN2at6native63_GLOBAL__N__862fb238_30_ForeachBinaryOpScalarTensor_cu_64fe0ca525multi_tensor_apply_kernelINS1_18TensorListMetadataILi1EEENS1_27BinaryOpScalarTensorFunctorIdLi1ELi1ELi0EEEJSt10multipliesIdEPddEEEvT_T0_DpT1_,"ax",@progbits
	.align	128
.text._ZN2at6native63_GLOBAL__N__862fb238_30_ForeachBinaryOpScalarTensor_cu_64fe0ca525multi_tensor_apply_kernelINS1_18TensorListMetadataILi1EEENS1_27BinaryOpScalarTensorFunctorIdLi1ELi1ELi0EEEJSt10multipliesIdEPddEEEvT_T0_DpT1_:
        .type           _ZN2at6native63_GLOBAL__N__862fb238_30_ForeachBinaryOpScalarTensor_cu_64fe0ca525multi_tensor_apply_kernelINS1_18TensorListMetadataILi1EEENS1_27BinaryOpScalarTensorFunctorIdLi1ELi1ELi0EEEJSt10multipliesIdEPddEEEvT_T0_DpT1_,@function
        .size           _ZN2at6native63_GLOBAL__N__862fb238_30_ForeachBinaryOpScalarTensor_cu_64fe0ca525multi_tensor_apply_kernelINS1_18TensorListMetadataILi1EEENS1_27BinaryOpScalarTensorFunctorIdLi1ELi1ELi0EEEJSt10multipliesIdEPddEEEvT_T0_DpT1_,(.L_x_800 - _ZN2at6native63_GLOBAL__N__862fb238_30_ForeachBinaryOpScalarTensor_cu_64fe0ca525multi_tensor_apply_kernelINS1_18TensorListMetadataILi1EEENS1_27BinaryOpScalarTensorFunctorIdLi1ELi1ELi0EEEJSt10multipliesIdEPddEEEvT_T0_DpT1_)
        .other          _ZN2at6native63_GLOBAL__N__862fb238_30_ForeachBinaryOpScalarTensor_cu_64fe0ca525multi_tensor_apply_kernelINS1_18TensorListMetadataILi1EEENS1_27BinaryOpScalarTensorFunctorIdLi1ELi1ELi0EEEJSt10multipliesIdEPddEEEvT_T0_DpT1_,@"STO_CUDA_ENTRY STV_DEFAULT"
_ZN2at6native63_GLOBAL__N__862fb238_30_ForeachBinaryOpScalarTensor_cu_64fe0ca525multi_tensor_apply_kernelINS1_18TensorListMetadataILi1EEENS1_27BinaryOpScalarTensorFunctorIdLi1ELi1ELi0EEEJSt10multipliesIdEPddEEEvT_T0_DpT1_:
        /* <DEDUP_REMOVED lines=20> */
[----:B------:R-:W0:Y:S01]  /*0140*/  LDC R0, c[0x0][0x360] ;  /* 0x0000d800ff007b82 */ /* 0x000e220000000800 */
[----:B------:R-:W-:Y:S02]  /*0150*/  ISETP.LT.U32.AND P0, PT, R17, 0x10000, PT ;  /* 0x000100001100780c */ /* 0x000fe40003f01070 */
[----:B------:R-:W-:Y:S02]  /*0160*/  MOV R12, 0x240 ;  /* 0x00000240000c7802 */ /* 0x000fe40000000f00 */
[----:B------:R-:W-:-:S04]  /*0170*/  ISETP.LT.U32.AND.EX P0, PT, R16, RZ, PT, P0 ;  /* 0x000000ff1000720c */ /* 0x000fc80003f01100 */
[----:B------:R-:W-:Y:S02]  /*0180*/  SEL R2, R17, 0x10000, P0 ;  /* 0x0001000011027807 */ /* 0x000fe40000000000 */
[----:B------:R-:W-:Y:S01]  /*0190*/  SEL R3, R16, RZ, P0 ;  /* 0x000000ff10037207 */ /* 0x000fe20000000000 */
[----:B0-----:R-:W-:-:S05]  /*01a0*/  IMAD.SHL.U32 R9, R0, 0x4, RZ ;  /* 0x0000000400097824 */ /* 0x001fca00078e00ff */
[----:B------:R-:W-:Y:S02]  /*01b0*/  ISETP.GT.U32.AND P0, PT, R2, R9, PT ;  /* 0x000000090200720c */ /* 0x000fe40003f04070 */
[----:B------:R-:W-:Y:S02]  /*01c0*/  LOP3.LUT R5, R9, 0xffff, RZ, 0xc0, !PT ;  /* 0x0000ffff09057812 */ /* 0x000fe400078ec0ff */
[----:B------:R-:W-:-:S04]  /*01d0*/  ISETP.GT.U32.AND.EX P0, PT, R3, RZ, PT, P0 ;  /* 0x000000ff0300720c */ /* 0x000fc80003f04100 */
[----:B------:R-:W-:Y:S02]  /*01e0*/  SEL R14, R2, R9, P0 ;  /* 0x00000009020e7207 */ /* 0x000fe40000000000 */
[----:B------:R-:W-:Y:S02]  /*01f0*/  SEL R13, R3, RZ, P0 ;  /* 0x000000ff030d7207 */ /* 0x000fe40000000000 */
[----:B------:R-:W-:-:S04]  /*0200*/  IADD3 R14, P1, PT, R14, -0x1, RZ ;  /* 0xffffffff0e0e7810 */ /* 0x000fc80007f3e0ff */
[----:B------:R-:W-:Y:S02]  /*0210*/  IADD3.X R13, PT, PT, R13, -0x1, RZ, P1, !PT ;  /* 0xffffffff0d0d7810 */ /* 0x000fe40000ffe4ff */
[----:B------:R-:W-:-:S07]  /*0220*/  LOP3.LUT R4, R14, 0xffff, RZ, 0xc0, !PT ;  /* 0x0000ffff0e047812 */ /* 0x000fce00078ec0ff */
[----:B------:R-:W-:Y:S05]  /*0230*/  CALL.REL.NOINC `($__internal_44_$__cuda_sm20_div_u16) ;  /* 0x0000000c003c7944 */ /* 0x000fea0003c00000 */
[----:B------:R-:W0:Y:S01]  /*0240*/  S2R R5, SR_TID.X ;  /* 0x0000000000057919 */ /* 0x000e220000002100 */
[----:B------:R-:W-:Y:S01]  /*0250*/  ISETP.GE.U32.AND P0, PT, R14, R9, PT ;  /* 0x000000090e00720c */ /* 0x000fe20003f06070 */
[----:B------:R-:W-:Y:S01]  /*0260*/  IMAD.MOV.U32 R28, RZ, RZ, RZ ;  /* 0x000000ffff1c7224 */ /* 0x000fe200078e00ff */
[----:B------:R-:W-:Y:S02]  /*0270*/  LOP3.LUT R4, R10, 0x1, RZ, 0xc0, !PT ;  /* 0x000000010a047812 */ /* 0x000fe400078ec0ff */
[----:B------:R-:W-:Y:S02]  /*0280*/  ISETP.GE.U32.AND.EX P0, PT, R13, RZ, PT, P0 ;  /* 0x000000ff0d00720c */ /* 0x000fe40003f06100 */
[----:B------:R-:W-:Y:S01]  /*0290*/  ISETP.NE.U32.AND P4, PT, R4, 0x1, PT ;  /* 0x000000010400780c */ /* 0x000fe20003f85070 */
[----:B------:R-:W-:-:S10]  /*02a0*/  IMAD.MOV.U32 R4, RZ, RZ, RZ ;  /* 0x000000ffff047224 */ /* 0x000fd400078e00ff */
[----:B------:R-:W-:Y:S05]  /*02b0*/  @!P0 BRA `(.L_x_561) ;  /* 0x0000000400e88947 */ /* 0x000fea0003800000 */
[----:B------:R-:W-:Y:S01]  /*02c0*/  LOP3.LUT R10, R10, 0xffff, RZ, 0xc0, !PT ;  /* 0x0000ffff0a0a7812 */ /* 0x000fe200078ec0ff */
[----:B------:R-:W-:Y:S01]  /*02d0*/  IMAD.MOV.U32 R28, RZ, RZ, RZ ;  /* 0x000000ffff1c7224 */ /* 0x000fe200078e00ff */
[----:B------:R-:W1:Y:S01]  /*02e0*/  LDCU.64 UR8, c[0x0][0x10b8] ;  /* 0x00021700ff0877ac */ /* 0x000e620008000a00 */
[----:B------:R-:W-:Y:S02]  /*02f0*/  IMAD.MOV.U32 R4, RZ, RZ, RZ ;  /* 0x000000ffff047224 */ /* 0x000fe400078e00ff */
[----:B------:R-:W-:Y:S01]  /*0300*/  VIADD R10, R10, 0x1 ;  /* 0x000000010a0a7836 */ /* 0x000fe20000000000 */
[----:B------:R-:W-:Y:S01]  /*0310*/  UMOV UR4, URZ ;  /* 0x000000ff00047c82 */ /* 0x000fe20008000000 */
[----:B------:R-:W-:-:S03]  /*0320*/  UMOV UR5, URZ ;  /* 0x000000ff00057c82 */ /* 0x000fc60008000000 */
[----:B------:R-:W-:-:S07]  /*0330*/  LOP3.LUT R26, R10, 0x1fffe, RZ, 0xc0, !PT ;  /* 0x0001fffe0a1a7812 */ /* 0x000fce00078ec0ff */
.L_x_562:
[----:B0-----:R-:W-:Y:S02]  /*0340*/  IADD3 R25, P0, PT, R5, R28, RZ ;  /* 0x0000001c05197210 */ /* 0x001fe40007f1e0ff */
[----:B------:R-:W-:Y:S02]  /*0350*/  CS2R R22, SRZ ;  /* 0x0000000000167805 */ /* 0x000fe4000001ff00 */
[C---:B------:R-:W-:Y:S01]  /*0360*/  IADD3 R11, P1, PT, R0.reuse, R25, RZ ;  /* 0x00000019000b7210 */ /* 0x040fe20007f3e0ff */
[----:B------:R-:W-:Y:S01]  /*0370*/  IMAD.X R21, RZ, RZ, R4, P0 ;  /* 0x000000ffff157224 */ /* 0x000fe200000e0604 */
[C---:B------:R-:W-:Y:S02]  /*0380*/  LEA R8, P0, R25.reuse, R6, 0x3 ;  /* 0x0000000619087211 */ /* 0x040fe400078018ff */
[----:B------:R-:W-:Y:S01]  /*0390*/  IADD3 R13, P3, PT, R0, R11, RZ ;  /* 0x0000000b000d7210 */ /* 0x000fe20007f7e0ff */
[--C-:B------:R-:W-:Y:S01]  /*03a0*/  IMAD.X R12, RZ, RZ, R21.reuse, P1 ;  /* 0x000000ffff0c7224 */ /* 0x100fe200008e0615 */
[----:B------:R-:W-:-:S02]  /*03b0*/  LEA.HI.X R9, R25, R7, R21, 0x3, P0 ;  /* 0x0000000719097211 */ /* 0x000fc400000f1c15 */
[C---:B------:R-:W-:Y:S01]  /*03c0*/  IADD3 R15, P5, PT, R0.reuse, R13, RZ ;  /* 0x0000000d000f7210 */ /* 0x040fe20007fbe0ff */
[----:B------:R-:W-:Y:S01]  /*03d0*/  IMAD.X R14, RZ, RZ, R12, P3 ;  /* 0x000000ffff0e7224 */ /* 0x000fe200018e060c */
[-C--:B------:R-:W-:Y:S02]  /*03e0*/  ISETP.GE.U32.AND P0, PT, R13, R2.reuse, PT ;  /* 0x000000020d00720c */ /* 0x080fe40003f06070 */
[-C--:B------:R-:W-:Y:S01]  /*03f0*/  ISETP.GE.U32.AND P2, PT, R11, R2.reuse, PT ;  /* 0x000000020b00720c */ /* 0x080fe20003f46070 */
[----:B------:R-:W-:Y:S01]  /*0400*/  IMAD.X R16, RZ, RZ, R14, P5 ;  /* 0x000000ffff107224 */ /* 0x000fe200028e060e */
[----:B------:R-:W-:Y:S01]  /*0410*/  ISETP.GE.U32.AND P1, PT, R15, R2, PT ;  /* 0x000000020f00720c */ /* 0x000fe20003f26070 */
[----:B------:R-:W-:Y:S01]  /*0420*/  IMAD.WIDE.U32 R10, R0, 0x8, R8 ;  /* 0x00000008000a7825 */ /* 0x000fe200078e0008 */
[-C--:B------:R-:W-:Y:S02]  /*0430*/  ISETP.GE.AND.EX P0, PT, R14, R3.reuse, PT, P0 ;  /* 0x000000030e00720c */ /* 0x080fe40003f06300 */
[-C--:B------:R-:W-:Y:S01]  /*0440*/  ISETP.GE.AND.EX P2, PT, R12, R3.reuse, PT, P2 ;  /* 0x000000030c00720c */ /* 0x080fe20003f46320 */
[----:B------:R-:W0:Y:S01]  /*0450*/  LDC.64 R14, c[0x0][0x10b0] ;  /* 0x00042c00ff0e7b82 */ /* 0x000e220000000a00 */
[----:B------:R-:W-:-:S02]  /*0460*/  ISETP.GE.AND.EX P1, PT, R16, R3, PT, P1 ;  /* 0x000000031000720c */ /* 0x000fc40003f26310 */
[----:B------:R-:W-:Y:S02]  /*0470*/  CS2R R16, SRZ ;  /* 0x0000000000107805 */ /* 0x000fe4000001ff00 */
[----:B------:R-:W-:-:S04]  /*0480*/  LEA R18, P3, R0, R10, 0x3 ;  /* 0x0000000a00127211 */ /* 0x000fc800078618ff */
[C---:B------:R-:W-:Y:S02]  /*0490*/  LEA.HI.X R19, R0.reuse, R11, RZ, 0x3, P3 ;  /* 0x0000000b00137211 */ /* 0x040fe400018f1cff */
[----:B------:R-:W-:Y:S01]  /*04a0*/  ISETP.GE.U32.AND P3, PT, R25, R2, PT ;  /* 0x000000021900720c */ /* 0x000fe20003f66070 */
[----:B------:R2:W3:Y:S03]  /*04b0*/  @!P2 LDG.E.64 R22, desc[UR6][R10.64] ;  /* 0x000000060a16a981 */ /* 0x0004e6000c1e1b00 */
[----:B------:R-:W-:Y:S01]  /*04c0*/  ISETP.GE.AND.EX P3, PT, R21, R3, PT, P3 ;  /* 0x000000031500720c */ /* 0x000fe20003f66330 */
[----:B------:R4:W5:Y:S01]  /*04d0*/  @!P0 LDG.E.64 R16, desc[UR6][R18.64] ;  /* 0x0000000612108981 */ /* 0x000962000c1e1b00 */
[----:B--2---:R-:W-:-:S03]  /*04e0*/  @!P1 IMAD.WIDE.U32 R10, R0, 0x8, R10 ;  /* 0x00000008000a9825 */ /* 0x004fc600078e000a */
[----:B0-----:R-:W1:Y:S01]  /*04f0*/  LDG.E.64 R14, desc[UR6][R14.64] ;  /* 0x000000060e0e7981 */ /* 0x001e62000c1e1b00 */
[----:B----4-:R-:W-:Y:S01]  /*0500*/  CS2R R18, SRZ ;  /* 0x0000000000127805 */ /* 0x010fe2000001ff00 */
[----:B------:R-:W-:-:S05]  /*0510*/  @!P1 IMAD.WIDE.U32 R10, R0, 0x8, R10 ;  /* 0x00000008000a9825 */ /* 0x000fca00078e000a */
[----:B------:R0:W2:Y:S02]  /*0520*/  @!P1 LDG.E.64 R18, desc[UR6][R10.64] ;  /* 0x000000060a129981 */ /* 0x0000a4000c1e1b00 */
[----:B0-----:R-:W-:-:S06]  /*0530*/  CS2R R10, SRZ ;  /* 0x00000000000a7805 */ /* 0x001fcc000001ff00 */
[----:B------:R-:W4:Y:S01]  /*0540*/  @!P3 LDG.E.64 R10, desc[UR6][R8.64] ;  /* 0x00000006080ab981 */ /* 0x000f22000c1e1b00 */
[C---:B------:R-:W-:Y:S01]  /*0550*/  @!P0 IMAD.SHL.U32 R27, R0.reuse, 0x8, RZ ;  /* 0x00000008001b8824 */ /* 0x040fe200078e00ff */
[--C-:B------:R-:W-:Y:S01]  /*0560*/  @!P0 SHF.R.U32.HI R20, RZ, 0x1d, R0.reuse ;  /* 0x0000001dff148819 */ /* 0x100fe20000011600 */
[----:B------:R-:W-:Y:S01]  /*0570*/  @!P1 IMAD.SHL.U32 R29, R0, 0x8, RZ ;  /* 0x00000008001d9824 */ /* 0x000fe200078e00ff */
[----:B------:R-:W-:Y:S01]  /*0580*/  @!P1 SHF.R.U32.HI R24, RZ, 0x1d, R0 ;  /* 0x0000001dff189819 */ /* 0x000fe20000011600 */
[----:B-1----:R-:W-:-:S08]  /*0590*/  DMUL R14, R14, UR8 ;  /* 0x000000080e0e7c28 */ /* 0x002fd00008000000 */
[C---:B---3--:R-:W-:Y:S02]  /*05a0*/  DMUL R22, R14.reuse, R22 ;  /* 0x000000160e167228 */ /* 0x048fe40000000000 */
[----:B----4-:R-:W-:-:S07]  /*05b0*/  DMUL R10, R14, R10 ;  /* 0x0000000a0e0a7228 */ /* 0x010fce0000000000 */
[----:B------:R0:W-:Y:S01]  /*05c0*/  @!P3 STG.E.64 desc[UR6][R8.64], R10 ;  /* 0x0000000a0800b986 */ /* 0x0001e2000c101b06 */
[----:B------:R-:W-:-:S04]  /*05d0*/  LEA RZ, P3, R25, R6, 0x3 ;  /* 0x0000000619ff7211 */ /* 0x000fc800078618ff */
[----:B------:R-:W-:Y:S02]  /*05e0*/  LEA.HI.X R13, R25, R7, R21, 0x3, P3 ;  /* 0x00000007190d7211 */ /* 0x000fe400018f1c15 */
[----:B0-----:R-:W-:-:S04]  /*05f0*/  @!P2 LEA R10, P3, R0, R8, 0x3 ;  /* 0x00000008000aa211 */ /* 0x001fc800078618ff */
[----:B------:R-:W-:Y:S01]  /*0600*/  @!P2 LEA.HI.X R11, R0, R13, RZ, 0x3, P3 ;  /* 0x0000000d000ba211 */ /* 0x000fe200018f1cff */
[----:B-----5:R-:W-:-:S04]  /*0610*/  DMUL R16, R14, R16 ;  /* 0x000000100e107228 */ /* 0x020fc80000000000 */
[----:B------:R0:W-:Y:S01]  /*0620*/  @!P2 STG.E.64 desc[UR6][R10.64], R22 ;  /* 0x000000160a00a986 */ /* 0x0001e2000c101b06 */
[----:B--2---:R-:W-:Y:S01]  /*0630*/  DMUL R14, R14, R18 ;  /* 0x000000120e0e7228 */ /* 0x004fe20000000000 */
[----:B0-----:R-:W-:Y:S01]  /*0640*/  @!P0 IADD3 R10, P2, P3, R27, R8, R27 ;  /* 0x000000081b0a8210 */ /* 0x001fe20007b5e01b */
[----:B------:R-:W0:Y:S03]  /*0650*/  LDC.64 R22, c[0x0][0x10b0] ;  /* 0x00042c00ff167b82 */ /* 0x000e260000000a00 */
[----:B------:R-:W-:Y:S01]  /*0660*/  @!P0 IADD3.X R11, PT, PT, R20, R13, R20, P2, P3 ;  /* 0x0000000d140b8210 */ /* 0x000fe200017e6414 */
[----:B------:R-:W-:-:S04]  /*0670*/  IMAD.SHL.U32 R27, R0, 0x4, RZ ;  /* 0x00000004001b7824 */ /* 0x000fc800078e00ff */
[----:B------:R1:W-:Y:S01]  /*0680*/  @!P0 STG.E.64 desc[UR6][R10.64], R16 ;  /* 0x000000100a008986 */ /* 0x0003e2000c101b06 */
[----:B------:R-:W-:Y:S02]  /*0690*/  @!P1 IADD3 R18, P0, P5, R29, R8, R29 ;  /* 0x000000081d129210 */ /* 0x000fe40007d1e01d */
[----:B------:R-:W-:Y:S02]  /*06a0*/  IADD3 R19, P3, PT, R27, R25, RZ ;  /* 0x000000191b137210 */ /* 0x000fe40007f7e0ff */
[----:B------:R-:W-:Y:S02]  /*06b0*/  @!P1 IADD3 R18, P2, PT, R29, R18, RZ ;  /* 0x000000121d129210 */ /* 0x000fe40007f5e0ff */
[----:B------:R-:W-:Y:S01]  /*06c0*/  @!P1 IADD3.X R29, PT, PT, R24, R13, R24, P0, P5 ;  /* 0x0000000d181d9210 */ /* 0x000fe200007ea418 */
[----:B------:R-:W-:Y:S01]  /*06d0*/  IMAD.X R20, RZ, RZ, R21, P3 ;  /* 0x000000ffff147224 */ /* 0x000fe200018e0615 */
[----:B------:R-:W-:-:S03]  /*06e0*/  ISETP.GE.U32.AND P0, PT, R19, R2, PT ;  /* 0x000000021300720c */ /* 0x000fc60003f06070 */
[----:B------:R-:W-:Y:S02]  /*06f0*/  @!P1 IMAD.X R19, R24, 0x1, R29, P2 ;  /* 0x0000000118139824 */ /* 0x000fe400010e061d */
[----:B-1----:R-:W-:Y:S01]  /*0700*/  IMAD.IADD R16, R0, 0x1, R25 ;  /* 0x0000000100107824 */ /* 0x002fe200078e0219 */
[----:B------:R-:W-:Y:S02]  /*0710*/  ISETP.GE.AND.EX P0, PT, R20, R3, PT, P0 ;  /* 0x000000031400720c */ /* 0x000fe40003f06300 */
[----:B------:R1:W-:Y:S01]  /*0720*/  @!P1 STG.E.64 desc[UR6][R18.64], R14 ;  /* 0x0000000e12009986 */ /* 0x0003e2000c101b06 */
[C---:B------:R-:W-:Y:S02]  /*0730*/  LEA R10, P5, R27.reuse, R8, 0x3 ;  /* 0x000000081b0a7211 */ /* 0x040fe400078a18ff */
[----:B------:R-:W-:Y:S01]  /*0740*/  IADD3 R17, P1, PT, R27, R16, RZ ;  /* 0x000000101b117210 */ /* 0x000fe20007f3e0ff */
[----:B0-----:R-:W2:Y:S01]  /*0750*/  LDG.E.64 R22, desc[UR6][R22.64] ;  /* 0x0000000616167981 */ /* 0x001ea2000c1e1b00 */
[----:B------:R-:W-:-:S02]  /*0760*/  CS2R R24, SRZ ;  /* 0x0000000000187805 */ /* 0x000fc4000001ff00 */
[----:B------:R-:W-:Y:S01]  /*0770*/  LEA.HI.X R11, R27, R13, RZ, 0x3, P5 ;  /* 0x0000000d1b0b7211 */ /* 0x000fe200028f1cff */
[----:B------:R-:W-:Y:S01]  /*0780*/  IMAD.X R12, RZ, RZ, R12, P1 ;  /* 0x000000ffff0c7224 */ /* 0x000fe200008e060c */
[C---:B------:R-:W-:Y:S02]  /*0790*/  ISETP.GE.U32.AND P2, PT, R17.reuse, R2, PT ;  /* 0x000000021100720c */ /* 0x040fe40003f46070 */
[C---:B------:R-:W-:Y:S01]  /*07a0*/  LEA R20, P3, R17.reuse, R6, 0x3 ;  /* 0x0000000611147211 */ /* 0x040fe200078618ff */
[----:B------:R-:W3:Y:S01]  /*07b0*/  @!P0 LDG.E.64 R24, desc[UR6][R10.64] ;  /* 0x000000060a188981 */ /* 0x000ee2000c1e1b00 */
[----:B------:R-:W-:Y:S02]  /*07c0*/  IADD3 R13, P1, PT, R0, R17, RZ ;  /* 0x00000011000d7210 */ /* 0x000fe40007f3e0ff */
[----:B------:R-:W-:Y:S02]  /*07d0*/  ISETP.GE.AND.EX P2, PT, R12, R3, PT, P2 ;  /* 0x000000030c00720c */ /* 0x000fe40003f46320 */
[--C-:B------:R-:W-:Y:S01]  /*07e0*/  LEA.HI.X R21, R17, R7, R12.reuse, 0x3, P3 ;  /* 0x0000000711157211 */ /* 0x100fe200018f1c0c */
[----:B------:R-:W-:Y:S01]  /*07f0*/  IMAD.X R12, RZ, RZ, R12, P1 ;  /* 0x000000ffff0c7224 */ /* 0x000fe200008e060c */
[----:B-1----:R-:W-:-:S02]  /*0800*/  IADD3 R15, P6, PT, R0, R13, RZ ;  /* 0x0000000d000f7210 */ /* 0x002fc40007fde0ff */
[-C--:B------:R-:W-:Y:S02]  /*0810*/  ISETP.GE.U32.AND P1, PT, R13, R2.reuse, PT ;  /* 0x000000020d00720c */ /* 0x080fe40003f26070 */
[----:B------:R-:W-:Y:S01]  /*0820*/  ISETP.GE.U32.AND P3, PT, R15, R2, PT ;  /* 0x000000020f00720c */ /* 0x000fe20003f66070 */
[----:B------:R-:W-:Y:S01]  /*0830*/  IMAD.X R8, RZ, RZ, R12, P6 ;  /* 0x000000ffff087224 */ /* 0x000fe200030e060c */
[-C--:B------:R-:W-:Y:S02]  /*0840*/  ISETP.GE.AND.EX P1, PT, R12, R3.reuse, PT, P1 ;  /* 0x000000030c00720c */ /* 0x080fe40003f26310 */
[----:B------:R-:W-:Y:S02]  /*0850*/  LEA R12, P6, R0, R20, 0x3 ;  /* 0x00000014000c7211 */ /* 0x000fe400078c18ff */
[----:B------:R-:W-:Y:S02]  /*0860*/  CS2R R14, SRZ ;  /* 0x00000000000e7805 */ /* 0x000fe4000001ff00 */
[----:B------:R-:W-:-:S02]  /*0870*/  ISETP.GE.AND.EX P3, PT, R8, R3, PT, P3 ;  /* 0x000000030800720c */ /* 0x000fc40003f66330 */
[C---:B------:R-:W-:Y:S02]  /*0880*/  LEA.HI.X R13, R0.reuse, R21, RZ, 0x3, P6 ;  /* 0x00000015000d7211 */ /* 0x040fe400030f1cff */
[----:B------:R-:W-:Y:S02]  /*0890*/  CS2R R16, SRZ ;  /* 0x0000000000107805 */ /* 0x000fe4000001ff00 */
[----:B------:R-:W-:Y:S01]  /*08a0*/  CS2R R18, SRZ ;  /* 0x0000000000127805 */ /* 0x000fe2000001ff00 */
[----:B------:R0:W4:Y:S04]  /*08b0*/  @!P2 LDG.E.64 R14, desc[UR6][R20.64] ;  /* 0x00000006140ea981 */ /* 0x000128000c1e1b00 */
[----:B------:R-:W5:Y:S01]  /*08c0*/  @!P1 LDG.E.64 R16, desc[UR6][R12.64] ;  /* 0x000000060c109981 */ /* 0x000f62000c1e1b00 */
[----:B0-----:R-:W-:-:S05]  /*08d0*/  IMAD.WIDE.U32 R20, R0, 0x8, R12 ;  /* 0x0000000800147825 */ /* 0x001fca00078e000c */
[----:B------:R-:W5:Y:S01]  /*08e0*/  @!P3 LDG.E.64 R18, desc[UR6][R20.64] ;  /* 0x000000061412b981 */ /* 0x000f62000c1e1b00 */
[----:B------:R-:W-:Y:S01]  /*08f0*/  @!P0 LEA.HI.X R11, R27, R9, RZ, 0x3, P5 ;  /* 0x000000091b0b8211 */ /* 0x000fe200028f1cff */
[----:B------:R-:W-:-:S04]  /*0900*/  UIADD3 UR4, UP0, UPT, UR4, 0x2, URZ ;  /* 0x0000000204047890 */ /* 0x000fc8000ff1e0ff */
[----:B------:R-:W-:Y:S01]  /*0910*/  UIADD3.X UR5, UPT, UPT, URZ, UR5, URZ, UP0, !UPT ;  /* 0x00000005ff057290 */ /* 0x000fe200087fe4ff */
[----:B--2---:R-:W-:-:S08]  /*0920*/  DMUL R22, R22, UR8 ;  /* 0x0000000816167c28 */ /* 0x004fd00008000000 */
[----:B---3--:R-:W-:-:S07]  /*0930*/  DMUL R24, R22, R24 ;  /* 0x0000001816187228 */ /* 0x008fce0000000000 */
[----:B------:R2:W-:Y:S01]  /*0940*/  @!P0 STG.E.64 desc[UR6][R10.64], R24 ;  /* 0x000000180a008986 */ /* 0x0005e2000c101b06 */
[----:B------:R-:W-:-:S04]  /*0950*/  @!P2 IADD3 R8, P0, P5, R0, R28, R5 ;  /* 0x0000001c0008a210 */ /* 0x000fc80007d1e005 */
[----:B------:R-:W-:Y:S02]  /*0960*/  @!P2 IADD3 R9, P6, PT, R27, R8, RZ ;  /* 0x000000081b09a210 */ /* 0x000fe40007fde0ff */
[----:B------:R-:W-:Y:S02]  /*0970*/  @!P2 IADD3.X R29, PT, PT, RZ, R4, RZ, P0, P5 ;  /* 0x00000004ff1da210 */ /* 0x000fe400007ea4ff */
[----:B------:R-:W-:-:S03]  /*0980*/  @!P2 LEA R8, P0, R9, R6, 0x3 ;  /* 0x000000060908a211 */ /* 0x000fc600078018ff */
[----:B------:R-:W-:Y:S01]  /*0990*/  @!P2 IMAD.X R29, RZ, RZ, R29, P6 ;  /* 0x000000ffff1da224 */ /* 0x000fe200030e061d */
[----:B----4-:R-:W-:-:S04]  /*09a0*/  DMUL R14, R22, R14 ;  /* 0x0000000e160e7228 */ /* 0x010fc80000000000 */
[----:B------:R-:W-:Y:S01]  /*09b0*/  @!P2 LEA.HI.X R9, R9, R7, R29, 0x3, P0 ;  /* 0x000000070909a211 */ /* 0x000fe200000f1c1d */
[----:B-----5:R-:W-:-:S04]  /*09c0*/  DMUL R16, R22, R16 ;  /* 0x0000001016107228 */ /* 0x020fc80000000000 */
[----:B------:R2:W-:Y:S01]  /*09d0*/  @!P2 STG.E.64 desc[UR6][R8.64], R14 ;  /* 0x0000000e0800a986 */ /* 0x0005e2000c101b06 */
[----:B------:R-:W-:-:S03]  /*09e0*/  DMUL R18, R22, R18 ;  /* 0x0000001216127228 */ /* 0x000fc60000000000 */
[----:B------:R2:W-:Y:S01]  /*09f0*/  @!P1 STG.E.64 desc[UR6][R12.64], R16 ;  /* 0x000000100c009986 */ /* 0x0005e2000c101b06 */
[----:B------:R-:W-:-:S03]  /*0a00*/  ISETP.NE.U32.AND P0, PT, R26, UR4, PT ;  /* 0x000000041a007c0c */ /* 0x000fc6000bf05070 */
[----:B------:R2:W-:Y:S01]  /*0a10*/  @!P3 STG.E.64 desc[UR6][R20.64], R18 ;  /* 0x000000121400b986 */ /* 0x0005e2000c101b06 */
[----:B------:R-:W-:Y:S02]  /*0a20*/  ISETP.NE.AND.EX P0, PT, RZ, UR5, PT, P0 ;  /* 0x00000005ff007c0c */ /* 0x000fe4000bf05300 */
[----:B------:R-:W-:-:S04]  /*0a30*/  LEA R28, P1, R27, R28, 0x1 ;  /* 0x0000001c1b1c7211 */ /* 0x000fc800078208ff */
[----:B------:R-:W-:-:S07]  /*0a40*/  LEA.HI.X R4, R27, R4, RZ, 0x1, P1 ;  /* 0x000000041b047211 */ /* 0x000fce00008f0cff */
[----:B--2---:R-:W-:Y:S05]  /*0a50*/  @P0 BRA `(.L_x_562) ;  /* 0xfffffff800380947 */ /* 0x004fea000383ffff */
.L_x_561:
[----:B------:R-:W-:Y:S05]  /*0a60*/  @!P4 EXIT ;  /* 0x000000000000c94d */ /* 0x000fea0003800000 */
[----:B0-----:R-:W-:Y:S01]  /*0a70*/  IADD3 R5, P0, PT, R5, R28, RZ ;  /* 0x0000001c05057210 */ /* 0x001fe20007f1e0ff */
[----:B------:R-:W0:Y:S01]  /*0a80*/  LDC.64 R10, c[0x0][0x10b0] ;  /* 0x00042c00ff0a7b82 */ /* 0x000e220000000a00 */
[----:B------:R-:W-:Y:S02]  /*0a90*/  SHF.R.U32.HI R21, RZ, 0x1d, R0 ;  /* 0x0000001dff157819 */ /* 0x000fe40000011600 */
[----:B------:R-:W-:Y:S02]  /*0aa0*/  CS2R R12, SRZ ;  /* 0x00000000000c7805 */ /* 0x000fe4000001ff00 */
[----:B------:R-:W-:Y:S01]  /*0ab0*/  IADD3 R9, P4, PT, R0, R5, RZ ;  /* 0x0000000500097210 */ /* 0x000fe20007f9e0ff */
[----:B------:R-:W-:Y:S01]  /*0ac0*/  IMAD.X R8, RZ, RZ, R4, P0 ;  /* 0x000000ffff087224 */ /* 0x000fe200000e0604 */
[----:B------:R-:W-:Y:S02]  /*0ad0*/  LEA R4, P3, R5, R6, 0x3 ;  /* 0x0000000605047211 */ /* 0x000fe400078618ff */
[----:B------:R-:W-:-:S02]  /*0ae0*/  CS2R R14, SRZ ;  /* 0x00000000000e7805 */ /* 0x000fc4000001ff00 */
[-C--:B------:R-:W-:Y:S01]  /*0af0*/  ISETP.GE.U32.AND P1, PT, R9, R2.reuse, PT ;  /* 0x000000020900720c */ /* 0x080fe20003f26070 */
[--C-:B------:R-:W-:Y:S01]  /*0b00*/  IMAD.X R6, RZ, RZ, R8.reuse, P4 ;  /* 0x000000ffff067224 */ /* 0x100fe200020e0608 */
[C---:B------:R-:W-:Y:S02]  /*0b10*/  ISETP.GE.U32.AND P0, PT, R5.reuse, R2, PT ;  /* 0x000000020500720c */ /* 0x040fe40003f06070 */
[----:B------:R-:W-:Y:S02]  /*0b20*/  CS2R R16, SRZ ;  /* 0x0000000000107805 */ /* 0x000fe4000001ff00 */
[----:B------:R-:W-:Y:S02]  /*0b30*/  IADD3 R9, P2, PT, R0, R9, RZ ;  /* 0x0000000900097210 */ /* 0x000fe40007f5e0ff */
[----:B------:R-:W-:Y:S02]  /*0b40*/  CS2R R18, SRZ ;  /* 0x0000000000127805 */ /* 0x000fe4000001ff00 */
[----:B------:R-:W-:Y:S01]  /*0b50*/  LEA.HI.X R5, R5, R7, R8, 0x3, P3 ;  /* 0x0000000705057211 */ /* 0x000fe200018f1c08 */
[----:B------:R-:W1:Y:S01]  /*0b60*/  LDCU.64 UR4, c[0x0][0x10b8] ;  /* 0x00021700ff0477ac */ /* 0x000e620008000a00 */
[----:B------:R-:W-:Y:S01]  /*0b70*/  ISETP.GE.AND.EX P0, PT, R8, R3, PT, P0 ;  /* 0x000000030800720c */ /* 0x000fe20003f06300 */
[----:B------:R-:W-:Y:S01]  /*0b80*/  IMAD.X R8, RZ, RZ, R6, P2 ;  /* 0x000000ffff087224 */ /* 0x000fe200010e0606 */
[----:B------:R-:W-:-:S02]  /*0b90*/  IADD3 R7, P4, PT, R0, R9, RZ ;  /* 0x0000000900077210 */ /* 0x000fc40007f9e0ff */
[-C--:B------:R-:W-:Y:S01]  /*0ba0*/  ISETP.GE.U32.AND P2, PT, R9, R2.reuse, PT ;  /* 0x000000020900720c */ /* 0x080fe20003f46070 */
[----:B------:R-:W-:Y:S01]  /*0bb0*/  IMAD.SHL.U32 R9, R0, 0x8, RZ ;  /* 0x0000000800097824 */ /* 0x000fe200078e00ff */
[----:B------:R-:W-:Y:S01]  /*0bc0*/  ISETP.GE.U32.AND P3, PT, R7, R2, PT ;  /* 0x000000020700720c */ /* 0x000fe20003f66070 */
[----:B------:R-:W-:Y:S01]  /*0bd0*/  IMAD.X R2, RZ, RZ, R8, P4 ;  /* 0x000000ffff027224 */ /* 0x000fe200020e0608 */
[-C--:B------:R-:W-:Y:S01]  /*0be0*/  ISETP.GE.AND.EX P1, PT, R6, R3.reuse, PT, P1 ;  /* 0x000000030600720c */ /* 0x080fe20003f26310 */
[----:B------:R-:W-:Y:S01]  /*0bf0*/  IMAD.WIDE.U32 R6, R0, 0x8, R4 ;  /* 0x0000000800067825 */ /* 0x000fe200078e0004 */
[-C--:B------:R-:W-:Y:S01]  /*0c00*/  ISETP.GE.AND.EX P2, PT, R8, R3.reuse, PT, P2 ;  /* 0x000000030800720c */ /* 0x080fe20003f46320 */
[----:B0-----:R-:W1:Y:S01]  /*0c10*/  LDG.E.64 R10, desc[UR6][R10.64] ;  /* 0x000000060a0a7981 */ /* 0x001e62000c1e1b00 */
[----:B------:R-:W-:Y:S02]  /*0c20*/  ISETP.GE.AND.EX P3, PT, R2, R3, PT, P3 ;  /* 0x000000030200720c */ /* 0x000fe40003f66330 */
[----:B------:R-:W-:Y:S01]  /*0c30*/  IADD3 R2, P4, PT, R6, R9, RZ ;  /* 0x0000000906027210 */ /* 0x000fe20007f9e0ff */
[----:B------:R-:W2:Y:S04]  /*0c40*/  @!P0 LDG.E.64 R12, desc[UR6][R4.64] ;  /* 0x00000006040c8981 */ /* 0x000ea8000c1e1b00 */
[----:B------:R-:W-:Y:S01]  /*0c50*/  IMAD.X R3, R7, 0x1, R21, P4 ;  /* 0x0000000107037824 */ /* 0x000fe200020e0615 */
[----:B------:R-:W-:Y:S01]  /*0c60*/  IADD3 R8, P5, PT, R9, R2, RZ ;  /* 0x0000000209087210 */ /* 0x000fe20007fbe0ff */
[----:B------:R-:W3:Y:S04]  /*0c70*/  @!P1 LDG.E.64 R14, desc[UR6][R6.64] ;  /* 0x00000006060e9981 */ /* 0x000ee8000c1e1b00 */
[----:B------:R-:W4:Y:S01]  /*0c80*/  @!P2 LDG.E.64 R16, desc[UR6][R2.64] ;  /* 0x000000060210a981 */ /* 0x000f22000c1e1b00 */
[----:B------:R-:W-:-:S05]  /*0c90*/  IMAD.X R9, R21, 0x1, R3, P5 ;  /* 0x0000000115097824 */ /* 0x000fca00028e0603 */
[----:B------:R-:W5:Y:S01]  /*0ca0*/  @!P3 LDG.E.64 R18, desc[UR6][R8.64] ;  /* 0x000000060812b981 */ /* 0x000f62000c1e1b00 */
[----:B-1----:R-:W-:-:S08]  /*0cb0*/  DMUL R10, R10, UR4 ;  /* 0x000000040a0a7c28 */ /* 0x002fd00008000000 */
[C---:B--2---:R-:W-:Y:S02]  /*0cc0*/  DMUL R12, R10.reuse, R12 ;  /* 0x0000000c0a0c7228 */ /* 0x044fe40000000000 */
[C---:B---3--:R-:W-:Y:S02]  /*0cd0*/  DMUL R14, R10.reuse, R14 ;  /* 0x0000000e0a0e7228 */ /* 0x048fe40000000000 */
[----:B----4-:R-:W-:-:S03]  /*0ce0*/  DMUL R16, R10, R16 ;  /* 0x000000100a107228 */ /* 0x010fc60000000000 */
[----:B------:R0:W-:Y:S04]  /*0cf0*/  @!P0 STG.E.64 desc[UR6][R4.64], R12 ;  /* 0x0000000c04008986 */ /* 0x0001e8000c101b06 */
[----:B------:R0:W-:Y:S01]  /*0d00*/  @!P1 STG.E.64 desc[UR6][R6.64], R14 ;  /* 0x0000000e06009986 */ /* 0x0001e2000c101b06 */
[----:B-----5:R-:W-:-:S03]  /*0d10*/  DMUL R18, R10, R18 ;  /* 0x000000120a127228 */ /* 0x020fc60000000000 */
[----:B------:R0:W-:Y:S01]  /*0d20*/  @!P2 STG.E.64 desc[UR6][R2.64], R16 ;  /* 0x000000100200a986 */ /* 0x0001e2000c101b06 */
[----:B------:R-:W-:Y:S07]  /*0d30*/  @P3 EXIT ;  /* 0x000000000000394d */ /* 0x000fee0003800000 */
[----:B------:R-:W-:Y:S01]  /*0d40*/  STG.E.64 desc[UR6][R8.64], R18 ;  /* 0x0000001208007986 */ /* 0x000fe2000c101b06 */
[----:B------:R-:W-:Y:S05]  /*0d50*/  EXIT ;  /* 0x000000000000794d */ /* 0x000fea0003800000 */
.L_x_560:
        /* <DEDUP_REMOVED lines=9> */
.L_x_563:
        /* <DEDUP_REMOVED lines=8> */
[----:B--2---:R-:W-:-:S08]  /*0e70*/  DMUL R18, R18, UR8 ;  /* 0x0000000812127c28 */ /* 0x004fd00008000000 */
[-C--:B---3--:R-:W-:Y:S02]  /*0e80*/  DMUL R12, R12, R18.reuse ;  /* 0x000000120c0c7228 */ /* 0x088fe40000000000 */
[-C--:B------:R-:W-:Y:S02]  /*0e90*/  DMUL R14, R14, R18.reuse ;  /* 0x000000120e0e7228 */ /* 0x080fe40000000000 */
[-C--:B------:R-:W-:Y:S02]  /*0ea0*/  DMUL R8, R8, R18.reuse ;  /* 0x0000001208087228 */ /* 0x080fe40000000000 */
[----:B------:R-:W-:Y:S01]  /*0eb0*/  DMUL R10, R10, R18 ;  /* 0x000000120a0a7228 */ /* 0x000fe20000000000 */
[C---:B------:R-:W-:Y:S01]  /*0ec0*/  IMAD.SHL.U32 R18, R0.reuse, 0x4, RZ ;  /* 0x0000000400127824 */ /* 0x040fe200078e00ff */
[----:B------:R-:W-:-:S05]  /*0ed0*/  SHF.L.U64.HI R19, R0, 0x2, R21 ;  /* 0x0000000200137819 */ /* 0x000fca0000010215 */
[----:B------:R3:W-:Y:S01]  /*0ee0*/  STG.E.ENL2.256 desc[UR6][R4.64], R12, R8 ;  /* 0xf800000c0408797f */ /* 0x0007e2000f121806 */
[----:B------:R-:W-:-:S04]  /*0ef0*/  ISETP.LT.U32.AND P1, PT, R18, R17, PT ;  /* 0x000000111200720c */ /* 0x000fc80003f21070 */
[----:B------:R-:W-:-:S13]  /*0f00*/  ISETP.LT.AND.EX P1, PT, R19, R16, PT, P1 ;  /* 0x000000101300720c */ /* 0x000fda0003f21310 */
[----:B------:R-:W-:Y:S05]  /*0f10*/  @!P0 BRA P1, `(.L_x_563) ;  /* 0xfffffffc00b48947 */ /* 0x000fea000083ffff */
[----:B------:R-:W-:Y:S05]  /*0f20*/  EXIT ;  /* 0x000000000000794d */ /* 0x000fea0003800000 */
        .weak           $__internal_44_$__cuda_sm20_div_u16
        .type           $__internal_44_$__cuda_sm20_div_u16,@function
        .size           $__internal_44_$__cuda_sm20_div_u16,(.L_x_800 - $__internal_44_$__cuda_sm20_div_u16)
$__internal_44_$__cuda_sm20_div_u16:
[----:B------:R-:W0:Y:S01]  /*0f30*/  I2F.U16 R8, R5 ;  /* 0x0000000500087306 */ /* 0x000e220000101000 */
[----:B------:R-:W-:Y:S01]  /*0f40*/  IMAD.MOV.U32 R10, RZ, RZ, 0x4b800000 ;  /* 0x4b800000ff0a7424 */ /* 0x000fe200078e00ff */
[----:B------:R-:W-:Y:S02]  /*0f50*/  I2FP.F32.U32.RZ R4, R4 ;  /* 0x0000000400047245 */ /* 0x000fe4000020d000 */
[C---:B0-----:R-:W-:Y:S02]  /*0f60*/  FSETP.GEU.AND P1, PT, |R8|.reuse, 1.175494350822287508e-38, PT ;  /* 0x008000000800780b */ /* 0x041fe40003f2e200 */
[----:B------:R-:W-:Y:S02]  /*0f70*/  FSETP.GT.AND P0, PT, |R8|, 8.50705917302346158658e+37, PT ;  /* 0x7e8000000800780b */ /* 0x000fe40003f04200 */
[----:B------:R-:W-:-:S04]  /*0f80*/  FSEL R10, R10, 1, !P1 ;  /* 0x3f8000000a0a7808 */ /* 0x000fc80004800000 */
[----:B------:R-:W-:Y:S02]  /*0f90*/  FSEL R11, R10, 0.25, !P0 ;  /* 0x3e8000000a0b7808 */ /* 0x000fe40004000000 */
[----:B------:R-:W-:Y:S01]  /*0fa0*/  ISETP.NE.U32.AND P0, PT, R5, RZ, PT ;  /* 0x000000ff0500720c */ /* 0x000fe20003f05070 */
[----:B------:R-:W-:Y:S02]  /*0fb0*/  IMAD.MOV.U32 R5, RZ, RZ, 0x0 ;  /* 0x00000000ff057424 */ /* 0x000fe400078e00ff */
[----:B------:R-:W-:-:S06]  /*0fc0*/  FMUL R8, R8, R11 ;  /* 0x0000000b08087220 */ /* 0x000fcc0000400000 */
[----:B------:R-:W0:Y:S02]  /*0fd0*/  MUFU.RCP R8, R8 ;  /* 0x0000000800087308 */ /* 0x000e240000001000 */
[----:B0-----:R-:W-:-:S04]  /*0fe0*/  FMUL R11, R11, R8 ;  /* 0x000000080b0b7220 */ /* 0x001fc80000400000 */
[----:B------:R-:W-:-:S04]  /*0ff0*/  VIADD R11, R11, 0x2 ;  /* 0x000000020b0b7836 */ /* 0x000fc80000000000 */
[----:B------:R-:W-:Y:S01]  /*1000*/  FMUL.RZ R11, R4, R11 ;  /* 0x0000000b040b7220 */ /* 0x000fe2000040c000 */
[----:B------:R-:W-:-:S05]  /*1010*/  IMAD.MOV.U32 R4, RZ, RZ, R12 ;  /* 0x000000ffff047224 */ /* 0x000fca00078e000c */
[----:B------:R-:W0:Y:S02]  /*1020*/  F2I.U32.TRUNC.NTZ R11, R11 ;  /* 0x0000000b000b7305 */ /* 0x000e24000020f000 */
[----:B0-----:R-:W-:Y:S01]  /*1030*/  LOP3.LUT R10, R11, 0xffff, RZ, 0xc0, !PT ;  /* 0x0000ffff0b0a7812 */ /* 0x001fe200078ec0ff */
[----:B------:R-:W-:Y:S01]  /*1040*/  @!P0 IMAD.MOV.U32 R10, RZ, RZ, -0x1 ;  /* 0xffffffffff0a8424 */ /* 0x000fe200078e00ff */
[----:B------:R-:W-:Y:S06]  /*1050*/  RET.REL.NODEC R4 `(_ZN2at6native63_GLOBAL__N__862fb238_30_ForeachBinaryOpScalarTensor_cu_64fe0ca525multi_tensor_apply_kernelINS1_18TensorListMetadataILi1EEENS1_27BinaryOpScalarTensorFunctorIdLi1ELi1ELi0EEEJSt10multipliesIdEPddEEEvT_T0_DpT1_) ;  /* 0xffffffec04e87950 */ /* 0x000fec0003c3ffff */
.L_x_564:
        /* <DEDUP_REMOVED lines=10> */
.L_x_800:


//--------------------- .text._ZN2at6native63_GLOBAL__N__862fb238_30_ForeachBinaryOpScalarTensor_cu_64fe0ca525multi_tensor_apply_kernelINS1_18TensorListMetadataILi1EEENS1_27BinaryOpScalarTensorFunctorIsLi1ELi1ELi0EEEJSt10multipliesIsEPssEEEvT_T0_DpT1_ --------------------------
	.section	.text._ZN2at6native63_GLOBAL__N__862fb238_30_ForeachBinaryOpScalarTensor_cu_64fe0ca525multi_tensor_apply_kernelINS1_18TensorListMetadataILi1EEENS1_27BinaryOpScalarTensorFunctorIsLi1ELi1ELi0EEEJSt10multipliesIsEPssEEEvT_T0_DpT1_,"ax",@progbits
	.align	128
.text._ZN2at6native63_GLOBAL__N__862fb238_30_ForeachBinaryOpScalarTensor_cu_64fe0ca525multi_tensor_apply_kernelINS1_18TensorListMetadataILi1EEENS1_27BinaryOpScalarTensorFunctorIsLi1ELi1ELi0EEEJSt10multipliesIsEPssEEEvT_T0_DpT1_:
        .type           _ZN2at6native63_GLOBAL__N__862fb238_30_ForeachBinaryOpScalarTensor_cu_64fe0ca525multi_tensor_apply_kernelINS1_18TensorListMetadataILi1EEENS1_27BinaryOpScalarTensorFunctorIsLi1ELi1ELi0EEEJSt10multipliesIsEPssEEEvT_T0_DpT1_,@function
        .size           _ZN2at6native63_GLOBAL__N__862fb238_30_ForeachBinaryOpScalarTensor_cu_64fe0ca525multi_tensor_apply_kernelINS1_18TensorListMetadataILi1EEENS1_27BinaryOpScalarTensorFunctorIsLi1ELi1ELi0EEEJSt10multipliesIsEPssEEEvT_T0_DpT1_,(.L_x_802 - _ZN2at6native63_GLOBAL__N__862fb238_30_ForeachBinaryOpScalarTensor_cu_64fe0ca525multi_tensor_apply_kernelINS1_18TensorListMetadataILi1EEENS1_27BinaryOpScalarTensorFunctorIsLi1ELi1ELi0EEEJSt10multipliesIsEPssEEEvT_T0_DpT1_)
        .other          _ZN2at6native63_GLOBAL__N__862fb238_30_ForeachBinaryOpScalarTensor_cu_64fe0ca525multi_tensor_apply_kernelINS1_18TensorListMetadataILi1EEENS1_27BinaryOpScalarTensorFunctorIsLi1ELi1ELi0EEEJSt10multipliesIsEPssEEEvT_T0_DpT1_,@"STO_CUDA_ENTRY STV_DEFAULT"
_ZN2at6native63_GLOBAL__N__862fb238_30_ForeachBinaryOpScalarTensor_cu_64fe0ca525multi_tensor_apply_kernelINS1_18TensorListMetadataILi1EEENS1_27BinaryOpScalarTensorFunctorIsLi1ELi1ELi0EEEJSt10multipliesIsEPssEEEvT_T0_DpT1_:
        /* <DEDUP_REMOVED lines=35> */
[----:B------:R-:W-:Y:S05]  /*0230*/  CALL.REL.NOINC `($__internal_45_$__cuda_sm20_div_u16) ;  /* 0x0000000c00c47944 */ /* 0x000fea0003c00000 */
[----:B------:R-:W0:Y:S01]  /*0240*/  S2R R17, SR_TID.X ;  /* 0x0000000000117919 */ /* 0x000e220000002100 */
[----:B------:R-:W-:Y:S01]  /*0250*/  ISETP.GE.U32.AND P0, PT, R9, UR11, PT ;  /* 0x0000000b09007c0c */ /* 0x000fe2000bf06070 */
[----:B------:R-:W-:Y:S01]  /*0260*/  UMOV UR6, URZ ;  /* 0x000000ff00067c82 */ /* 0x000fe20008000000 */
[----:B------:R-:W-:Y:S02]  /*0270*/  UMOV UR7, URZ ;  /* 0x000000ff00077c82 */ /* 0x000fe40008000000 */
[----:B------:R-:W-:-:S13]  /*0280*/  ISETP.GE.U32.AND.EX P0, PT, R10, RZ, PT, P0 ;  /* 0x000000ff0a00720c */ /* 0x000fda0003f06100 */
[----:B------:R-:W-:Y:S05]  /*0290*/  @!P0 BRA `(.L_x_566) ;  /* 0x0000000800108947 */ /* 0x000fea0003800000 */
        /* <DEDUP_REMOVED lines=8> */
.L_x_567:
[----:B--2---:R-:W2:Y:S01]  /*0320*/  LDC.64 R6, c[0x0][0x10b0] ;  /* 0x00042c00ff067b82 */ /* 0x004ea20000000a00 */
[----:B0-----:R-:W-:-:S04]  /*0330*/  IADD3 R25, P0, PT, R17, UR6, RZ ;  /* 0x0000000611197c10 */ /* 0x001fc8000ff1e0ff */
[C---:B------:R-:W-:Y:S01]  /*0340*/  ISETP.GE.U32.AND P3, PT, R25.reuse, R0, PT ;  /* 0x000000001900720c */ /* 0x040fe20003f66070 */
[----:B------:R-:W-:Y:S01]  /*0350*/  IMAD.X R21, RZ, RZ, UR7, P0 ;  /* 0x00000007ff157e24 */ /* 0x000fe200080e06ff */
[C---:B------:R-:W-:Y:S01]  /*0360*/  IADD3 R13, P1, PT, R25.reuse, UR14, RZ ;  /* 0x0000000e190d7c10 */ /* 0x040fe2000ff3e0ff */
[----:B------:R-:W-:Y:S01]  /*0370*/  IMAD.U32 R5, RZ, RZ, UR14 ;  /* 0x0000000eff057e24 */ /* 0x000fe2000f8e00ff */
[----:B------:R-:W-:Y:S02]  /*0380*/  LEA R14, P0, R25, R2, 0x1 ;  /* 0x00000002190e7211 */ /* 0x000fe400078008ff */
[----:B------:R-:W-:Y:S01]  /*0390*/  ISETP.GE.AND.EX P3, PT, R21, R16, PT, P3 ;  /* 0x000000101500720c */ /* 0x000fe20003f66330 */
[----:B------:R-:W-:Y:S01]  /*03a0*/  IMAD.X R23, RZ, RZ, R21, P1 ;  /* 0x000000ffff177224 */ /* 0x000fe200008e0615 */
[----:B------:R-:W-:Y:S02]  /*03b0*/  ISETP.GE.U32.AND P4, PT, R13, R0, PT ;  /* 0x000000000d00720c */ /* 0x000fe40003f86070 */
[----:B------:R-:W-:-:S02]  /*03c0*/  PRMT R20, RZ, 0x7610, R20 ;  /* 0x00007610ff147816 */ /* 0x000fc40000000014 */
[----:B------:R-:W-:Y:S01]  /*03d0*/  ISETP.GE.AND.EX P4, PT, R23, R16, PT, P4 ;  /* 0x000000101700720c */ /* 0x000fe20003f86340 */
[----:B------:R-:W-:Y:S01]  /*03e0*/  IMAD.U32 R19, RZ, RZ, UR14 ;  /* 0x0000000eff137e24 */ /* 0x000fe2000f8e00ff */
[----:B------:R-:W-:Y:S02]  /*03f0*/  LEA.HI.X R15, R25, R3, R21, 0x1, P0 ;  /* 0x00000003190f7211 */ /* 0x000fe400000f0c15 */
[----:B------:R-:W-:Y:S01]  /*0400*/  LEA R4, P0, R5, R14, 0x1 ;  /* 0x0000000e05047211 */ /* 0x000fe200078008ff */
[----:B--2---:R-:W2:Y:S01]  /*0410*/  LDG.E.U16 R22, desc[UR12][R6.64] ;  /* 0x0000000c06167981 */ /* 0x004ea2000c1e1500 */
[----:B------:R-:W-:Y:S02]  /*0420*/  PRMT R12, RZ, 0x7610, R12 ;  /* 0x00007610ff0c7816 */ /* 0x000fe4000000000c */
[----:B------:R-:W-:Y:S01]  /*0430*/  IADD3 R11, P5, PT, R13, UR14, RZ ;  /* 0x0000000e0d0b7c10 */ /* 0x000fe2000ffbe0ff */
[----:B------:R-:W3:Y:S01]  /*0440*/  @!P3 LDG.E.U16 R20, desc[UR12][R14.64] ;  /* 0x0000000c0e14b981 */ /* 0x000ee2000c1e1500 */
[----:B------:R-:W-:-:S02]  /*0450*/  LEA.HI.X R5, R19, R15, RZ, 0x1, P0 ;  /* 0x0000000f13057211 */ /* 0x000fc400000f0cff */
[C---:B------:R-:W-:Y:S02]  /*0460*/  IADD3 R9, P1, PT, R11.reuse, UR14, RZ ;  /* 0x0000000e0b097c10 */ /* 0x040fe4000ff3e0ff */
[-C--:B------:R-:W-:Y:S01]  /*0470*/  ISETP.GE.U32.AND P0, PT, R11, R0.reuse, PT ;  /* 0x000000000b00720c */ /* 0x080fe20003f06070 */
[----:B------:R-:W4:Y:S01]  /*0480*/  @!P4 LDG.E.U16 R12, desc[UR12][R4.64] ;  /* 0x0000000c040cc981 */ /* 0x000f22000c1e1500 */
[----:B------:R-:W-:Y:S01]  /*0490*/  ISETP.GE.U32.AND P2, PT, R9, R0, PT ;  /* 0x000000000900720c */ /* 0x000fe20003f46070 */
[----:B------:R-:W-:Y:S02]  /*04a0*/  IMAD.X R9, RZ, RZ, R23, P5 ;  /* 0x000000ffff097224 */ /* 0x000fe400028e0617 */
[----:B------:R-:W-:-:S03]  /*04b0*/  IMAD.U32 R11, RZ, RZ, UR14 ;  /* 0x0000000eff0b7e24 */ /* 0x000fc6000f8e00ff */
[----:B------:R-:W-:Y:S01]  /*04c0*/  ISETP.GE.AND.EX P0, PT, R9, R16, PT, P0 ;  /* 0x000000100900720c */ /* 0x000fe20003f06300 */
[----:B------:R-:W-:Y:S01]  /*04d0*/  IMAD.X R9, RZ, RZ, R9, P1 ;  /* 0x000000ffff097224 */ /* 0x000fe200008e0609 */
[----:B------:R-:W-:Y:S01]  /*04e0*/  LEA R10, P1, R11, R4, 0x1 ;  /* 0x000000040b0a7211 */ /* 0x000fe200078208ff */
[----:B------:R-:W-:-:S03]  /*04f0*/  IMAD.U32 R27, RZ, RZ, UR14 ;  /* 0x0000000eff1b7e24 */ /* 0x000fc6000f8e00ff */
[----:B------:R-:W-:Y:S01]  /*0500*/  ISETP.GE.AND.EX P2, PT, R9, R16, PT, P2 ;  /* 0x000000100900720c */ /* 0x000fe20003f46320 */
[----:B------:R-:W-:Y:S01]  /*0510*/  IMAD.U32 R9, RZ, RZ, UR14 ;  /* 0x0000000eff097e24 */ /* 0x000fe2000f8e00ff */
[----:B------:R-:W-:Y:S02]  /*0520*/  LEA.HI.X R11, R19, R5, RZ, 0x1, P1 ;  /* 0x00000005130b7211 */ /* 0x000fe400008f0cff */
[----:B------:R-:W-:Y:S02]  /*0530*/  LEA R8, P1, R27, R10, 0x1 ;  /* 0x0000000a1b087211 */ /* 0x000fe400078208ff */
[----:B------:R-:W-:Y:S02]  /*0540*/  PRMT R19, RZ, 0x7610, R19 ;  /* 0x00007610ff137816 */ /* 0x000fe40000000013 */
[----:B------:R-:W-:Y:S02]  /*0550*/  PRMT R18, RZ, 0x7610, R18 ;  /* 0x00007610ff127816 */ /* 0x000fe40000000012 */
[----:B------:R-:W-:-:S02]  /*0560*/  LEA.HI.X R9, R9, R11, RZ, 0x1, P1 ;  /* 0x0000000b09097211 */ /* 0x000fc400008f0cff */
[----:B------:R-:W5:Y:S04]  /*0570*/  @!P0 LDG.E.U16 R19, desc[UR12][R10.64] ;  /* 0x0000000c0a138981 */ /* 0x000f68000c1e1500 */
[----:B------:R-:W5:Y:S01]  /*0580*/  @!P2 LDG.E.U16 R18, desc[UR12][R8.64] ;  /* 0x0000000c0812a981 */ /* 0x000f62000c1e1500 */
[----:B-1----:R-:W-:Y:S01]  /*0590*/  UPRMT UR8, UR15, 0x9910, URZ ;  /* 0x000099100f087896 */ /* 0x002fe200080000ff */
[----:B------:R-:W-:Y:S01]  /*05a0*/  IADD3 R25, P5, PT, R25, UR11, RZ ;  /* 0x0000000b19197c10 */ /* 0x000fe2000ffbe0ff */
[----:B------:R-:W-:-:S03]  /*05b0*/  IMAD.U32 R29, RZ, RZ, UR11 ;  /* 0x0000000bff1d7e24 */ /* 0x000fc6000f8e00ff */
[----:B------:R-:W-:Y:S01]  /*05c0*/  ISETP.GE.U32.AND P1, PT, R25, R0, PT ;  /* 0x000000001900720c */ /* 0x000fe20003f26070 */
[----:B------:R-:W-:-:S05]  /*05d0*/  IMAD.X R25, RZ, RZ, R21, P5 ;  /* 0x000000ffff197224 */ /* 0x000fca00028e0615 */
[----:B------:R-:W-:Y:S02]  /*05e0*/  ISETP.GE.AND.EX P1, PT, R25, R16, PT, P1 ;  /* 0x000000101900720c */ /* 0x000fe40003f26310 */
[----:B------:R-:W-:-:S05]  /*05f0*/  IADD3 R25, P6, PT, R13, UR11, RZ ;  /* 0x0000000b0d197c10 */ /* 0x000fca000ffde0ff */
[----:B------:R-:W-:Y:S01]  /*0600*/  IMAD.X R23, RZ, RZ, R23, P6 ;  /* 0x000000ffff177224 */ /* 0x000fe200030e0617 */
[----:B--2---:R-:W-:Y:S02]  /*0610*/  PRMT R22, R22, 0x9910, RZ ;  /* 0x0000991016167816 */ /* 0x004fe400000000ff */
[----:B---3--:R-:W-:-:S03]  /*0620*/  PRMT R20, R20, 0x9910, RZ ;  /* 0x0000991014147816 */ /* 0x008fc600000000ff */
[----:B------:R-:W-:Y:S02]  /*0630*/  IMAD R22, R22, UR8, RZ ;  /* 0x0000000816167c24 */ /* 0x000fe4000f8e02ff */
[----:B------:R-:W-:-:S03]  /*0640*/  IMAD.MOV.U32 R21, RZ, RZ, R20 ;  /* 0x000000ffff157224 */ /* 0x000fc600078e0014 */
[----:B------:R-:W-:Y:S01]  /*0650*/  PRMT R22, R22, 0x9910, RZ ;  /* 0x0000991016167816 */ /* 0x000fe200000000ff */
[----:B------:R-:W-:Y:S01]  /*0660*/  IMAD.U32 R20, RZ, RZ, UR11 ;  /* 0x0000000bff147e24 */ /* 0x000fe2000f8e00ff */
[----:B----4-:R-:W-:Y:S02]  /*0670*/  PRMT R27, R12, 0x9910, RZ ;  /* 0x000099100c1b7816 */ /* 0x010fe400000000ff */
[----:B------:R-:W-:Y:S01]  /*0680*/  LEA R12, P5, R29, R14, 0x1 ;  /* 0x0000000e1d0c7211 */ /* 0x000fe200078a08ff */
[----:B------:R-:W-:Y:S02]  /*0690*/  IMAD R29, R22, R21, RZ ;  /* 0x00000015161d7224 */ /* 0x000fe400078e02ff */
[----:B------:R-:W-:Y:S01]  /*06a0*/  @!P3 IMAD.MOV.U32 R21, RZ, RZ, R15 ;  /* 0x000000ffff15b224 */ /* 0x000fe200078e000f */
[----:B------:R-:W-:Y:S01]  /*06b0*/  LEA.HI.X R13, R20, R15, RZ, 0x1, P5 ;  /* 0x0000000f140d7211 */ /* 0x000fe200028f0cff */
[----:B------:R-:W-:Y:S02]  /*06c0*/  @!P3 IMAD.MOV.U32 R20, RZ, RZ, R14 ;  /* 0x000000ffff14b224 */ /* 0x000fe400078e000e */
[----:B------:R-:W-:Y:S01]  /*06d0*/  IMAD R27, R22, R27, RZ ;  /* 0x0000001b161b7224 */ /* 0x000fe200078e02ff */
[----:B------:R-:W-:-:S02]  /*06e0*/  LEA R14, P5, R25, R2, 0x1 ;  /* 0x00000002190e7211 */ /* 0x000fc400078a08ff */
[----:B------:R-:W-:Y:S01]  /*06f0*/  @!P3 STG.E.U16 desc[UR12][R20.64], R29 ;  /* 0x0000001d1400b986 */ /* 0x000fe2000c10150c */
[----:B------:R-:W-:-:S03]  /*0700*/  ISETP.GE.U32.AND P3, PT, R25, R0, PT ;  /* 0x000000001900720c */ /* 0x000fc60003f66070 */
[----:B------:R0:W-:Y:S01]  /*0710*/  @!P4 STG.E.U16 desc[UR12][R4.64], R27 ;  /* 0x0000001b0400c986 */ /* 0x0001e2000c10150c */
[C---:B------:R-:W-:Y:S02]  /*0720*/  IADD3 R24, P4, PT, R25.reuse, UR14, RZ ;  /* 0x0000000e19187c10 */ /* 0x040fe4000ff9e0ff */
[--C-:B------:R-:W-:Y:S02]  /*0730*/  LEA.HI.X R15, R25, R3, R23.reuse, 0x1, P5 ;  /* 0x00000003190f7211 */ /* 0x100fe400028f0c17 */
[----:B------:R-:W-:Y:S01]  /*0740*/  ISETP.GE.AND.EX P3, PT, R23, R16, PT, P3 ;  /* 0x000000101700720c */ /* 0x000fe20003f66330 */
[----:B------:R-:W-:Y:S01]  /*0750*/  IMAD.X R25, RZ, RZ, R23, P4 ;  /* 0x000000ffff197224 */ /* 0x000fe200020e0617 */
[----:B------:R-:W-:Y:S02]  /*0760*/  IADD3 R23, P6, PT, R24, UR14, RZ ;  /* 0x0000000e18177c10 */ /* 0x000fe4000ffde0ff */
[----:B-----5:R-:W-:Y:S02]  /*0770*/  PRMT R19, R19, 0x9910, RZ ;  /* 0x0000991013137816 */ /* 0x020fe400000000ff */
[-C--:B------:R-:W-:Y:S01]  /*0780*/  ISETP.GE.U32.AND P5, PT, R23, R0.reuse, PT ;  /* 0x000000001700720c */ /* 0x080fe20003fa6070 */
[----:B0-----:R-:W-:Y:S01]  /*0790*/  IMAD.X R5, RZ, RZ, R25, P6 ;  /* 0x000000ffff057224 */ /* 0x001fe200030e0619 */
[----:B------:R-:W-:Y:S01]  /*07a0*/  PRMT R21, R18, 0x9910, RZ ;  /* 0x0000991012157816 */ /* 0x000fe200000000ff */
[----:B------:R-:W-:Y:S01]  /*07b0*/  IMAD R23, R22, R19, RZ ;  /* 0x0000001316177224 */ /* 0x000fe200078e02ff */
[----:B------:R-:W-:Y:S01]  /*07c0*/  ISETP.GE.U32.AND P4, PT, R24, R0, PT ;  /* 0x000000001800720c */ /* 0x000fe20003f86070 */
[----:B------:R-:W-:Y:S01]  /*07d0*/  @!P0 IMAD.MOV.U32 R4, RZ, RZ, R10 ;  /* 0x000000ffff048224 */ /* 0x000fe200078e000a */
[----:B------:R-:W-:Y:S01]  /*07e0*/  ISETP.GE.AND.EX P5, PT, R5, R16, PT, P5 ;  /* 0x000000100500720c */ /* 0x000fe20003fa6350 */
[----:B------:R-:W-:-:S02]  /*07f0*/  @!P0 IMAD.MOV.U32 R5, RZ, RZ, R11 ;  /* 0x000000ffff058224 */ /* 0x000fc400078e000b */
[----:B------:R-:W-:Y:S01]  /*0800*/  IMAD.U32 R11, RZ, RZ, UR14 ;  /* 0x0000000eff0b7e24 */ /* 0x000fe2000f8e00ff */
[----:B------:R-:W-:Y:S01]  /*0810*/  ISETP.GE.AND.EX P4, PT, R25, R16, PT, P4 ;  /* 0x000000101900720c */ /* 0x000fe20003f86340 */
[----:B------:R-:W-:Y:S01]  /*0820*/  IMAD R21, R22, R21, RZ ;  /* 0x0000001516157224 */ /* 0x000fe200078e02ff */
[----:B------:R0:W-:Y:S01]  /*0830*/  @!P0 STG.E.U16 desc[UR12][R4.64], R23 ;  /* 0x0000001704008986 */ /* 0x0001e2000c10150c */
[----:B------:R-:W-:Y:S01]  /*0840*/  IMAD.U32 R25, RZ, RZ, UR14 ;  /* 0x0000000eff197e24 */ /* 0x000fe2000f8e00ff */
[----:B------:R-:W-:Y:S01]  /*0850*/  LEA R10, P0, R11, R14, 0x1 ;  /* 0x0000000e0b0a7211 */ /* 0x000fe200078008ff */
[----:B------:R-:W-:Y:S01]  /*0860*/  IMAD.U32 R27, RZ, RZ, UR14 ;  /* 0x0000000eff1b7e24 */ /* 0x000fe2000f8e00ff */
[----:B------:R1:W-:Y:S01]  /*0870*/  @!P2 STG.E.U16 desc[UR12][R8.64], R21 ;  /* 0x000000150800a986 */ /* 0x0003e2000c10150c */
[----:B------:R-:W-:Y:S01]  /*0880*/  PRMT R18, RZ, 0x7610, R18 ;  /* 0x00007610ff127816 */ /* 0x000fe20000000012 */
[----:B------:R-:W-:Y:S01]  /*0890*/  IMAD.U32 R29, RZ, RZ, UR14 ;  /* 0x0000000eff1d7e24 */ /* 0x000fe2000f8e00ff */
[----:B------:R-:W-:Y:S01]  /*08a0*/  LEA.HI.X R11, R25, R15, RZ, 0x1, P0 ;  /* 0x0000000f190b7211 */ /* 0x000fe200000f0cff */
[----:B------:R2:W3:Y:S01]  /*08b0*/  LDG.E.U16 R19, desc[UR12][R6.64] ;  /* 0x0000000c06137981 */ /* 0x0004e2000c1e1500 */
[----:B0-----:R-:W-:-:S03]  /*08c0*/  LEA R4, P0, R27, R10, 0x1 ;  /* 0x0000000a1b047211 */ /* 0x001fc600078008ff */
[----:B------:R-:W4:Y:S01]  /*08d0*/  @!P3 LDG.E.U16 R18, desc[UR12][R14.64] ;  /* 0x0000000c0e12b981 */ /* 0x000f22000c1e1500 */
[----:B-1----:R-:W-:Y:S02]  /*08e0*/  PRMT R8, RZ, 0x7610, R8 ;  /* 0x00007610ff087816 */ /* 0x002fe40000000008 */
[----:B--2---:R-:W-:Y:S02]  /*08f0*/  PRMT R6, RZ, 0x7610, R6 ;  /* 0x00007610ff067816 */ /* 0x004fe40000000006 */
[----:B------:R-:W-:Y:S02]  /*0900*/  PRMT R7, RZ, 0x7610, R7 ;  /* 0x00007610ff077816 */ /* 0x000fe40000000007 */
[----:B------:R-:W-:Y:S01]  /*0910*/  LEA.HI.X R5, R29, R11, RZ, 0x1, P0 ;  /* 0x0000000b1d057211 */ /* 0x000fe200000f0cff */
[----:B------:R-:W2:Y:S04]  /*0920*/  @!P4 LDG.E.U16 R8, desc[UR12][R10.64] ;  /* 0x0000000c0a08c981 */ /* 0x000ea8000c1e1500 */
        /* <DEDUP_REMOVED lines=8> */
[----:B---3--:R-:W-:-:S05]  /*09b0*/  PRMT R9, R19, 0x9910, RZ ;  /* 0x0000991013097816 */ /* 0x008fca00000000ff */
[----:B------:R-:W-:Y:S01]  /*09c0*/  IMAD R9, R9, UR8, RZ ;  /* 0x0000000809097c24 */ /* 0x000fe2000f8e02ff */
[----:B----4-:R-:W-:Y:S02]  /*09d0*/  PRMT R19, R18, 0x9910, RZ ;  /* 0x0000991012137816 */ /* 0x010fe400000000ff */
[----:B--2---:R-:W-:Y:S02]  /*09e0*/  PRMT R8, R8, 0x9910, RZ ;  /* 0x0000991008087816 */ /* 0x004fe400000000ff */
[----:B-----5:R-:W-:Y:S02]  /*09f0*/  PRMT R18, R6, 0x9910, RZ ;  /* 0x0000991006127816 */ /* 0x020fe400000000ff */
[----:B------:R-:W-:Y:S02]  /*0a00*/  PRMT R6, R9, 0x9910, RZ ;  /* 0x0000991009067816 */ /* 0x000fe400000000ff */
[----:B------:R-:W-:Y:S01]  /*0a10*/  PRMT R21, R7, 0x9910, RZ ;  /* 0x0000991007157816 */ /* 0x000fe200000000ff */
[----:B------:R-:W-:-:S02]  /*0a20*/  IMAD.MOV.U32 R7, RZ, RZ, R18 ;  /* 0x000000ffff077224 */ /* 0x000fc400078e0012 */
[----:B------:R-:W-:Y:S02]  /*0a30*/  IMAD.MOV.U32 R9, RZ, RZ, R19 ;  /* 0x000000ffff097224 */ /* 0x000fe400078e0013 */
[----:B------:R-:W-:Y:S02]  /*0a40*/  IMAD.MOV.U32 R19, RZ, RZ, R8 ;  /* 0x000000ffff137224 */ /* 0x000fe400078e0008 */
[C---:B------:R-:W-:Y:S02]  /*0a50*/  IMAD R7, R6.reuse, R7, RZ ;  /* 0x0000000706077224 */ /* 0x040fe400078e02ff */
[C---:B------:R-:W-:Y:S02]  /*0a60*/  IMAD R9, R6.reuse, R9, RZ ;  /* 0x0000000906097224 */ /* 0x040fe400078e02ff */
[C---:B------:R-:W-:Y:S02]  /*0a70*/  IMAD R19, R6.reuse, R19, RZ ;  /* 0x0000001306137224 */ /* 0x040fe400078e02ff */
[----:B------:R-:W-:Y:S01]  /*0a80*/  IMAD R21, R6, R21, RZ ;  /* 0x0000001506157224 */ /* 0x000fe200078e02ff */
[----:B------:R2:W-:Y:S04]  /*0a90*/  @!P1 STG.E.U16 desc[UR12][R12.64], R7 ;  /* 0x000000070c009986 */ /* 0x0005e8000c10150c */
[----:B------:R2:W-:Y:S04]  /*0aa0*/  @!P3 STG.E.U16 desc[UR12][R14.64], R9 ;  /* 0x000000090e00b986 */ /* 0x0005e8000c10150c */
[----:B------:R2:W-:Y:S04]  /*0ab0*/  @!P4 STG.E.U16 desc[UR12][R10.64], R19 ;  /* 0x000000130a00c986 */ /* 0x0005e8000c10150c */
[----:B------:R2:W-:Y:S01]  /*0ac0*/  @!P5 STG.E.U16 desc[UR12][R4.64], R21 ;  /* 0x000000150400d986 */ /* 0x0005e2000c10150c */
[----:B------:R-:W-:Y:S05]  /*0ad0*/  BRA.U UP0, `(.L_x_567) ;  /* 0xfffffff900107547 */ /* 0x000fea000b83ffff */
.L_x_566:
        /* <DEDUP_REMOVED lines=15> */
[----:B------:R-:W-:Y:S01]  /*0bd0*/  IMAD.U32 R11, RZ, RZ, UR14 ;  /* 0x0000000eff0b7e24 */ /* 0x000fe2000f8e00ff */
[----:B------:R-:W-:Y:S02]  /*0be0*/  ISETP.GE.AND.EX P1, PT, R7, R16, PT, P1 ;  /* 0x000000100700720c */ /* 0x000fe40003f26310 */
[CC--:B------:R-:W-:Y:S01]  /*0bf0*/  ISETP.GE.U32.AND P2, PT, R9.reuse, R0.reuse, PT ;  /* 0x000000000900720c */ /* 0x0c0fe20003f46070 */
[----:B------:R-:W-:Y:S01]  /*0c00*/  IMAD.X R7, RZ, RZ, R7, P3 ;  /* 0x000000ffff077224 */ /* 0x000fe200018e0607 */
[----:B------:R-:W-:Y:S01]  /*0c10*/  IADD3 R9, P4, PT, R9, UR14, RZ ;  /* 0x0000000e09097c10 */ /* 0x000fe2000ff9e0ff */
[----:B-1----:R0:W2:Y:S01]  /*0c20*/  LDG.E.U16 R13, desc[UR12][R4.64] ;  /* 0x0000000c040d7981 */ /* 0x0020a2000c1e1500 */
[----:B------:R-:W-:Y:S01]  /*0c30*/  USHF.L.U32 UR4, UR14, 0x1, URZ ;  /* 0x000000010e047899 */ /* 0x000fe200080006ff */
[----:B------:R-:W-:Y:S01]  /*0c40*/  PRMT R10, RZ, 0x7610, R10 ;  /* 0x00007610ff0a7816 */ /* 0x000fe2000000000a */
[----:B------:R-:W-:Y:S01]  /*0c50*/  USHF.R.U32.HI UR5, URZ, 0x1f, UR14 ;  /* 0x0000001fff057899 */ /* 0x000fe2000801160e */
[----:B------:R-:W-:Y:S01]  /*0c60*/  ISETP.GE.U32.AND P3, PT, R9, R0, PT ;  /* 0x000000000900720c */ /* 0x000fe20003f66070 */
[----:B------:R-:W-:Y:S01]  /*0c70*/  IMAD.X R9, RZ, RZ, R7, P4 ;  /* 0x000000ffff097224 */ /* 0x000fe200020e0607 */
[----:B------:R-:W-:-:S02]  /*0c80*/  ISETP.GE.AND.EX P2, PT, R7, R16, PT, P2 ;  /* 0x000000100700720c */ /* 0x000fc40003f46320 */
[----:B------:R-:W-:Y:S01]  /*0c90*/  PRMT R0, RZ, 0x7610, R0 ;  /* 0x00007610ff007816 */ /* 0x000fe20000000000 */
[----:B0-----:R-:W-:Y:S01]  /*0ca0*/  IMAD.WIDE.U32 R4, R11, 0x2, R2 ;  /* 0x000000020b047825 */ /* 0x001fe200078e0002 */
[----:B------:R-:W-:Y:S02]  /*0cb0*/  ISETP.GE.AND.EX P3, PT, R9, R16, PT, P3 ;  /* 0x000000100900720c */ /* 0x000fe40003f66330 */
[----:B------:R-:W-:Y:S02]  /*0cc0*/  PRMT R11, RZ, 0x7610, R11 ;  /* 0x00007610ff0b7816 */ /* 0x000fe4000000000b */
[----:B------:R-:W3:Y:S01]  /*0cd0*/  @!P0 LDG.E.U16 R0, desc[UR12][R2.64] ;  /* 0x0000000c02008981 */ /* 0x000ee2000c1e1500 */
[----:B------:R-:W-:Y:S02]  /*0ce0*/  IADD3 R8, P4, PT, R4, UR4, RZ ;  /* 0x0000000404087c10 */ /* 0x000fe4000ff9e0ff */
[----:B------:R-:W-:Y:S01]  /*0cf0*/  PRMT R12, RZ, 0x7610, R12 ;  /* 0x00007610ff0c7816 */ /* 0x000fe2000000000c */
[----:B------:R-:W4:Y:S01]  /*0d00*/  @!P1 LDG.E.U16 R10, desc[UR12][R4.64] ;  /* 0x0000000c040a9981 */ /* 0x000f22000c1e1500 */
[----:B------:R-:W-:-:S02]  /*0d10*/  IADD3.X R9, PT, PT, R5, UR5, RZ, P4, !PT ;  /* 0x0000000505097c10 */ /* 0x000fc4000a7fe4ff */
[----:B------:R-:W-:Y:S01]  /*0d20*/  IADD3 R6, P4, PT, R8, UR4, RZ ;  /* 0x0000000408067c10 */ /* 0x000fe2000ff9e0ff */
[----:B------:R-:W0:Y:S02]  /*0d30*/  LDCU.U16 UR4, c[0x0][0x10b8] ;  /* 0x00021700ff0477ac */ /* 0x000e240008000400 */
[----:B------:R-:W5:Y:S01]  /*0d40*/  @!P2 LDG.E.U16 R11, desc[UR12][R8.64] ;  /* 0x0000000c080ba981 */ /* 0x000f62000c1e1500 */
[----:B------:R-:W-:-:S05]  /*0d50*/  IADD3.X R7, PT, PT, R9, UR5, RZ, P4, !PT ;  /* 0x0000000509077c10 */ /* 0x000fca000a7fe4ff */
[----:B------:R-:W5:Y:S01]  /*0d60*/  @!P3 LDG.E.U16 R12, desc[UR12][R6.64] ;  /* 0x0000000c060cb981 */ /* 0x000f62000c1e1500 */
[----:B0-----:R-:W-:Y:S01]  /*0d70*/  UPRMT UR4, UR4, 0x9910, URZ ;  /* 0x0000991004047896 */ /* 0x001fe200080000ff */
[----:B--2---:R-:W-:-:S05]  /*0d80*/  PRMT R13, R13, 0x9910, RZ ;  /* 0x000099100d0d7816 */ /* 0x004fca00000000ff */
[----:B------:R-:W-:-:S05]  /*0d90*/  IMAD R13, R13, UR4, RZ ;  /* 0x000000040d0d7c24 */ /* 0x000fca000f8e02ff */
[----:B------:R-:W-:Y:S02]  /*0da0*/  PRMT R13, R13, 0x9910, RZ ;  /* 0x000099100d0d7816 */ /* 0x000fe400000000ff */
[----:B---3--:R-:W-:-:S03]  /*0db0*/  PRMT R14, R0, 0x9910, RZ ;  /* 0x00009910000e7816 */ /* 0x008fc600000000ff */
[----:B------:R-:W-:Y:S01]  /*0dc0*/  IMAD.MOV.U32 R0, RZ, RZ, R13 ;  /* 0x000000ffff007224 */ /* 0x000fe200078e000d */
[----:B----4-:R-:W-:Y:S01]  /*0dd0*/  PRMT R15, R10, 0x9910, RZ ;  /* 0x000099100a0f7816 */ /* 0x010fe200000000ff */
[----:B------:R-:W-:Y:S01]  /*0de0*/  IMAD.MOV.U32 R13, RZ, RZ, R14 ;  /* 0x000000ffff0d7224 */ /* 0x000fe200078e000e */
[----:B-----5:R-:W-:-:S03]  /*0df0*/  PRMT R11, R11, 0x9910, RZ ;  /* 0x000099100b0b7816 */ /* 0x020fc600000000ff */
[C---:B------:R-:W-:Y:S02]  /*0e00*/  IMAD R17, R0.reuse, R13, RZ ;  /* 0x0000000d00117224 */ /* 0x040fe400078e02ff */
[C---:B------:R-:W-:Y:S02]  /*0e10*/  IMAD R15, R0.reuse, R15, RZ ;  /* 0x0000000f000f7224 */ /* 0x040fe400078e02ff */
[----:B------:R-:W-:Y:S01]  /*0e20*/  IMAD R11, R0, R11, RZ ;  /* 0x0000000b000b7224 */ /* 0x000fe200078e02ff */
[----:B------:R-:W-:Y:S01]  /*0e30*/  PRMT R12, R12, 0x9910, RZ ;  /* 0x000099100c0c7816 */ /* 0x000fe200000000ff */
[----:B------:R0:W-:Y:S04]  /*0e40*/  @!P0 STG.E.U16 desc[UR12][R2.64], R17 ;  /* 0x0000001102008986 */ /* 0x0001e8000c10150c */
[----:B------:R-:W-:Y:S01]  /*0e50*/  IMAD.MOV.U32 R13, RZ, RZ, R12 ;  /* 0x000000ffff0d7224 */ /* 0x000fe200078e000c */
[----:B------:R0:W-:Y:S04]  /*0e60*/  @!P1 STG.E.U16 desc[UR12][R4.64], R15 ;  /* 0x0000000f04009986 */ /* 0x0001e8000c10150c */
[----:B------:R0:W-:Y:S01]  /*0e70*/  @!P2 STG.E.U16 desc[UR12][R8.64], R11 ;  /* 0x0000000b0800a986 */ /* 0x0001e2000c10150c */
[----:B------:R-:W-:Y:S01]  /*0e80*/  IMAD R13, R0, R13, RZ ;  /* 0x0000000d000d7224 */ /* 0x000fe200078e02ff */
[----:B------:R-:W-:Y:S06]  /*0e90*/  @P3 EXIT ;  /* 0x000000000000394d */ /* 0x000fec0003800000 */
[----:B------:R-:W-:Y:S01]  /*0ea0*/  STG.E.U16 desc[UR12][R6.64], R13 ;  /* 0x0000000d06007986 */ /* 0x000fe2000c10150c */
[----:B------:R-:W-:Y:S05]  /*0eb0*/  EXIT ;  /* 0x000000000000794d */ /* 0x000fea0003800000 */
.L_x_565:
        /* <DEDUP_REMOVED lines=10> */
.L_x_568:
[----:B0-----:R-:W3:Y:S01]  /*0f60*/  LDG.E.U16 R12, desc[UR12][R4.64] ;  /* 0x0000000c040c7981 */ /* 0x001ee2000c1e1500 */
[----:B------:R-:W-:-:S04]  /*0f70*/  LEA R6, P0, R8, R2, 0x3 ;  /* 0x0000000208067211 */ /* 0x000fc800078018ff */
[----:B------:R-:W-:-:S05]  /*0f80*/  LEA.HI.X R7, R8, R3, R9, 0x3, P0 ;  /* 0x0000000308077211 */ /* 0x000fca00000f1c09 */
[----:B------:R-:W4:Y:S01]  /*0f90*/  LDG.E.64 R10, desc[UR12][R6.64] ;  /* 0x0000000c060a7981 */ /* 0x000f22000c1e1b00 */
[----:B--2---:R-:W-:-:S05]  /*0fa0*/  IADD3 R8, P0, PT, R8, UR5, RZ ;  /* 0x0000000508087c10 */ /* 0x004fca000ff1e0ff */
[----:B------:R-:W-:Y:S01]  /*0fb0*/  IMAD.X R9, RZ, RZ, R9, P0 ;  /* 0x000000ffff097224 */ /* 0x000fe200000e0609 */
[----:B------:R-:W-:-:S04]  /*0fc0*/  LOP3.LUT P0, RZ, R8, 0xffffc000, RZ, 0xc0, !PT ;  /* 0xffffc00008ff7812 */ /* 0x000fc8000780c0ff */
[----:B------:R-:W-:Y:S02]  /*0fd0*/  LOP3.LUT P0, RZ, R9, 0x3fffffff, RZ, 0xc0, P0 ;  /* 0x3fffffff09ff7812 */ /* 0x000fe4000000c0ff */
[----:B---3--:R-:W-:-:S05]  /*0fe0*/  PRMT R12, R12, 0x9910, RZ ;  /* 0x000099100c0c7816 */ /* 0x008fca00000000ff */
[----:B------:R-:W-:-:S05]  /*0ff0*/  IMAD R12, R12, UR4, RZ ;  /* 0x000000040c0c7c24 */ /* 0x000fca000f8e02ff */
[----:B------:R-:W-:Y:S02]  /*1000*/  PRMT R13, R12, 0x9910, RZ ;  /* 0x000099100c0d7816 */ /* 0x000fe400000000ff */
[C---:B----4-:R-:W-:Y:S02]  /*1010*/  PRMT R12, R10.reuse, 0x9910, RZ ;  /* 0x000099100a0c7816 */ /* 0x050fe400000000ff */
[----:B------:R-:W-:Y:S02]  /*1020*/  PRMT R14, R10, 0xbb32, RZ ;  /* 0x0000bb320a0e7816 */ /* 0x000fe400000000ff */
[C---:B------:R-:W-:Y:S01]  /*1030*/  PRMT R15, R11.reuse, 0x9910, RZ ;  /* 0x000099100b0f7816 */ /* 0x040fe200000000ff */
[----:B------:R-:W-:Y:S01]  /*1040*/  IMAD.MOV.U32 R10, RZ, RZ, R12 ;  /* 0x000000ffff0a7224 */ /* 0x000fe200078e000c */
[----:B------:R-:W-:Y:S01]  /*1050*/  PRMT R18, R11, 0xbb32, RZ ;  /* 0x0000bb320b127816 */ /* 0x000fe200000000ff */
[----:B------:R-:W-:Y:S02]  /*1060*/  IMAD.MOV.U32 R12, RZ, RZ, R14 ;  /* 0x000000ffff0c7224 */ /* 0x000fe400078e000e */
[----:B------:R-:W-:-:S02]  /*1070*/  IMAD.MOV.U32 R14, RZ, RZ, R15 ;  /* 0x000000ffff0e7224 */ /* 0x000fc400078e000f */
[C---:B------:R-:W-:Y:S02]  /*1080*/  IMAD R11, R13.reuse, R12, RZ ;  /* 0x0000000c0d0b7224 */ /* 0x040fe400078e02ff */
[C---:B------:R-:W-:Y:S02]  /*1090*/  IMAD R10, R13.reuse, R10, RZ ;  /* 0x0000000a0d0a7224 */ /* 0x040fe400078e02ff */
[C---:B------:R-:W-:Y:S02]  /*10a0*/  IMAD R12, R13.reuse, R14, RZ ;  /* 0x0000000e0d0c7224 */ /* 0x040fe400078e02ff */
[----:B------:R-:W-:Y:S01]  /*10b0*/  IMAD R13, R13, R18, RZ ;  /* 0x000000120d0d7224 */ /* 0x000fe200078e02ff */
[----:B------:R-:W-:-:S04]  /*10c0*/  PRMT R10, R10, 0x5410, R11 ;  /* 0x000054100a0a7816 */ /* 0x000fc8000000000b */
[----:B------:R-:W-:Y:S01]  /*10d0*/  PRMT R11, R12, 0x5410, R13 ;  /* 0x000054100c0b7816 */ /* 0x000fe2000000000d */
[----:B------:R-:W-:-:S04]  /*10e0*/  IMAD.SHL.U32 R13, R8, 0x4, RZ ;  /* 0x00000004080d7824 */ /* 0x000fc800078e00ff */
[----:B------:R1:W-:Y:S01]  /*10f0*/  STG.E.64 desc[UR12][R6.64], R10 ;  /* 0x0000000a06007986 */ /* 0x0003e2000c101b0c */
[----:B------:R-:W-:Y:S02]  /*1100*/  ISETP.LT.U32.AND P1, PT, R13, R0, PT ;  /* 0x000000000d00720c */ /* 0x000fe40003f21070 */
[----:B------:R-:W-:-:S04]  /*1110*/  SHF.L.U64.HI R13, R8, 0x2, R9 ;  /* 0x00000002080d7819 */ /* 0x000fc80000010209 */
[----:B------:R-:W-:-:S13]  /*1120*/  ISETP.LT.AND.EX P1, PT, R13, R16, PT, P1 ;  /* 0x000000100d00720c */ /* 0x000fda0003f21310 */
[----:B-1----:R-:W-:Y:S05]  /*1130*/  @!P0 BRA P1, `(.L_x_568) ;  /* 0xfffffffc00888947 */ /* 0x002fea000083ffff */
[----:B------:R-:W-:Y:S05]  /*1140*/  EXIT ;  /* 0x000000000000794d */ /* 0x000fea0003800000 */
        .weak           $__internal_45_$__cuda_sm20_div_u16
        .type           $__internal_45_$__cuda_sm20_div_u16,@function
        .size           $__internal_45_$__cuda_sm20_div_u16,(.L_x_802 - $__internal_45_$__cuda_sm20_div_u16)
$__internal_45_$__cuda_sm20_div_u16:
        /* <DEDUP_REMOVED lines=19> */
[----:B------:R-:W-:Y:S05]  /*1280*/  RET.REL.NODEC R4 `(_ZN2at6native63_GLOBAL__N__862fb238_30_ForeachBinaryOpScalarTensor_cu_64fe0ca525multi_tensor_apply_kernelINS1_18TensorListMetadataILi1EEENS1_27BinaryOpScalarTensorFunctorIsLi1ELi1ELi0EEEJSt10multipliesIsEPssEEEvT_T0_DpT1_) ;  /* 0xffffffec045c7950 */ /* 0x000fea0003c3ffff */
.L_x_569:
        /* <DEDUP_REMOVED lines=15> */
.L_x_802:


//--------------------- .text._ZN2at6native63_GLOBAL__N__862fb238_30_ForeachBinaryOpScalarTensor_cu_64fe0ca525multi_tensor_apply_kernelINS1_18TensorListMetadataILi1EEENS1_27BinaryOpScalarTensorFunctorIlLi1ELi1ELi0EEEJSt10multipliesIlEPllEEEvT_T0_DpT1_ --------------------------
	.section	.text._ZN2at6native63_GLOBAL__N__862fb238_30_ForeachBinaryOpScalarTensor_cu_64fe0ca525multi_tensor_apply_kernelINS1_18TensorListMetadataILi1EEENS1_27BinaryOpScalarTensorFunctorIlLi1ELi1ELi0EEEJSt10multipliesIlEPllEEEvT_T0_DpT1_,"ax",@progbits
	.align	128
.text._ZN2at6native63_GLOBAL__N__862fb238_30_ForeachBinaryOpScalarTensor_cu_64fe0ca525multi_tensor_apply_kernelINS1_18TensorListMetadataILi1EEENS1_27BinaryOpScalarTensorFunctorIlLi1ELi1ELi0EEEJSt10multipliesIlEPllEEEvT_T0_DpT1_:
        .type           _ZN2at6native63_GLOBAL__N__862fb238_30_ForeachBinaryOpScalarTensor_cu_64fe0ca525multi_tensor_apply_kernelINS1_18TensorListMetadataILi1EEENS1_27BinaryOpScalarTensorFunctorIlLi1ELi1ELi0EEEJSt10multipliesIlEPllEEEvT_T0_DpT1_,@function
        .size           _ZN2at6native63_GLOBAL__N__862fb238_30_ForeachBinaryOpScalarTensor_cu_64fe0ca525multi_tensor_apply_kernelINS1_18TensorListMetadataILi1EEENS1_27BinaryOpScalarTensorFunctorIlLi1ELi1ELi0EEEJSt10multipliesIlEPllEEEvT_T0_DpT1_,(.L_x_804 - _ZN2at6native63_GLOBAL__N__862fb238_30_ForeachBinaryOpScalarTensor_cu_64fe0ca525multi_tensor_apply_kernelINS1_18TensorListMetadataILi1EEENS1_27BinaryOpScalarTensorFunctorIlLi1ELi1ELi0EEEJSt10multipliesIlEPllEEEvT_T0_DpT1_)
        .other          _ZN2at6native63_GLOBAL__N__862fb238_30_ForeachBinaryOpScalarTensor_cu_64fe0ca525multi_tensor_apply_kernelINS1_18TensorListMetadataILi1EEENS1_27BinaryOpScalarTensorFunctorIlLi1ELi1ELi0EEEJSt10multipliesIlEPllEEEvT_T0_DpT1_,@"STO_CUDA_ENTRY STV_DEFAULT"
_ZN2at6native63_GLOBAL__N__862fb238_30_ForeachBinaryOpScalarTensor_cu_64fe0ca525multi_tensor_apply_kernelINS1_18TensorListMetadataILi1EEENS1_27BinaryOpScalarTensorFunctorIlLi1ELi1ELi0EEEJSt10multipliesIlEPllEEEvT_T0_DpT1_:
        /* <DEDUP_REMOVED lines=36> */
[----:B------:R-:W-:Y:S05]  /*0240*/  CALL.REL.NOINC `($__internal_46_$__cuda_sm20_div_u16) ;  /* 0x0000001000c07944 */ /* 0x000fea0003c00000 */
[----:B------:R-:W0:Y:S01]  /*0250*/  S2R R0, SR_TID.X ;  /* 0x0000000000007919 */ /* 0x000e220000002100 */
[----:B------:R-:W-:Y:S01]  /*0260*/  UISETP.GE.U32.AND UP0, UPT, UR5, UR10, UPT ;  /* 0x0000000a0500728c */ /* 0x000fe2000bf06070 */
[----:B------:R-:W-:-:S03]  /*0270*/  CS2R R16, SRZ ;  /* 0x0000000000107805 */ /* 0x000fc6000001ff00 */
[----:B------:R-:W-:-:S09]  /*0280*/  UISETP.GE.U32.AND.EX UP0, UPT, UR9, URZ, UPT, UP0 ;  /* 0x000000ff0900728c */ /* 0x000fd2000bf06100 */
[----:B------:R-:W-:Y:S05]  /*0290*/  BRA.U !UP0, `(.L_x_571) ;  /* 0x0000000908d47547 */ /* 0x000fea000b800000 */
[----:B------:R-:W-:Y:S01]  /*02a0*/  ULOP3.LUT UR4, UR8, 0xffff, URZ, 0xc0, !UPT ;  /* 0x0000ffff08047892 */ /* 0x000fe2000f8ec0ff */
[----:B------:R-:W-:Y:S01]  /*02b0*/  CS2R R16, SRZ ;  /* 0x0000000000107805 */ /* 0x000fe2000001ff00 */
[----:B------:R-:W1:Y:S02]  /*02c0*/  LDCU.64 UR18, c[0x0][0x10b8] ;  /* 0x00021700ff1277ac */ /* 0x000e640008000a00 */
[----:B------:R-:W-:Y:S01]  /*02d0*/  UIADD3 UR4, UPT, UPT, UR4, 0x1, URZ ;  /* 0x0000000104047890 */ /* 0x000fe2000fffe0ff */
[----:B------:R-:W-:-:S03]  /*02e0*/  UMOV UR5, URZ ;  /* 0x000000ff00057c82 */ /* 0x000fc60008000000 */
[----:B------:R-:W-:-:S03]  /*02f0*/  ULOP3.LUT UR9, UR4, 0x1fffe, URZ, 0xc0, !UPT ;  /* 0x0001fffe04097892 */ /* 0x000fc6000f8ec0ff */
[----:B------:R-:W-:-:S09]  /*0300*/  UMOV UR4, URZ ;  /* 0x000000ff00047c82 */ /* 0x000fd20008000000 */
.L_x_576:
[----:B0-2---:R-:W2:Y:S01]  /*0310*/  LDC.64 R4, c[0x0][0x10b0] ;  /* 0x00042c00ff047b82 */ /* 0x005ea20000000a00 */
[----:B0-----:R-:W-:-:S04]  /*0320*/  IADD3 R21, P0, PT, R0, R17, RZ ;  /* 0x0000001100157210 */ /* 0x001fc80007f1e0ff */
[C---:B------:R-:W-:Y:S01]  /*0330*/  ISETP.GE.U32.AND P2, PT, R21.reuse, UR15, PT ;  /* 0x0000000f15007c0c */ /* 0x040fe2000bf46070 */
[----:B------:R-:W-:Y:S01]  /*0340*/  IMAD.X R18, RZ, RZ, R16, P0 ;  /* 0x000000ffff127224 */ /* 0x000fe200000e0610 */
[----:B------:R-:W-:-:S04]  /*0350*/  LEA R2, P0, R21, UR6, 0x3 ;  /* 0x0000000615027c11 */ /* 0x000fc8000f8018ff */
[----:B------:R-:W-:Y:S02]  /*0360*/  ISETP.GE.AND.EX P2, PT, R18, UR16, PT, P2 ;  /* 0x0000001012007c0c */ /* 0x000fe4000bf46320 */
[C-C-:B------:R-:W-:Y:S02]  /*0370*/  LEA.HI.X R3, R21.reuse, UR7, R18.reuse, 0x3, P0 ;  /* 0x0000000715037c11 */ /* 0x140fe400080f1c12 */
[----:B------:R-:W-:Y:S02]  /*0380*/  IADD3 R10, P0, PT, R21, UR14, RZ ;  /* 0x0000000e150a7c10 */ /* 0x000fe4000ff1e0ff */
[----:B------:R-:W-:Y:S02]  /*0390*/  CS2R R12, SRZ ;  /* 0x00000000000c7805 */ /* 0x000fe4000001ff00 */
[C---:B------:R-:W-:Y:S01]  /*03a0*/  ISETP.GE.U32.AND P3, PT, R10.reuse, UR15, PT ;  /* 0x0000000f0a007c0c */ /* 0x040fe2000bf66070 */
[----:B------:R-:W-:Y:S01]  /*03b0*/  IMAD.X R11, RZ, RZ, R18, P0 ;  /* 0x000000ffff0b7224 */ /* 0x000fe200000e0612 */
[----:B--2---:R-:W1:Y:S04]  /*03c0*/  LDG.E.64 R6, desc[UR12][R4.64] ;  /* 0x0000000c04067981 */ /* 0x004e68000c1e1b00 */
[----:B------:R-:W-:Y:S01]  /*03d0*/  ISETP.GE.AND.EX P3, PT, R11, UR16, PT, P3 ;  /* 0x000000100b007c0c */ /* 0x000fe2000bf66330 */
[----:B------:R0:W2:Y:S01]  /*03e0*/  @!P2 LDG.E.64 R12, desc[UR12][R2.64] ;  /* 0x0000000c020ca981 */ /* 0x0000a2000c1e1b00 */
[----:B------:R-:W-:Y:S01]  /*03f0*/  IADD3 R10, P0, PT, R10, UR14, RZ ;  /* 0x0000000e0a0a7c10 */ /* 0x000fe2000ff1e0ff */
[----:B------:R-:W-:Y:S01]  /*0400*/  IMAD.U32 R9, RZ, RZ, UR14 ;  /* 0x0000000eff097e24 */ /* 0x000fe2000f8e00ff */
[----:B------:R-:W-:-:S02]  /*0410*/  CS2R R14, SRZ ;  /* 0x00000000000e7805 */ /* 0x000fc4000001ff00 */
[----:B------:R-:W-:Y:S01]  /*0420*/  IADD3.X R11, PT, PT, RZ, R11, RZ, P0, !PT ;  /* 0x0000000bff0b7210 */ /* 0x000fe200007fe4ff */
[----:B------:R-:W-:Y:S01]  /*0430*/  IMAD.WIDE.U32 R8, R9, 0x8, R2 ;  /* 0x0000000809087825 */ /* 0x000fe200078e0002 */
[C---:B------:R-:W-:Y:S02]  /*0440*/  IADD3 R19, P4, PT, R10.reuse, UR14, RZ ;  /* 0x0000000e0a137c10 */ /* 0x040fe4000ff9e0ff */
[----:B------:R-:W-:Y:S01]  /*0450*/  ISETP.GE.U32.AND P1, PT, R10, UR15, PT ;  /* 0x0000000f0a007c0c */ /* 0x000fe2000bf26070 */
[----:B------:R-:W-:Y:S02]  /*0460*/  IMAD.U32 R23, RZ, RZ, UR14 ;  /* 0x0000000eff177e24 */ /* 0x000fe4000f8e00ff */
[----:B------:R3:W4:Y:S01]  /*0470*/  @!P3 LDG.E.64 R14, desc[UR12][R8.64] ;  /* 0x0000000c080eb981 */ /* 0x000722000c1e1b00 */
[----:B0-----:R-:W-:Y:S01]  /*0480*/  IMAD.X R2, RZ, RZ, R11, P4 ;  /* 0x000000ffff027224 */ /* 0x001fe200020e060b */
[----:B------:R-:W-:Y:S01]  /*0490*/  ISETP.GE.AND.EX P1, PT, R11, UR16, PT, P1 ;  /* 0x000000100b007c0c */ /* 0x000fe2000bf26310 */
[----:B------:R-:W-:Y:S01]  /*04a0*/  IMAD.U32 R11, RZ, RZ, UR14 ;  /* 0x0000000eff0b7e24 */ /* 0x000fe2000f8e00ff */
[----:B------:R-:W-:-:S02]  /*04b0*/  LEA R22, P4, R23, R8, 0x3 ;  /* 0x0000000817167211 */ /* 0x000fc400078818ff */
[----:B------:R-:W-:Y:S02]  /*04c0*/  ISETP.GE.U32.AND P0, PT, R19, UR15, PT ;  /* 0x0000000f13007c0c */ /* 0x000fe4000bf06070 */
[----:B------:R-:W-:Y:S02]  /*04d0*/  LEA.HI.X R23, R11, R9, RZ, 0x3, P4 ;  /* 0x000000090b177211 */ /* 0x000fe400020f1cff */
[----:B------:R-:W-:Y:S02]  /*04e0*/  CS2R R10, SRZ ;  /* 0x00000000000a7805 */ /* 0x000fe4000001ff00 */
[----:B------:R-:W-:Y:S02]  /*04f0*/  ISETP.GE.AND.EX P0, PT, R2, UR16, PT, P0 ;  /* 0x0000001002007c0c */ /* 0x000fe4000bf06300 */
[----:B------:R-:W-:Y:S02]  /*0500*/  MOV R19, UR14 ;  /* 0x0000000e00137c02 */ /* 0x000fe40008000f00 */
[----:B------:R-:W5:Y:S01]  /*0510*/  @!P1 LDG.E.64 R10, desc[UR12][R22.64] ;  /* 0x0000000c160a9981 */ /* 0x000f62000c1e1b00 */
[----:B------:R-:W-:-:S08]  /*0520*/  IMAD.U32 R25, RZ, RZ, UR14 ;  /* 0x0000000eff197e24 */ /* 0x000fd0000f8e00ff */
[----:B---3--:R-:W-:-:S04]  /*0530*/  @!P0 IMAD.WIDE.U32 R8, R19, 0x8, R8 ;  /* 0x0000000813088825 */ /* 0x008fc800078e0008 */
[----:B------:R-:W-:Y:S01]  /*0540*/  @!P0 IMAD.WIDE.U32 R24, R25, 0x8, R8 ;  /* 0x0000000819188825 */ /* 0x000fe200078e0008 */
[----:B------:R-:W-:-:S06]  /*0550*/  CS2R R8, SRZ ;  /* 0x0000000000087805 */ /* 0x000fcc000001ff00 */
[----:B------:R0:W3:Y:S01]  /*0560*/  @!P0 LDG.E.64 R8, desc[UR12][R24.64] ;  /* 0x0000000c18088981 */ /* 0x0000e2000c1e1b00 */
[----:B------:R-:W-:Y:S01]  /*0570*/  MOV R27, UR14 ;  /* 0x0000000e001b7c02 */ /* 0x000fe20008000f00 */
[----:B------:R-:W-:Y:S01]  /*0580*/  BSSY.RECONVERGENT B0, `(.L_x_572) ;  /* 0x0000038000007945 */ /* 0x000fe20003800200 */
[----:B0-----:R-:W-:Y:S02]  /*0590*/  IMAD.U32 R25, RZ, RZ, UR14 ;  /* 0x0000000eff197e24 */ /* 0x001fe4000f8e00ff */
[----:B-1----:R-:W-:-:S04]  /*05a0*/  IMAD R7, R7, UR18, RZ ;  /* 0x0000001207077c24 */ /* 0x002fc8000f8e02ff */
[C---:B------:R-:W-:Y:S02]  /*05b0*/  IMAD R19, R6.reuse, UR19, R7 ;  /* 0x0000001306137c24 */ /* 0x040fe4000f8e0207 */
[----:B------:R-:W-:-:S04]  /*05c0*/  IMAD.WIDE.U32 R6, R6, UR18, RZ ;  /* 0x0000001206067c25 */ /* 0x000fc8000f8e00ff */
[----:B------:R-:W-:Y:S02]  /*05d0*/  IMAD.IADD R19, R7, 0x1, R19 ;  /* 0x0000000107137824 */ /* 0x000fe400078e0213 */
[-C--:B--2---:R-:W-:Y:S02]  /*05e0*/  IMAD R2, R13, R6.reuse, RZ ;  /* 0x000000060d027224 */ /* 0x084fe400078e02ff */
[----:B------:R-:W-:-:S04]  /*05f0*/  IMAD.WIDE.U32 R22, R12, R6, RZ ;  /* 0x000000060c167225 */ /* 0x000fc800078e00ff */
[----:B------:R-:W-:Y:S01]  /*0600*/  IMAD R7, R12, R19, R2 ;  /* 0x000000130c077224 */ /* 0x000fe200078e0202 */
[----:B------:R-:W-:Y:S01]  /*0610*/  LEA R2, R21, UR6, 0x3 ;  /* 0x0000000615027c11 */ /* 0x000fe2000f8e18ff */
[----:B----4-:R-:W-:Y:S01]  /*0620*/  IMAD R12, R15, R6, RZ ;  /* 0x000000060f0c7224 */ /* 0x010fe200078e02ff */
[----:B------:R-:W-:Y:S01]  /*0630*/  IADD3 R21, PT, PT, R0, R17, RZ ;  /* 0x0000001100157210 */ /* 0x000fe20007ffe0ff */
[----:B------:R-:W-:Y:S02]  /*0640*/  IMAD.IADD R23, R23, 0x1, R7 ;  /* 0x0000000117177824 */ /* 0x000fe400078e0207 */
[----:B------:R-:W-:Y:S02]  /*0650*/  IMAD.U32 R7, RZ, RZ, UR14 ;  /* 0x0000000eff077e24 */ /* 0x000fe4000f8e00ff */
[----:B------:R-:W-:Y:S01]  /*0660*/  IMAD R13, R14, R19, R12 ;  /* 0x000000130e0d7224 */ /* 0x000fe200078e020c */
[----:B------:R0:W-:Y:S01]  /*0670*/  @!P2 STG.E.64 desc[UR12][R2.64], R22 ;  /* 0x000000160200a986 */ /* 0x0001e2000c101b0c */
[----:B------:R-:W-:Y:S01]  /*0680*/  LEA RZ, P2, R21, UR6, 0x3 ;  /* 0x0000000615ff7c11 */ /* 0x000fe2000f8418ff */
[----:B------:R-:W-:-:S02]  /*0690*/  IMAD.SHL.U32 R7, R7, 0x4, RZ ;  /* 0x0000000407077824 */ /* 0x000fc400078e00ff */
[----:B------:R-:W-:Y:S01]  /*06a0*/  IMAD.WIDE.U32 R14, R14, R6, RZ ;  /* 0x000000060e0e7225 */ /* 0x000fe200078e00ff */
[--C-:B------:R-:W-:Y:S02]  /*06b0*/  LEA.HI.X R20, R21, UR7, R18.reuse, 0x3, P2 ;  /* 0x0000000715147c11 */ /* 0x100fe400090f1c12 */
[----:B------:R-:W-:Y:S01]  /*06c0*/  @!P3 LEA R12, P2, R25, R2, 0x3 ;  /* 0x00000002190cb211 */ /* 0x000fe200078418ff */
[----:B------:R-:W-:Y:S01]  /*06d0*/  IMAD.IADD R15, R15, 0x1, R13 ;  /* 0x000000010f0f7824 */ /* 0x000fe200078e020d */
[----:B------:R-:W-:Y:S02]  /*06e0*/  IADD3 R24, P5, PT, R7, R21, RZ ;  /* 0x0000001507187210 */ /* 0x000fe40007fbe0ff */
[----:B------:R-:W-:Y:S02]  /*06f0*/  @!P3 LEA.HI.X R13, R27, R20, RZ, 0x3, P2 ;  /* 0x000000141b0db211 */ /* 0x000fe400010f1cff */
[----:B------:R-:W-:Y:S01]  /*0700*/  ISETP.GE.U32.AND P2, PT, R24, UR15, PT ;  /* 0x0000000f18007c0c */ /* 0x000fe2000bf46070 */
[----:B0-----:R-:W-:Y:S01]  /*0710*/  IMAD.U32 R23, RZ, RZ, UR14 ;  /* 0x0000000eff177e24 */ /* 0x001fe2000f8e00ff */
[----:B------:R-:W-:Y:S01]  /*0720*/  IADD3 R24, P4, PT, R21, UR14, RZ ;  /* 0x0000000e15187c10 */ /* 0x000fe2000ff9e0ff */
[-C--:B-----5:R-:W-:Y:S01]  /*0730*/  IMAD R22, R11, R6.reuse, RZ ;  /* 0x000000060b167224 */ /* 0x0a0fe200078e02ff */
[----:B------:R-:W-:Y:S01]  /*0740*/  @!P1 SHF.R.U32.HI R25, RZ, 0x1d, R25 ;  /* 0x0000001dff199819 */ /* 0x000fe20000011619 */
[----:B------:R-:W-:Y:S01]  /*0750*/  IMAD.X R11, RZ, RZ, R18, P5 ;  /* 0x000000ffff0b7224 */ /* 0x000fe200028e0612 */
[----:B------:R-:W-:Y:S01]  /*0760*/  @!P1 SHF.L.U32 R21, R23, 0x3, RZ ;  /* 0x0000000317159819 */ /* 0x000fe200000006ff */
[C---:B------:R-:W-:Y:S01]  /*0770*/  IMAD R27, R10.reuse, R19, R22 ;  /* 0x000000130a1b7224 */ /* 0x040fe200078e0216 */
[----:B------:R0:W-:Y:S01]  /*0780*/  @!P3 STG.E.64 desc[UR12][R12.64], R14 ;  /* 0x0000000e0c00b986 */ /* 0x0001e2000c101b0c */
[----:B------:R-:W-:Y:S01]  /*0790*/  IMAD.WIDE.U32 R22, R10, R6, RZ ;  /* 0x000000060a167225 */ /* 0x000fe200078e00ff */
[----:B------:R-:W-:-:S02]  /*07a0*/  @!P1 IADD3 R10, P5, P6, R21, R2, R21 ;  /* 0x00000002150a9210 */ /* 0x000fc40007ebe015 */
[----:B------:R-:W-:Y:S01]  /*07b0*/  ISETP.GE.AND.EX P2, PT, R11, UR16, PT, P2 ;  /* 0x000000100b007c0c */ /* 0x000fe2000bf46320 */
[----:B---3--:R-:W-:Y:S01]  /*07c0*/  IMAD R9, R9, R6, RZ ;  /* 0x0000000609097224 */ /* 0x008fe200078e02ff */
[----:B------:R-:W-:Y:S02]  /*07d0*/  @!P1 IADD3.X R11, PT, PT, R25, R20, R25, P5, P6 ;  /* 0x00000014190b9210 */ /* 0x000fe40002fec419 */
[----:B------:R-:W-:Y:S01]  /*07e0*/  IADD3 R21, P3, PT, R7, R24, RZ ;  /* 0x0000001807157210 */ /* 0x000fe20007f7e0ff */
[C---:B------:R-:W-:Y:S02]  /*07f0*/  IMAD R9, R8.reuse, R19, R9 ;  /* 0x0000001308097224 */ /* 0x040fe400078e0209 */
[----:B0-----:R-:W-:Y:S01]  /*0800*/  IMAD.IADD R13, R23, 0x1, R27 ;  /* 0x00000001170d7824 */ /* 0x001fe200078e021b */
[----:B------:R-:W-:Y:S01]  /*0810*/  IADD3 R23, P5, PT, R21, UR14, RZ ;  /* 0x0000000e15177c10 */ /* 0x000fe2000ffbe0ff */
[----:B------:R-:W-:Y:S02]  /*0820*/  @!P1 IMAD.MOV.U32 R12, RZ, RZ, R22 ;  /* 0x000000ffff0c9224 */ /* 0x000fe400078e0016 */
[----:B------:R-:W-:-:S03]  /*0830*/  IMAD.WIDE.U32 R14, R8, R6, RZ ;  /* 0x00000006080e7225 */ /* 0x000fc600078e00ff */
[----:B------:R0:W-:Y:S01]  /*0840*/  @!P1 STG.E.64 desc[UR12][R10.64], R12 ;  /* 0x0000000c0a009986 */ /* 0x0001e2000c101b0c */
[----:B------:R-:W-:Y:S06]  /*0850*/  @P0 BRA `(.L_x_573) ;  /* 0x0000000000280947 */ /* 0x000fec0003800000 */
[----:B0-----:R-:W-:Y:S02]  /*0860*/  IMAD.U32 R11, RZ, RZ, UR14 ;  /* 0x0000000eff0b7e24 */ /* 0x001fe4000f8e00ff */
[----:B------:R-:W-:Y:S02]  /*0870*/  IMAD.U32 R13, RZ, RZ, UR14 ;  /* 0x0000000eff0d7e24 */ /* 0x000fe4000f8e00ff */
[----:B------:R-:W-:Y:S01]  /*0880*/  IMAD.IADD R15, R15, 0x1, R9 ;  /* 0x000000010f0f7824 */ /* 0x000fe200078e0209 */
[----:B------:R-:W-:Y:S02]  /*0890*/  SHF.L.U32 R11, R11, 0x3, RZ ;  /* 0x000000030b0b7819 */ /* 0x000fe400000006ff */
[----:B------:R-:W-:Y:S02]  /*08a0*/  SHF.R.U32.HI R13, RZ, 0x1d, R13 ;  /* 0x0000001dff0d7819 */ /* 0x000fe4000001160d */
[----:B------:R-:W-:-:S04]  /*08b0*/  IADD3 R8, P1, P6, R11, R2, R11 ;  /* 0x000000020b087210 */ /* 0x000fc80007e3e00b */
[----:B------:R-:W-:Y:S02]  /*08c0*/  IADD3 R8, P0, PT, R11, R8, RZ ;  /* 0x000000080b087210 */ /* 0x000fe40007f1e0ff */
[----:B------:R-:W-:-:S05]  /*08d0*/  IADD3.X R6, PT, PT, R13, R20, R13, P1, P6 ;  /* 0x000000140d067210 */ /* 0x000fca0000fec40d */
[----:B------:R-:W-:-:S05]  /*08e0*/  IMAD.X R9, R13, 0x1, R6, P0 ;  /* 0x000000010d097824 */ /* 0x000fca00000e0606 */
[----:B------:R1:W-:Y:S02]  /*08f0*/  STG.E.64 desc[UR12][R8.64], R14 ;  /* 0x0000000e08007986 */ /* 0x0003e4000c101b0c */
.L_x_573:
[----:B------:R-:W-:Y:S05]  /*0900*/  BSYNC.RECONVERGENT B0 ;  /* 0x0000000000007941 */ /* 0x000fea0003800200 */
.L_x_572:
[----:B------:R-:W2:Y:S01]  /*0910*/  LDG.E.64 R4, desc[UR12][R4.64] ;  /* 0x0000000c04047981 */ /* 0x000ea2000c1e1b00 */
[----:B-1----:R-:W-:Y:S02]  /*0920*/  LEA R8, P0, R7, R2, 0x3 ;  /* 0x0000000207087211 */ /* 0x002fe400078018ff */
[----:B------:R-:W-:Y:S02]  /*0930*/  CS2R R2, SRZ ;  /* 0x0000000000027805 */ /* 0x000fe4000001ff00 */
[----:B0-----:R-:W-:Y:S02]  /*0940*/  IADD3.X R10, PT, PT, RZ, R18, RZ, P4, !PT ;  /* 0x00000012ff0a7210 */ /* 0x001fe400027fe4ff */
[----:B------:R-:W-:Y:S02]  /*0950*/  IADD3 R6, P4, PT, R23, UR14, RZ ;  /* 0x0000000e17067c10 */ /* 0x000fe4000ff9e0ff */
[----:B------:R-:W-:Y:S02]  /*0960*/  LEA.HI.X R9, R7, R20, RZ, 0x3, P0 ;  /* 0x0000001407097211 */ /* 0x000fe400000f1cff */
[----:B------:R-:W-:Y:S01]  /*0970*/  ISETP.GE.U32.AND P0, PT, R6, UR15, PT ;  /* 0x0000000f06007c0c */ /* 0x000fe2000bf06070 */
[----:B------:R-:W-:Y:S01]  /*0980*/  IMAD.X R6, RZ, RZ, R10, P3 ;  /* 0x000000ffff067224 */ /* 0x000fe200018e060a */
[----:B------:R-:W-:Y:S01]  /*0990*/  ISETP.GE.U32.AND P1, PT, R23, UR15, PT ;  /* 0x0000000f17007c0c */ /* 0x000fe2000bf26070 */
[----:B------:R0:W3:Y:S01]  /*09a0*/  @!P2 LDG.E.64 R2, desc[UR12][R8.64] ;  /* 0x0000000c0802a981 */ /* 0x0000e2000c1e1b00 */
[----:B------:R-:W-:Y:S01]  /*09b0*/  IMAD.U32 R13, RZ, RZ, UR14 ;  /* 0x0000000eff0d7e24 */ /* 0x000fe2000f8e00ff */
[----:B------:R-:W-:Y:S01]  /*09c0*/  MOV R15, UR14 ;  /* 0x0000000e000f7c02 */ /* 0x000fe20008000f00 */
[----:B------:R-:W-:Y:S01]  /*09d0*/  IMAD.X R10, RZ, RZ, R6, P5 ;  /* 0x000000ffff0a7224 */ /* 0x000fe200028e0606 */
[----:B------:R-:W-:-:S02]  /*09e0*/  LEA R22, P5, R21, UR6, 0x3 ;  /* 0x0000000615167c11 */ /* 0x000fc4000f8a18ff */
[C---:B------:R-:W-:Y:S01]  /*09f0*/  ISETP.GE.U32.AND P3, PT, R21.reuse, UR15, PT ;  /* 0x0000000f15007c0c */ /* 0x040fe2000bf66070 */
[----:B------:R-:W-:Y:S01]  /*0a00*/  IMAD.X R11, RZ, RZ, R10, P4 ;  /* 0x000000ffff0b7224 */ /* 0x000fe200020e060a */
[----:B------:R-:W-:Y:S02]  /*0a10*/  ISETP.GE.AND.EX P1, PT, R10, UR16, PT, P1 ;  /* 0x000000100a007c0c */ /* 0x000fe4000bf26310 */
[----:B------:R-:W-:Y:S01]  /*0a20*/  LEA.HI.X R23, R21, UR7, R6, 0x3, P5 ;  /* 0x0000000715177c11 */ /* 0x000fe2000a8f1c06 */
[----:B0-----:R-:W-:Y:S01]  /*0a30*/  IMAD.U32 R9, RZ, RZ, UR14 ;  /* 0x0000000eff097e24 */ /* 0x001fe2000f8e00ff */
[----:B------:R-:W-:Y:S02]  /*0a40*/  LEA R10, P4, R13, R22, 0x3 ;  /* 0x000000160d0a7211 */ /* 0x000fe400078818ff */
[----:B------:R-:W-:Y:S02]  /*0a50*/  CS2R R12, SRZ ;  /* 0x00000000000c7805 */ /* 0x000fe4000001ff00 */
[----:B------:R-:W-:-:S02]  /*0a60*/  ISETP.GE.AND.EX P0, PT, R11, UR16, PT, P0 ;  /* 0x000000100b007c0c */ /* 0x000fc4000bf06300 */
[----:B------:R-:W-:Y:S02]  /*0a70*/  CS2R R20, SRZ ;  /* 0x0000000000147805 */ /* 0x000fe4000001ff00 */
[----:B------:R-:W-:Y:S02]  /*0a80*/  LEA.HI.X R11, R15, R23, RZ, 0x3, P4 ;  /* 0x000000170f0b7211 */ /* 0x000fe400020f1cff */
[----:B------:R-:W-:Y:S02]  /*0a90*/  CS2R R14, SRZ ;  /* 0x00000000000e7805 */ /* 0x000fe4000001ff00 */
[----:B------:R-:W-:Y:S01]  /*0aa0*/  ISETP.GE.AND.EX P3, PT, R6, UR16, PT, P3 ;  /* 0x0000001006007c0c */ /* 0x000fe2000bf66330 */
[----:B------:R-:W-:Y:S01]  /*0ab0*/  IMAD.WIDE.U32 R8, R9, 0x8, R10 ;  /* 0x0000000809087825 */ /* 0x000fe200078e000a */
[----:B------:R-:W4:Y:S04]  /*0ac0*/  @!P1 LDG.E.64 R20, desc[UR12][R10.64] ;  /* 0x0000000c0a149981 */ /* 0x000f28000c1e1b00 */
[----:B------:R-:W5:Y:S07]  /*0ad0*/  @!P0 LDG.E.64 R12, desc[UR12][R8.64] ;  /* 0x0000000c080c8981 */ /* 0x000f6e000c1e1b00 */
[----:B------:R0:W5:Y:S01]  /*0ae0*/  @!P3 LDG.E.64 R14, desc[UR12][R22.64] ;  /* 0x0000000c160eb981 */ /* 0x000162000c1e1b00 */
[----:B------:R-:W-:Y:S01]  /*0af0*/  IMAD.IADD R25, R0, 0x1, R17 ;  /* 0x0000000100197824 */ /* 0x000fe200078e0211 */
[----:B------:R-:W-:Y:S04]  /*0b00*/  BSSY.RECONVERGENT B0, `(.L_x_574) ;  /* 0x0000023000007945 */ /* 0x000fe80003800200 */
[----:B------:R-:W-:-:S04]  /*0b10*/  @!P2 LEA R6, P4, R25, UR6, 0x3 ;  /* 0x000000061906ac11 */ /* 0x000fc8000f8818ff */
[----:B------:R-:W-:Y:S02]  /*0b20*/  @!P2 LEA.HI.X R24, R25, UR7, R18, 0x3, P4 ;  /* 0x000000071918ac11 */ /* 0x000fe4000a0f1c12 */
[----:B------:R-:W-:Y:S01]  /*0b30*/  @!P2 LEA R18, P4, R7, R6, 0x3 ;  /* 0x000000060712a211 */ /* 0x000fe200078818ff */
[----:B--2---:R-:W-:-:S04]  /*0b40*/  IMAD R5, R5, UR18, RZ ;  /* 0x0000001205057c24 */ /* 0x004fc8000f8e02ff */
[C---:B------:R-:W-:Y:S02]  /*0b50*/  IMAD R19, R4.reuse, UR19, R5 ;  /* 0x0000001304137c24 */ /* 0x040fe4000f8e0205 */
[----:B------:R-:W-:-:S05]  /*0b60*/  IMAD.WIDE.U32 R4, R4, UR18, RZ ;  /* 0x0000001204047c25 */ /* 0x000fca000f8e00ff */
[----:B------:R-:W-:Y:S01]  /*0b70*/  IADD3 R5, PT, PT, R5, R19, RZ ;  /* 0x0000001305057210 */ /* 0x000fe20007ffe0ff */
[----:B---3--:R-:W-:-:S04]  /*0b80*/  IMAD R3, R3, R4, RZ ;  /* 0x0000000403037224 */ /* 0x008fc800078e02ff */
[C---:B------:R-:W-:Y:S02]  /*0b90*/  IMAD R19, R2.reuse, R5, R3 ;  /* 0x0000000502137224 */ /* 0x040fe400078e0203 */
[----:B------:R-:W-:-:S04]  /*0ba0*/  IMAD.WIDE.U32 R2, R2, R4, RZ ;  /* 0x0000000402027225 */ /* 0x000fc800078e00ff */
[----:B0-----:R-:W-:Y:S01]  /*0bb0*/  IMAD.IADD R23, R3, 0x1, R19 ;  /* 0x0000000103177824 */ /* 0x001fe200078e0213 */
[----:B------:R-:W-:Y:S01]  /*0bc0*/  @!P2 LEA.HI.X R19, R7, R24, RZ, 0x3, P4 ;  /* 0x000000180713a211 */ /* 0x000fe200020f1cff */
[----:B------:R-:W-:-:S05]  /*0bd0*/  @!P2 IMAD.MOV.U32 R22, RZ, RZ, R2 ;  /* 0x000000ffff16a224 */ /* 0x000fca00078e0002 */
[----:B------:R0:W-:Y:S01]  /*0be0*/  @!P2 STG.E.64 desc[UR12][R18.64], R22 ;  /* 0x000000161200a986 */ /* 0x0001e2000c101b0c */
[----:B----4-:R-:W-:-:S04]  /*0bf0*/  IMAD R2, R21, R4, RZ ;  /* 0x0000000415027224 */ /* 0x010fc800078e02ff */
[C---:B------:R-:W-:Y:S02]  /*0c00*/  IMAD R25, R20.reuse, R5, R2 ;  /* 0x0000000514197224 */ /* 0x040fe400078e0202 */
[-C--:B-----5:R-:W-:Y:S02]  /*0c10*/  IMAD R3, R13, R4.reuse, RZ ;  /* 0x000000040d037224 */ /* 0x0a0fe400078e02ff */
[----:B------:R-:W-:-:S04]  /*0c20*/  IMAD.WIDE.U32 R20, R20, R4, RZ ;  /* 0x0000000414147225 */ /* 0x000fc800078e00ff */
[C---:B------:R-:W-:Y:S02]  /*0c30*/  IMAD R27, R12.reuse, R5, R3 ;  /* 0x000000050c1b7224 */ /* 0x040fe400078e0203 */
[----:B------:R-:W-:-:S04]  /*0c40*/  IMAD.WIDE.U32 R12, R12, R4, RZ ;  /* 0x000000040c0c7225 */ /* 0x000fc800078e00ff */
[-C--:B------:R-:W-:Y:S01]  /*0c50*/  IMAD R6, R15, R4.reuse, RZ ;  /* 0x000000040f067224 */ /* 0x080fe200078e02ff */
[----:B------:R-:W-:Y:S01]  /*0c60*/  IADD3 R27, PT, PT, R13, R27, RZ ;  /* 0x0000001b0d1b7210 */ /* 0x000fe20007ffe0ff */
[----:B------:R-:W-:-:S04]  /*0c70*/  IMAD.WIDE.U32 R2, R14, R4, RZ ;  /* 0x000000040e027225 */ /* 0x000fc800078e00ff */
[----:B------:R-:W-:Y:S02]  /*0c80*/  IMAD R15, R14, R5, R6 ;  /* 0x000000050e0f7224 */ /* 0x000fe400078e0206 */
[----:B------:R-:W-:Y:S01]  /*0c90*/  IMAD.IADD R25, R21, 0x1, R25 ;  /* 0x0000000115197824 */ /* 0x000fe200078e0219 */
[----:B0-----:R-:W-:Y:S06]  /*0ca0*/  @P3 BRA `(.L_x_575) ;  /* 0x0000000000203947 */ /* 0x001fec0003800000 */
[----:B------:R-:W-:Y:S01]  /*0cb0*/  IADD3 R4, P2, P3, R17, UR14, R0 ;  /* 0x0000000e11047c10 */ /* 0x000fe2000fb5e000 */
[----:B------:R-:W-:-:S03]  /*0cc0*/  IMAD.IADD R3, R3, 0x1, R15 ;  /* 0x0000000103037824 */ /* 0x000fc600078e020f */
[----:B------:R-:W-:Y:S02]  /*0cd0*/  IADD3 R5, P4, PT, R7, R4, RZ ;  /* 0x0000000407057210 */ /* 0x000fe40007f9e0ff */
[----:B------:R-:W-:Y:S02]  /*0ce0*/  IADD3.X R6, PT, PT, RZ, R16, RZ, P2, P3 ;  /* 0x00000010ff067210 */ /* 0x000fe400017e64ff */
[----:B------:R-:W-:-:S03]  /*0cf0*/  LEA R4, P2, R5, UR6, 0x3 ;  /* 0x0000000605047c11 */ /* 0x000fc6000f8418ff */
[----:B------:R-:W-:-:S05]  /*0d00*/  IMAD.X R6, RZ, RZ, R6, P4 ;  /* 0x000000ffff067224 */ /* 0x000fca00020e0606 */
[----:B------:R-:W-:-:S05]  /*0d10*/  LEA.HI.X R5, R5, UR7, R6, 0x3, P2 ;  /* 0x0000000705057c11 */ /* 0x000fca00090f1c06 */
[----:B------:R0:W-:Y:S02]  /*0d20*/  STG.E.64 desc[UR12][R4.64], R2 ;  /* 0x0000000204007986 */ /* 0x0001e4000c101b0c */
.L_x_575:
[----:B------:R-:W-:Y:S05]  /*0d30*/  BSYNC.RECONVERGENT B0 ;  /* 0x0000000000007941 */ /* 0x000fea0003800200 */
.L_x_574:
[----:B------:R-:W-:Y:S01]  /*0d40*/  UIADD3 UR4, UP0, UPT, UR4, 0x2, URZ ;  /* 0x0000000204047890 */ /* 0x000fe2000ff1e0ff */
[----:B------:R-:W-:Y:S01]  /*0d50*/  @!P1 IMAD.MOV.U32 R21, RZ, RZ, R25 ;  /* 0x000000ffff159224 */ /* 0x000fe200078e0019 */
[----:B------:R-:W-:Y:S02]  /*0d60*/  @!P0 MOV R13, R27 ;  /* 0x0000001b000d8202 */ /* 0x000fe40000000f00 */
[----:B------:R-:W-:Y:S02]  /*0d70*/  UIADD3.X UR5, UPT, UPT, URZ, UR5, URZ, UP0, !UPT ;  /* 0x00000005ff057290 */ /* 0x000fe400087fe4ff */
[----:B------:R-:W-:Y:S01]  /*0d80*/  UISETP.NE.U32.AND UP0, UPT, UR4, UR9, UPT ;  /* 0x000000090400728c */ /* 0x000fe2000bf05070 */
[----:B------:R2:W-:Y:S03]  /*0d90*/  @!P1 STG.E.64 desc[UR12][R10.64], R20 ;  /* 0x000000140a009986 */ /* 0x0005e6000c101b0c */
[----:B------:R-:W-:Y:S01]  /*0da0*/  UISETP.NE.AND.EX UP0, UPT, UR5, URZ, UPT, UP0 ;  /* 0x000000ff0500728c */ /* 0x000fe2000bf05300 */
[----:B------:R2:W-:Y:S01]  /*0db0*/  @!P0 STG.E.64 desc[UR12][R8.64], R12 ;  /* 0x0000000c08008986 */ /* 0x0005e2000c101b0c */
[----:B------:R-:W-:-:S04]  /*0dc0*/  LEA R17, P0, R7, R17, 0x1 ;  /* 0x0000001107117211 */ /* 0x000fc800078008ff */
[----:B------:R-:W-:-:S03]  /*0dd0*/  LEA.HI.X R16, R7, R16, RZ, 0x1, P0 ;  /* 0x0000001007107211 */ /* 0x000fc600000f0cff */
[----:B------:R-:W-:Y:S06]  /*0de0*/  BRA.U UP0, `(.L_x_576) ;  /* 0xfffffff500487547 */ /* 0x000fec000b83ffff */
.L_x_571:
[----:B------:R-:W-:-:S04]  /*0df0*/  ULOP3.LUT UR10, UR8, 0x1, URZ, 0xc0, !UPT ;  /* 0x00000001080a7892 */ /* 0x000fc8000f8ec0ff */
[----:B------:R-:W-:-:S06]  /*0e00*/  UISETP.NE.U32.AND UP0, UPT, UR10, 0x1, UPT ;  /* 0x000000010a00788c */ /* 0x000fcc000bf05070 */
[----:B------:R-:W-:-:S13]  /*0e10*/  PLOP3.LUT P0, PT, PT, PT, UP0, 0x80, 0x8 ;  /* 0x000000000008781c */ /* 0x000fda0003f0f008 */
[----:B------:R-:W-:Y:S05]  /*0e20*/  @!P0 EXIT ;  /* 0x000000000000894d */ /* 0x000fea0003800000 */
[----:B--2---:R-:W1:Y:S01]  /*0e30*/  LDC.64 R12, c[0x0][0x10b0] ;  /* 0x00042c00ff0c7b82 */ /* 0x004e620000000a00 */
[----:B0-----:R-:W-:Y:S01]  /*0e40*/  IADD3 R0, P0, PT, R0, R17, RZ ;  /* 0x0000001100007210 */ /* 0x001fe20007f1e0ff */
[----:B------:R-:W-:Y:S01]  /*0e50*/  IMAD.U32 R11, RZ, RZ, UR14 ;  /* 0x0000000eff0b7e24 */ /* 0x000fe2000f8e00ff */
[----:B------:R-:W-:Y:S01]  /*0e60*/  MOV R21, UR14 ;  /* 0x0000000e00157c02 */ /* 0x000fe20008000f00 */
[----:B------:R-:W-:Y:S01]  /*0e70*/  IMAD.U32 R7, RZ, RZ, UR14 ;  /* 0x0000000eff077e24 */ /* 0x000fe2000f8e00ff */
[C---:B------:R-:W-:Y:S01]  /*0e80*/  IADD3 R2, P6, PT, R0.reuse, UR14, RZ ;  /* 0x0000000e00027c10 */ /* 0x040fe2000ffde0ff */
[----:B------:R-:W-:Y:S01]  /*0e90*/  IMAD.X R3, RZ, RZ, R16, P0 ;  /* 0x000000ffff037224 */ /* 0x000fe200000e0610 */
[----:B------:R-:W-:Y:S02]  /*0ea0*/  LEA R4, P1, R0, UR6, 0x3 ;  /* 0x0000000600047c11 */ /* 0x000fe4000f8218ff */
[----:B------:R-:W-:Y:S02]  /*0eb0*/  CS2R R18, SRZ ;  /* 0x0000000000127805 */ /* 0x000fe4000001ff00 */
[----:B------:R-:W-:-:S02]  /*0ec0*/  IADD3 R5, P4, PT, R2, UR14, RZ ;  /* 0x0000000e02057c10 */ /* 0x000fc4000ff9e0ff */
[----:B------:R-:W-:Y:S02]  /*0ed0*/  CS2R R14, SRZ ;  /* 0x00000000000e7805 */ /* 0x000fe4000001ff00 */
[----:B------:R-:W-:Y:S01]  /*0ee0*/  ISETP.GE.U32.AND P2, PT, R0, UR15, PT ;  /* 0x0000000f00007c0c */ /* 0x000fe2000bf46070 */
[----:B------:R-:W0:Y:S01]  /*0ef0*/  LDCU.64 UR4, c[0x0][0x10b8] ;  /* 0x00021700ff0477ac */ /* 0x000e220008000a00 */
[----:B------:R-:W-:Y:S02]  /*0f00*/  ISETP.GE.U32.AND P3, PT, R2, UR15, PT ;  /* 0x0000000f02007c0c */ /* 0x000fe4000bf66070 */
[C---:B------:R-:W-:Y:S02]  /*0f10*/  IADD3 R2, P5, PT, R5.reuse, UR14, RZ ;  /* 0x0000000e05027c10 */ /* 0x040fe4000ffbe0ff */
[----:B------:R-:W-:Y:S02]  /*0f20*/  ISETP.GE.U32.AND P0, PT, R5, UR15, PT ;  /* 0x0000000f05007c0c */ /* 0x000fe4000bf06070 */
[----:B------:R-:W-:-:S02]  /*0f30*/  LEA.HI.X R5, R0, UR7, R3, 0x3, P1 ;  /* 0x0000000700057c11 */ /* 0x000fc400088f1c03 */
[----:B------:R-:W-:Y:S01]  /*0f40*/  ISETP.GE.AND.EX P2, PT, R3, UR16, PT, P2 ;  /* 0x0000001003007c0c */ /* 0x000fe2000bf46320 */
[----:B------:R-:W-:Y:S01]  /*0f50*/  IMAD.X R3, RZ, RZ, R3, P6 ;  /* 0x000000ffff037224 */ /* 0x000fe200030e0603 */
[----:B-1----:R-:W0:Y:S01]  /*0f60*/  LDG.E.64 R12, desc[UR12][R12.64] ;  /* 0x0000000c0c0c7981 */ /* 0x002e22000c1e1b00 */
[----:B------:R-:W-:Y:S01]  /*0f70*/  IMAD.SHL.U32 R11, R11, 0x8, RZ ;  /* 0x000000080b0b7824 */ /* 0x000fe200078e00ff */
[----:B------:R-:W-:Y:S02]  /*0f80*/  SHF.R.U32.HI R21, RZ, 0x1d, R21 ;  /* 0x0000001dff157819 */ /* 0x000fe40000011615 */
[----:B------:R-:W-:Y:S01]  /*0f90*/  ISETP.GE.AND.EX P3, PT, R3, UR16, PT, P3 ;  /* 0x0000001003007c0c */ /* 0x000fe2000bf66330 */
[----:B------:R-:W-:Y:S01]  /*0fa0*/  IMAD.X R3, RZ, RZ, R3, P4 ;  /* 0x000000ffff037224 */ /* 0x000fe200020e0603 */
[----:B------:R-:W-:Y:S01]  /*0fb0*/  CS2R R16, SRZ ;  /* 0x0000000000107805 */ /* 0x000fe2000001ff00 */
[----:B------:R-:W-:Y:S01]  /*0fc0*/  IMAD.WIDE.U32 R6, R7, 0x8, R4 ;  /* 0x0000000807067825 */ /* 0x000fe200078e0004 */
[----:B------:R-:W-:-:S02]  /*0fd0*/  ISETP.GE.U32.AND P1, PT, R2, UR15, PT ;  /* 0x0000000f02007c0c */ /* 0x000fc4000bf26070 */
[----:B------:R-:W-:Y:S01]  /*0fe0*/  ISETP.GE.AND.EX P0, PT, R3, UR16, PT, P0 ;  /* 0x0000001003007c0c */ /* 0x000fe2000bf06300 */
[----:B------:R-:W2:Y:S01]  /*0ff0*/  @!P2 LDG.E.64 R18, desc[UR12][R4.64] ;  /* 0x0000000c0412a981 */ /* 0x000ea2000c1e1b00 */
[----:B------:R-:W-:Y:S02]  /*1000*/  IADD3 R8, P4, PT, R6, R11, RZ ;  /* 0x0000000b06087210 */ /* 0x000fe40007f9e0ff */
[----:B------:R-:W-:-:S03]  /*1010*/  IADD3.X R3, PT, PT, RZ, R3, RZ, P5, !PT ;  /* 0x00000003ff037210 */ /* 0x000fc60002ffe4ff */
[----:B------:R-:W-:Y:S01]  /*1020*/  IMAD.X R9, R7, 0x1, R21, P4 ;  /* 0x0000000107097824 */ /* 0x000fe200020e0615 */
[----:B------:R-:W3:Y:S01]  /*1030*/  @!P3 LDG.E.64 R16, desc[UR12][R6.64] ;  /* 0x0000000c0610b981 */ /* 0x000ee2000c1e1b00 */
[----:B------:R-:W-:-:S04]  /*1040*/  ISETP.GE.AND.EX P1, PT, R3, UR16, PT, P1 ;  /* 0x0000001003007c0c */ /* 0x000fc8000bf26310 */
[----:B------:R-:W4:Y:S01]  /*1050*/  @!P0 LDG.E.64 R14, desc[UR12][R8.64] ;  /* 0x0000000c080e8981 */ /* 0x000f22000c1e1b00 */
[----:B------:R-:W-:Y:S02]  /*1060*/  IADD3 R2, P4, PT, R11, R8, RZ ;  /* 0x000000080b027210 */ /* 0x000fe40007f9e0ff */
[----:B------:R-:W-:-:S03]  /*1070*/  CS2R R10, SRZ ;  /* 0x00000000000a7805 */ /* 0x000fc6000001ff00 */
[----:B------:R-:W-:-:S05]  /*1080*/  IMAD.X R3, R21, 0x1, R9, P4 ;  /* 0x0000000115037824 */ /* 0x000fca00020e0609 */
[----:B------:R-:W5:Y:S01]  /*1090*/  @!P1 LDG.E.64 R10, desc[UR12][R2.64] ;  /* 0x0000000c020a9981 */ /* 0x000f62000c1e1b00 */
[----:B0-----:R-:W-:-:S04]  /*10a0*/  IMAD R13, R13, UR4, RZ ;  /* 0x000000040d0d7c24 */ /* 0x001fc8000f8e02ff */
[C---:B------:R-:W-:Y:S02]  /*10b0*/  IMAD R21, R12.reuse, UR5, R13 ;  /* 0x000000050c157c24 */ /* 0x040fe4000f8e020d */
[----:B------:R-:W-:-:S04]  /*10c0*/  IMAD.WIDE.U32 R12, R12, UR4, RZ ;  /* 0x000000040c0c7c25 */ /* 0x000fc8000f8e00ff */
[----:B------:R-:W-:Y:S02]  /*10d0*/  IMAD.IADD R13, R13, 0x1, R21 ;  /* 0x000000010d0d7824 */ /* 0x000fe400078e0215 */
[----:B--2---:R-:W-:-:S04]  /*10e0*/  IMAD R0, R19, R12, RZ ;  /* 0x0000000c13007224 */ /* 0x004fc800078e02ff */
[C---:B------:R-:W-:Y:S02]  /*10f0*/  IMAD R21, R18.reuse, R13, R0 ;  /* 0x0000000d12157224 */ /* 0x040fe400078e0200 */
[----:B------:R-:W-:-:S04]  /*1100*/  IMAD.WIDE.U32 R18, R18, R12, RZ ;  /* 0x0000000c12127225 */ /* 0x000fc800078e00ff */
[-C--:B---3--:R-:W-:Y:S02]  /*1110*/  IMAD R17, R17, R12.reuse, RZ ;  /* 0x0000000c11117224 */ /* 0x088fe400078e02ff */
[-C--:B----4-:R-:W-:Y:S01]  /*1120*/  IMAD R0, R15, R12.reuse, RZ ;  /* 0x0000000c0f007224 */ /* 0x090fe200078e02ff */
[----:B------:R-:W-:Y:S01]  /*1130*/  IADD3 R19, PT, PT, R19, R21, RZ ;  /* 0x0000001513137210 */ /* 0x000fe20007ffe0ff */
[C---:B------:R-:W-:Y:S02]  /*1140*/  IMAD R23, R16.reuse, R13, R17 ;  /* 0x0000000d10177224 */ /* 0x040fe400078e0211 */
[----:B------:R-:W-:-:S04]  /*1150*/  IMAD.WIDE.U32 R16, R16, R12, RZ ;  /* 0x0000000c10107225 */ /* 0x000fc800078e00ff */
[C---:B------:R-:W-:Y:S02]  /*1160*/  IMAD R21, R14.reuse, R13, R0 ;  /* 0x0000000d0e157224 */ /* 0x040fe400078e0200 */
[----:B------:R-:W-:-:S04]  /*1170*/  IMAD.WIDE.U32 R14, R14, R12, RZ ;  /* 0x0000000c0e0e7225 */ /* 0x000fc800078e00ff */
        /* <DEDUP_REMOVED lines=9> */
[----:B0-----:R-:W-:Y:S01]  /*1210*/  IMAD.IADD R5, R21, 0x1, R11 ;  /* 0x0000000115057824 */ /* 0x001fe200078e020b */
[----:B------:R-:W-:-:S05]  /*1220*/  MOV R4, R20 ;  /* 0x0000001400047202 */ /* 0x000fca0000000f00 */
[----:B------:R-:W-:Y:S01]  /*1230*/  STG.E.64 desc[UR12][R2.64], R4 ;  /* 0x0000000402007986 */ /* 0x000fe2000c101b0c */
[----:B------:R-:W-:Y:S05]  /*1240*/  EXIT ;  /* 0x000000000000794d */ /* 0x000fea0003800000 */
.L_x_570:
        /* <DEDUP_REMOVED lines=9> */
.L_x_577:
[C---:B---3--:R-:W-:Y:S01]  /*12e0*/  LEA R12, P0, R0.reuse, UR6, 0x5 ;  /* 0x00000006000c7c11 */ /* 0x048fe2000f8028ff */
[----:B0-----:R-:W2:Y:S03]  /*12f0*/  LDG.E.64 R16, desc[UR12][R2.64] ;  /* 0x0000000c02107981 */ /* 0x001ea6000c1e1b00 */
[----:B------:R-:W-:-:S05]  /*1300*/  LEA.HI.X R13, R0, UR7, R15, 0x5, P0 ;  /* 0x00000007000d7c11 */ /* 0x000fca00080f2c0f */
[----:B------:R-:W3:Y:S01]  /*1310*/  LDG.E.ENL2.256 R4, R8, desc[UR12][R12.64] ;  /* 0xfe00000c0c08797e */ /* 0x000ee20008121904 */
[----:B-1----:R-:W-:-:S04]  /*1320*/  IADD3 R0, P0, PT, R0, UR5, RZ ;  /* 0x0000000500007c10 */ /* 0x002fc8000ff1e0ff */
[----:B------:R-:W-:Y:S01]  /*1330*/  IADD3.X R15, PT, PT, RZ, R15, RZ, P0, !PT ;  /* 0x0000000fff0f7210 */ /* 0x000fe200007fe4ff */
[C---:B------:R-:W-:Y:S01]  /*1340*/  IMAD.SHL.U32 R14, R0.reuse, 0x4, RZ ;  /* 0x00000004000e7824 */ /* 0x040fe200078e00ff */
[----:B------:R-:W-:-:S04]  /*1350*/  LOP3.LUT P0, RZ, R0, 0xffffc000, RZ, 0xc0, !PT ;  /* 0xffffc00000ff7812 */ /* 0x000fc8000780c0ff */
[----:B------:R-:W-:Y:S02]  /*1360*/  ISETP.LT.U32.AND P1, PT, R14, UR17, PT ;  /* 0x000000110e007c0c */ /* 0x000fe4000bf21070 */
[----:B------:R-:W-:Y:S02]  /*1370*/  SHF.L.U64.HI R14, R0, 0x2, R15 ;  /* 0x00000002000e7819 */ /* 0x000fe4000001020f */
[----:B------:R-:W-:Y:S02]  /*1380*/  LOP3.LUT P0, RZ, R15, 0x3fffffff, RZ, 0xc0, P0 ;  /* 0x3fffffff0fff7812 */ /* 0x000fe4000000c0ff */
[----:B------:R-:W-:Y:S01]  /*1390*/  ISETP.LT.AND.EX P1, PT, R14, UR4, PT, P1 ;  /* 0x000000040e007c0c */ /* 0x000fe2000bf21310 */
[----:B--2---:R-:W-:Y:S02]  /*13a0*/  IMAD R17, R17, UR8, RZ ;  /* 0x0000000811117c24 */ /* 0x004fe4000f8e02ff */
[----:B------:R-:W-:-:S04]  /*13b0*/  IMAD.WIDE.U32 R18, R16, UR8, RZ ;  /* 0x0000000810127c25 */ /* 0x000fc8000f8e00ff */
[----:B------:R-:W-:Y:S02]  /*13c0*/  IMAD R17, R16, UR9, R17 ;  /* 0x0000000910117c24 */ /* 0x000fe4000f8e0211 */
[-C--:B---3--:R-:W-:Y:S02]  /*13d0*/  IMAD R23, R9, R18.reuse, RZ ;  /* 0x0000001209177224 */ /* 0x088fe400078e02ff */
[----:B------:R-:W-:Y:S02]  /*13e0*/  IMAD.IADD R21, R19, 0x1, R17 ;  /* 0x0000000113157824 */ /* 0x000fe400078e0211 */
[----:B------:R-:W-:-:S04]  /*13f0*/  IMAD.WIDE.U32 R16, R8, R18, RZ ;  /* 0x0000001208107225 */ /* 0x000fc800078e00ff */
[----:B------:R-:W-:Y:S02]  /*1400*/  IMAD R23, R8, R21, R23 ;  /* 0x0000001508177224 */ /* 0x000fe400078e0217 */
[-C--:B------:R-:W-:Y:S02]  /*1410*/  IMAD R9, R11, R18.reuse, RZ ;  /* 0x000000120b097224 */ /* 0x080fe400078e02ff */
[-C--:B------:R-:W-:Y:S01]  /*1420*/  IMAD R8, R5, R18.reuse, RZ ;  /* 0x0000001205087224 */ /* 0x080fe200078e02ff */
[----:B------:R-:W-:Y:S01]  /*1430*/  IADD3 R23, PT, PT, R17, R23, RZ ;  /* 0x0000001711177210 */ /* 0x000fe20007ffe0ff */
[----:B------:R-:W-:Y:S02]  /*1440*/  IMAD R7, R7, R18, RZ ;  /* 0x0000001207077224 */ /* 0x000fe400078e02ff */
[-C--:B------:R-:W-:Y:S02]  /*1450*/  IMAD R5, R10, R21.reuse, R9 ;  /* 0x000000150a057224 */ /* 0x080fe400078e0209 */
[----:B------:R-:W-:-:S02]  /*1460*/  IMAD R25, R4, R21, R8 ;  /* 0x0000001504197224 */ /* 0x000fc400078e0208 */
[----:B------:R-:W-:-:S04]  /*1470*/  IMAD.WIDE.U32 R10, R10, R18, RZ ;  /* 0x000000120a0a7225 */ /* 0x000fc800078e00ff */
[----:B------:R-:W-:-:S04]  /*1480*/  IMAD.WIDE.U32 R8, R4, R18, RZ ;  /* 0x0000001204087225 */ /* 0x000fc800078e00ff */
[----:B------:R-:W-:-:S04]  /*1490*/  IMAD.WIDE.U32 R18, R6, R18, RZ ;  /* 0x0000001206127225 */ /* 0x000fc800078e00ff */
[----:B------:R-:W-:Y:S01]  /*14a0*/  IMAD R21, R6, R21, R7 ;  /* 0x0000001506157224 */ /* 0x000fe200078e0207 */
[----:B------:R-:W-:Y:S01]  /*14b0*/  MOV R6, R10 ;  /* 0x0000000a00067202 */ /* 0x000fe20000000f00 */
[----:B------:R-:W-:Y:S02]  /*14c0*/  IMAD.IADD R7, R11, 0x1, R5 ;  /* 0x000000010b077824 */ /* 0x000fe400078e0205 */
[----:B------:R-:W-:Y:S01]  /*14d0*/  IMAD.IADD R9, R9, 0x1, R25 ;  /* 0x0000000109097824 */ /* 0x000fe200078e0219 */
[----:B------:R-:W-:Y:S01]  /*14e0*/  IADD3 R11, PT, PT, R19, R21, RZ ;  /* 0x00000015130b7210 */ /* 0x000fe20007ffe0ff */
[----:B------:R-:W-:Y:S02]  /*14f0*/  IMAD.MOV.U32 R4, RZ, RZ, R16 ;  /* 0x000000ffff047224 */ /* 0x000fe400078e0010 */
[----:B------:R-:W-:Y:S02]  /*1500*/  IMAD.MOV.U32 R5, RZ, RZ, R23 ;  /* 0x000000ffff057224 */ /* 0x000fe400078e0017 */
[----:B------:R-:W-:-:S05]  /*1510*/  IMAD.MOV.U32 R10, RZ, RZ, R18 ;  /* 0x000000ffff0a7224 */ /* 0x000fca00078e0012 */
[----:B------:R3:W-:Y:S01]  /*1520*/  STG.E.ENL2.256 desc[UR12][R12.64], R4, R8 ;  /* 0xf80000040c08797f */ /* 0x0007e2000f12180c */
[----:B------:R-:W-:Y:S05]  /*1530*/  @!P0 BRA P1, `(.L_x_577) ;  /* 0xfffffffc00688947 */ /* 0x000fea000083ffff */
[----:B------:R-:W-:Y:S05]  /*1540*/  EXIT ;  /* 0x000000000000794d */ /* 0x000fea0003800000 */
        .weak           $__internal_46_$__cuda_sm20_div_u16
        .type           $__internal_46_$__cuda_sm20_div_u16,@function
        .size           $__internal_46_$__cuda_sm20_div_u16,(.L_x_804 - $__internal_46_$__cuda_sm20_div_u16)
$__internal_46_$__cuda_sm20_div_u16:
[----:B------:R-:W0:Y:S01]  /*1550*/  I2F.U16 R0, UR11 ;  /* 0x0000000b00007d06 */ /* 0x000e220008101000 */
[----:B------:R-:W-:Y:S01]  /*1560*/  IMAD.MOV.U32 R2, RZ, RZ, 0x4b800000 ;  /* 0x4b800000ff027424 */ /* 0x000fe200078e00ff */
[----:B------:R-:W-:Y:S01]  /*1570*/  UISETP.NE.U32.AND UP0, UPT, UR11, URZ, UPT ;  /* 0x000000ff0b00728c */ /* 0x000fe2000bf05070 */
[C---:B0-----:R-:W-:Y:S02]  /*1580*/  FSETP.GEU.AND P1, PT, |R0|.reuse, 1.175494350822287508e-38, PT ;  /* 0x008000000000780b */ /* 0x041fe40003f2e200 */
[----:B------:R-:W-:Y:S02]  /*1590*/  FSETP.GT.AND P0, PT, |R0|, 8.50705917302346158658e+37, PT ;  /* 0x7e8000000000780b */ /* 0x000fe40003f04200 */
[----:B------:R-:W-:-:S04]  /*15a0*/  FSEL R2, R2, 1, !P1 ;  /* 0x3f80000002027808 */ /* 0x000fc80004800000 */
[----:B------:R-:W-:Y:S02]  /*15b0*/  FSEL R3, R2, 0.25, !P0 ;  /* 0x3e80000002037808 */ /* 0x000fe40004000000 */
[----:B------:R-:W-:-:S03]  /*15c0*/  MOV R2, R5 ;  /* 0x0000000500027202 */ /* 0x000fc60000000f00 */
        /* <DEDUP_REMOVED lines=11> */
[----:B------:R-:W-:Y:S05]  /*1680*/  RET.REL.NODEC R2 `(_ZN2at6native63_GLOBAL__N__862fb238_30_ForeachBinaryOpScalarTensor_cu_64fe0ca525multi_tensor_apply_kernelINS1_18TensorListMetadataILi1EEENS1_27BinaryOpScalarTensorFunctorIlLi1ELi1ELi0EEEJSt10multipliesIlEPllEEEvT_T0_DpT1_) ;  /* 0xffffffe8025c7950 */ /* 0x000fea0003c3ffff */
.L_x_578:
        /* <DEDUP_REMOVED lines=15> */
.L_x_804:


//--------------------- .text._ZN2at6native63_GLOBAL__N__862fb238_30_ForeachBinaryOpScalarTensor_cu_64fe0ca525multi_tensor_apply_kernelINS1_18TensorListMetadataILi1EEENS1_27BinaryOpScalarTensorFunctorIiLi1ELi1ELi0EEEJSt10multipliesIiEPiiEEEvT_T0_DpT1_ --------------------------
	.section	.text._ZN2at6native63_GLOBAL__N__862fb238_30_ForeachBinaryOpScalarTensor_cu_64fe0ca525multi_tensor_apply_kernelINS1_18TensorListMetadataILi1EEENS1_27BinaryOpScalarTensorFunctorIiLi1ELi1ELi0EEEJSt10multipliesIiEPiiEEEvT_T0_DpT1_,"ax",@progbits
	.align	128
.text._ZN2at6native63_GLOBAL__N__862fb238_30_ForeachBinaryOpScalarTensor_cu_64fe0ca525multi_tensor_apply_kernelINS1_18TensorListMetadataILi1EEENS1_27BinaryOpScalarTensorFunctorIiLi1ELi1ELi0EEEJSt10multipliesIiEPiiEEEvT_T0_DpT1_:
        .type           _ZN2at6native63_GLOBAL__N__862fb238_30_ForeachBinaryOpScalarTensor_cu_64fe0ca525multi_tensor_apply_kernelINS1_18TensorListMetadataILi1EEENS1_27BinaryOpScalarTensorFunctorIiLi1ELi1ELi0EEEJSt10multipliesIiEPiiEEEvT_T0_DpT1_,@function
        .size           _ZN2at6native63_GLOBAL__N__862fb238_30_ForeachBinaryOpScalarTensor_cu_64fe0ca525multi_tensor_apply_kernelINS1_18TensorListMetadataILi1EEENS1_27BinaryOpScalarTensorFunctorIiLi1ELi1ELi0EEEJSt10multipliesIiEPiiEEEvT_T0_DpT1_,(.L_x_806 - _ZN2at6native63_GLOBAL__N__862fb238_30_ForeachBinaryOpScalarTensor_cu_64fe0ca525multi_tensor_apply_kernelINS1_18TensorListMetadataILi1EEENS1_27BinaryOpScalarTensorFunctorIiLi1ELi1ELi0EEEJSt10multipliesIiEPiiEEEvT_T0_DpT1_)
        .other          _ZN2at6native63_GLOBAL__N__862fb238_30_ForeachBinaryOpScalarTensor_cu_64fe0ca525multi_tensor_apply_kernelINS1_18TensorListMetadataILi1EEENS1_27BinaryOpScalarTensorFunctorIiLi1ELi1ELi0EEEJSt10multipliesIiEPiiEEEvT_T0_DpT1_,@"STO_CUDA_ENTRY STV_DEFAULT"
_ZN2at6native63_GLOBAL__N__862fb238_30_ForeachBinaryOpScalarTensor_cu_64fe0ca525multi_tensor_apply_kernelINS1_18TensorListMetadataILi1EEENS1_27BinaryOpScalarTensorFunctorIiLi1ELi1ELi0EEEJSt10multipliesIiEPiiEEEvT_T0_DpT1_:
        /* <DEDUP_REMOVED lines=35> */
[----:B------:R-:W-:Y:S05]  /*0230*/  CALL.REL.NOINC `($__internal_47_$__cuda_sm20_div_u16) ;  /* 0x0000000c00187944 */ /* 0x000fea0003c00000 */
        /* <DEDUP_REMOVED lines=14> */
.L_x_581:
        /* <DEDUP_REMOVED lines=42> */
[----:B-1----:R-:W-:-:S04]  /*05c0*/  IMAD R20, R20, UR14, RZ ;  /* 0x0000000e14147c24 */ /* 0x002fc8000f8e02ff */
[----:B--2---:R-:W-:Y:S02]  /*05d0*/  IMAD R22, R20, R15, RZ ;  /* 0x0000000f14167224 */ /* 0x004fe400078e02ff */
[----:B------:R-:W-:-:S05]  /*05e0*/  @!P2 IMAD.MOV.U32 R15, RZ, RZ, R13 ;  /* 0x000000ffff0fa224 */ /* 0x000fca00078e000d */
[----:B------:R0:W-:Y:S01]  /*05f0*/  @!P2 STG.E desc[UR12][R14.64], R22 ;  /* 0x000000160e00a986 */ /* 0x0001e2000c10190c */
[----:B------:R-:W-:Y:S01]  /*0600*/  LEA R12, P2, R24, R12, 0x2 ;  /* 0x0000000c180c7211 */ /* 0x000fe200078410ff */
[----:B---3--:R-:W-:-:S03]  /*0610*/  IMAD R29, R20, R29, RZ ;  /* 0x0000001d141d7224 */ /* 0x008fc600078e02ff */
        /* <DEDUP_REMOVED lines=16> */
[C---:B----4-:R-:W-:Y:S01]  /*0720*/  IMAD R23, R20.reuse, R18, RZ ;  /* 0x0000001214177224 */ /* 0x050fe200078e02ff */
[-C--:B------:R-:W-:Y:S01]  /*0730*/  ISETP.GE.AND.EX P3, PT, R21, R16.reuse, PT, P3 ;  /* 0x000000101500720c */ /* 0x080fe20003f66330 */
[----:B-----5:R-:W-:Y:S01]  /*0740*/  IMAD R25, R20, R19, RZ ;  /* 0x0000001314197224 */ /* 0x020fe200078e02ff */
        /* <DEDUP_REMOVED lines=27> */
[----:B--2---:R-:W-:-:S04]  /*0900*/  IMAD R4, R4, UR14, RZ ;  /* 0x0000000e04047c24 */ /* 0x004fc8000f8e02ff */
[C---:B---3--:R-:W-:Y:S02]  /*0910*/  IMAD R5, R4.reuse, R18, RZ ;  /* 0x0000001204057224 */ /* 0x048fe400078e02ff */
[C---:B----4-:R-:W-:Y:S02]  /*0920*/  IMAD R19, R4.reuse, R19, RZ ;  /* 0x0000001304137224 */ /* 0x050fe400078e02ff */
[----:B-----5:R-:W-:-:S03]  /*0930*/  IMAD R21, R4, R10, RZ ;  /* 0x0000000a04157224 */ /* 0x020fc600078e02ff */
[----:B------:R2:W-:Y:S01]  /*0940*/  @!P4 STG.E desc[UR12][R12.64], R19 ;  /* 0x000000130c00c986 */ /* 0x0005e2000c10190c */
[----:B------:R-:W-:-:S03]  /*0950*/  IMAD R11, R4, R11, RZ ;  /* 0x0000000b040b7224 */ /* 0x000fc600078e02ff */
[----:B------:R2:W-:Y:S04]  /*0960*/  @!P2 STG.E desc[UR12][R14.64], R5 ;  /* 0x000000050e00a986 */ /* 0x0005e8000c10190c */
[----:B------:R2:W-:Y:S04]  /*0970*/  @!P3 STG.E desc[UR12][R6.64], R21 ;  /* 0x000000150600b986 */ /* 0x0005e8000c10190c */
[----:B------:R2:W-:Y:S01]  /*0980*/  @!P5 STG.E desc[UR12][R8.64], R11 ;  /* 0x0000000b0800d986 */ /* 0x0005e2000c10190c */
[----:B------:R-:W-:Y:S05]  /*0990*/  BRA.U UP0, `(.L_x_581) ;  /* 0xfffffff900607547 */ /* 0x000fea000b83ffff */
.L_x_580:
        /* <DEDUP_REMOVED lines=40> */
[----:B--2---:R-:W-:-:S04]  /*0c20*/  IMAD R7, R6, UR4, RZ ;  /* 0x0000000406077c24 */ /* 0x004fc8000f8e02ff */
[C---:B---3--:R-:W-:Y:S02]  /*0c30*/  IMAD R15, R7.reuse, R0, RZ ;  /* 0x00000000070f7224 */ /* 0x048fe400078e02ff */
[----:B----4-:R-:W-:-:S03]  /*0c40*/  IMAD R17, R7, R12, RZ ;  /* 0x0000000c07117224 */ /* 0x010fc600078e02ff */
[----:B------:R0:W-:Y:S01]  /*0c50*/  @!P0 STG.E desc[UR12][R2.64], R15 ;  /* 0x0000000f02008986 */ /* 0x0001e2000c10190c */
[----:B-----5:R-:W-:-:S03]  /*0c60*/  IMAD R13, R7, R13, RZ ;  /* 0x0000000d070d7224 */ /* 0x020fc600078e02ff */
[----:B------:R0:W-:Y:S04]  /*0c70*/  @!P1 STG.E desc[UR12][R4.64], R17 ;  /* 0x0000001104009986 */ /* 0x0001e8000c10190c */
[----:B------:R0:W-:Y:S01]  /*0c80*/  @!P2 STG.E desc[UR12][R8.64], R13 ;  /* 0x0000000d0800a986 */ /* 0x0001e2000c10190c */
[----:B------:R-:W-:Y:S01]  /*0c90*/  IMAD R19, R7, R14, RZ ;  /* 0x0000000e07137224 */ /* 0x000fe200078e02ff */
[----:B------:R-:W-:Y:S06]  /*0ca0*/  @P3 EXIT ;  /* 0x000000000000394d */ /* 0x000fec0003800000 */
[----:B------:R-:W-:Y:S01]  /*0cb0*/  STG.E desc[UR12][R10.64], R19 ;  /* 0x000000130a007986 */ /* 0x000fe2000c10190c */
[----:B------:R-:W-:Y:S05]  /*0cc0*/  EXIT ;  /* 0x000000000000794d */ /* 0x000fea0003800000 */
.L_x_579:
        /* <DEDUP_REMOVED lines=9> */
.L_x_582:
        /* <DEDUP_REMOVED lines=20> */
        .weak           $__internal_47_$__cuda_sm20_div_u16
        .type           $__internal_47_$__cuda_sm20_div_u16,@function
        .size           $__internal_47_$__cuda_sm20_div_u16,(.L_x_806 - $__internal_47_$__cuda_sm20_div_u16)
$__internal_47_$__cuda_sm20_div_u16:
        /* <DEDUP_REMOVED lines=19> */
[----:B------:R-:W-:Y:S05]  /*0fd0*/  RET.REL.NODEC R4 `(_ZN2at6native63_GLOBAL__N__862fb238_30_ForeachBinaryOpScalarTensor_cu_64fe0ca525multi_tensor_apply_kernelINS1_18TensorListMetadataILi1EEENS1_27BinaryOpScalarTensorFunctorIiLi1ELi1ELi0EEEJSt10multipliesIiEPiiEEEvT_T0_DpT1_) ;  /* 0xfffffff004087950 */ /* 0x000fea0003c3ffff */
.L_x_583:
        /* <DEDUP_REMOVED lines=10> */
.L_x_806:


//--------------------- .text._ZN2at6native63_GLOBAL__N__862fb238_30_ForeachBinaryOpScalarTensor_cu_64fe0ca525multi_tensor_apply_kernelINS1_18TensorListMetadataILi1EEENS1_27BinaryOpScalarTensorFunctorIaLi1ELi1ELi0EEEJSt10multipliesIaEPaaEEEvT_T0_DpT1_ --------------------------
	.section	.text._ZN2at6native63_GLOBAL__N__862fb238_30_ForeachBinaryOpScalarTensor_cu_64fe0ca525multi_tensor_apply_kernelINS1_18TensorListMetadataILi1EEENS1_27BinaryOpScalarTensorFunctorIaLi1ELi1ELi0EEEJSt10multipliesIaEPaaEEEvT_T0_DpT1_,"ax",@progbits
	.align	128
.text._ZN2at6native63_GLOBAL__N__862fb238_30_ForeachBinaryOpScalarTensor_cu_64fe0ca525multi_tensor_apply_kernelINS1_18TensorListMetadataILi1EEENS1_27BinaryOpScalarTensorFunctorIaLi1ELi1ELi0EEEJSt10multipliesIaEPaaEEEvT_T0_DpT1_:
        .type           _ZN2at6native63_GLOBAL__N__862fb238_30_ForeachBinaryOpScalarTensor_cu_64fe0ca525multi_tensor_apply_kernelINS1_18TensorListMetadataILi1EEENS1_27BinaryOpScalarTensorFunctorIaLi1ELi1ELi0EEEJSt10multipliesIaEPaaEEEvT_T0_DpT1_,@function
        .size           _ZN2at6native63_GLOBAL__N__862fb238_30_ForeachBinaryOpScalarTensor_cu_64fe0ca525multi_tensor_apply_kernelINS1_18TensorListMetadataILi1EEENS1_27BinaryOpScalarTensorFunctorIaLi1ELi1ELi0EEEJSt10multipliesIaEPaaEEEvT_T0_DpT1_,(.L_x_808 - _ZN2at6native63_GLOBAL__N__862fb238_30_ForeachBinaryOpScalarTensor_cu_64fe0ca525multi_tensor_apply_kernelINS1_18TensorListMetadataILi1EEENS1_27BinaryOpScalarTensorFunctorIaLi1ELi1ELi0EEEJSt10multipliesIaEPaaEEEvT_T0_DpT1_)
        .other          _ZN2at6native63_GLOBAL__N__862fb238_30_ForeachBinaryOpScalarTensor_cu_64fe0ca525multi_tensor_apply_kernelINS1_18TensorListMetadataILi1EEENS1_27BinaryOpScalarTensorFunctorIaLi1ELi1ELi0EEEJSt10multipliesIaEPaaEEEvT_T0_DpT1_,@"STO_CUDA_ENTRY STV_DEFAULT"
_ZN2at6native63_GLOBAL__N__862fb238_30_ForeachBinaryOpScalarTensor_cu_64fe0ca525multi_tensor_apply_kernelINS1_18TensorListMetadataILi1EEENS1_27BinaryOpScalarTensorFunctorIaLi1ELi1ELi0EEEJSt10multipliesIaEPaaEEEvT_T0_DpT1_:
        /* <DEDUP_REMOVED lines=35> */
[----:B------:R-:W-:Y:S05]  /*0230*/  CALL.REL.NOINC `($__internal_48_$__cuda_sm20_div_u16) ;  /* 0x00000010004c7944 */ /* 0x000fea0003c00000 */
        /* <DEDUP_REMOVED lines=35> */
.L_x_586:
[----:B0-----:R-:W0:Y:S01]  /*0470*/  LDC.64 R2, c[0x0][0x10b0] ;  /* 0x00042c00ff027b82 */ /* 0x001e220000000a00 */
[C---:B------:R-:W-:Y:S01]  /*0480*/  ISETP.GE.U32.AND P0, PT, R4.reuse, UR36, PT ;  /* 0x0000002404007c0c */ /* 0x040fe2000bf06070 */
[----:B------:R-:W-:Y:S01]  /*0490*/  IMAD.U32 R5, RZ, RZ, UR24 ;  /* 0x00000018ff057e24 */ /* 0x000fe2000f8e00ff */
[----:B------:R-:W-:Y:S02]  /*04a0*/  IADD3 R23, P3, PT, R4, UR24, RZ ;  /* 0x0000001804177c10 */ /* 0x000fe4000ff7e0ff */
[----:B------:R-:W-:Y:S02]  /*04b0*/  ISETP.GE.AND.EX P0, PT, R0, UR37, PT, P0 ;  /* 0x0000002500007c0c */ /* 0x000fe4000bf06300 */
[----:B------:R-:W-:Y:S01]  /*04c0*/  IADD3 R8, P2, PT, R4, UR38, RZ ;  /* 0x0000002604087c10 */ /* 0x000fe2000ff5e0ff */
[----:B------:R-:W-:Y:S01]  /*04d0*/  IMAD.X R22, RZ, RZ, R0, P3 ;  /* 0x000000ffff167224 */ /* 0x000fe200018e0600 */
[----:B------:R-:W-:Y:S02]  /*04e0*/  ISETP.GE.U32.AND P1, PT, R23, UR36, PT ;  /* 0x0000002417007c0c */ /* 0x000fe4000bf26070 */
[----:B------:R-:W-:-:S02]  /*04f0*/  IADD3 R6, P5, P6, R5, UR24, R4 ;  /* 0x0000001805067c10 */ /* 0x000fc4000febe004 */
[----:B------:R-:W-:Y:S02]  /*0500*/  PRMT R15, RZ, 0x7610, R15 ;  /* 0x00007610ff0f7816 */ /* 0x000fe4000000000f */
[----:B------:R-:W-:Y:S02]  /*0510*/  IADD3 R5, P4, PT, R23, UR24, RZ ;  /* 0x0000001817057c10 */ /* 0x000fe4000ff9e0ff */
[----:B------:R-:W-:Y:S02]  /*0520*/  IADD3.X R9, PT, PT, R0, UR39, RZ, P2, !PT ;  /* 0x0000002700097c10 */ /* 0x000fe400097fe4ff */
[----:B------:R-:W-:Y:S01]  /*0530*/  ISETP.GE.AND.EX P1, PT, R22, UR37, PT, P1 ;  /* 0x0000002516007c0c */ /* 0x000fe2000bf26310 */
[----:B0-----:R-:W2:Y:S01]  /*0540*/  LDG.E.U8 R20, desc[UR20][R2.64] ;  /* 0x0000001402147981 */ /* 0x001ea2000c1e1100 */
[----:B------:R-:W-:Y:S01]  /*0550*/  ISETP.GE.U32.AND P2, PT, R5, UR36, PT ;  /* 0x0000002405007c0c */ /* 0x000fe2000bf46070 */
[----:B------:R-:W-:Y:S01]  /*0560*/  IMAD.X R7, RZ, RZ, R22, P4 ;  /* 0x000000ffff077224 */ /* 0x000fe200020e0616 */
[----:B------:R-:W-:Y:S01]  /*0570*/  IADD3 R21, P3, PT, R6, UR24, RZ ;  /* 0x0000001806157c10 */ /* 0x000fe2000ff7e0ff */
[----:B------:R-:W3:Y:S01]  /*0580*/  @!P0 LDG.E.U8 R15, desc[UR20][R8.64] ;  /* 0x00000014080f8981 */ /* 0x000ee2000c1e1100 */
[----:B------:R-:W-:-:S02]  /*0590*/  IADD3.X R5, PT, PT, RZ, RZ, R0, P5, P6 ;  /* 0x000000ffff057210 */ /* 0x000fc40002fec400 */
[----:B------:R-:W-:-:S05]  /*05a0*/  ISETP.GE.U32.AND P4, PT, R21, UR36, PT ;  /* 0x0000002415007c0c */ /* 0x000fca000bf86070 */
[----:B------:R-:W-:Y:S01]  /*05b0*/  @!P1 IADD3 R18, P5, PT, R4, UR27, RZ ;  /* 0x0000001b04129c10 */ /* 0x000fe2000ffbe0ff */
[----:B------:R-:W-:Y:S01]  /*05c0*/  IMAD.X R17, RZ, RZ, R5, P3 ;  /* 0x000000ffff117224 */ /* 0x000fe200018e0605 */
[----:B------:R-:W-:Y:S02]  /*05d0*/  ISETP.GE.AND.EX P3, PT, R7, UR37, PT, P2 ;  /* 0x0000002507007c0c */ /* 0x000fe4000bf66320 */
[----:B------:R-:W-:Y:S02]  /*05e0*/  PRMT R16, RZ, 0x7610, R16 ;  /* 0x00007610ff107816 */ /* 0x000fe40000000010 */
[----:B------:R-:W-:Y:S02]  /*05f0*/  ISETP.GE.AND.EX P2, PT, R17, UR37, PT, P4 ;  /* 0x0000002511007c0c */ /* 0x000fe4000bf46340 */
[----:B------:R-:W-:-:S05]  /*0600*/  @!P1 IADD3.X R19, PT, PT, R0, UR28, RZ, P5, !PT ;  /* 0x0000001c00139c10 */ /* 0x000fca000affe4ff */
[----:B------:R0:W4:Y:S01]  /*0610*/  @!P1 LDG.E.U8 R16, desc[UR20][R18.64] ;  /* 0x0000001412109981 */ /* 0x000122000c1e1100 */
[----:B------:R-:W-:Y:S02]  /*0620*/  PRMT R7, RZ, 0x7610, R7 ;  /* 0x00007610ff077816 */ /* 0x000fe40000000007 */
[C---:B------:R-:W-:Y:S02]  /*0630*/  @!P3 IADD3 R10, P1, PT, R4.reuse, UR29, RZ ;  /* 0x0000001d040abc10 */ /* 0x040fe4000ff3e0ff */
[----:B------:R-:W-:Y:S02]  /*0640*/  PRMT R14, RZ, 0x7610, R14 ;  /* 0x00007610ff0e7816 */ /* 0x000fe4000000000e */
[----:B------:R-:W-:Y:S02]  /*0650*/  @!P2 IADD3 R12, P4, PT, R4, UR30, RZ ;  /* 0x0000001e040cac10 */ /* 0x000fe4000ff9e0ff */
[C---:B------:R-:W-:Y:S02]  /*0660*/  @!P3 IADD3.X R11, PT, PT, R0.reuse, UR14, RZ, P1, !PT ;  /* 0x0000000e000bbc10 */ /* 0x040fe40008ffe4ff */
[----:B------:R-:W-:-:S03]  /*0670*/  @!P2 IADD3.X R13, PT, PT, R0, UR12, RZ, P4, !PT ;  /* 0x0000000c000dac10 */ /* 0x000fc6000a7fe4ff */
[----:B------:R5:W4:Y:S04]  /*0680*/  @!P3 LDG.E.U8 R7, desc[UR20][R10.64] ;  /* 0x000000140a07b981 */ /* 0x000b28000c1e1100 */
[----:B------:R4:W4:Y:S01]  /*0690*/  @!P2 LDG.E.U8 R14, desc[UR20][R12.64] ;  /* 0x000000140c0ea981 */ /* 0x000922000c1e1100 */
[----:B-1----:R-:W-:Y:S01]  /*06a0*/  UPRMT UR7, UR40, 0x8880, URZ ;  /* 0x0000888028077896 */ /* 0x002fe200080000ff */
[----:B------:R-:W-:Y:S02]  /*06b0*/  IADD3 R21, P1, PT, R21, UR24, RZ ;  /* 0x0000001815157c10 */ /* 0x000fe4000ff3e0ff */
[----:B------:R-:W-:Y:S02]  /*06c0*/  ISETP.GE.U32.AND P4, PT, R23, UR36, PT ;  /* 0x0000002417007c0c */ /* 0x000fe4000bf86070 */
[----:B------:R-:W-:Y:S01]  /*06d0*/  ISETP.GE.U32.AND P3, PT, R6, UR36, PT ;  /* 0x0000002406007c0c */ /* 0x000fe2000bf66070 */
[----:B0-----:R-:W-:Y:S01]  /*06e0*/  IMAD.X R19, RZ, RZ, R17, P1 ;  /* 0x000000ffff137224 */ /* 0x001fe200008e0611 */
[----:B------:R-:W-:-:S02]  /*06f0*/  ISETP.GE.AND.EX P4, PT, R22, UR37, PT, P4 ;  /* 0x0000002516007c0c */ /* 0x000fc4000bf86340 */
[C---:B------:R-:W-:Y:S02]  /*0700*/  ISETP.GE.U32.AND P1, PT, R21.reuse, UR36, PT ;  /* 0x0000002415007c0c */ /* 0x040fe4000bf26070 */
[----:B------:R-:W-:Y:S02]  /*0710*/  IADD3 R21, P5, PT, R21, UR24, RZ ;  /* 0x0000001815157c10 */ /* 0x000fe4000ffbe0ff */
[----:B------:R-:W-:Y:S02]  /*0720*/  ISETP.GE.AND.EX P3, PT, R5, UR37, PT, P3 ;  /* 0x0000002505007c0c */ /* 0x000fe4000bf66330 */
[----:B------:R-:W-:Y:S01]  /*0730*/  ISETP.GE.U32.AND P6, PT, R21, UR36, PT ;  /* 0x0000002415007c0c */ /* 0x000fe2000bfc6070 */
[----:B--2---:R-:W-:Y:S01]  /*0740*/  IMAD R20, R20, UR7, RZ ;  /* 0x0000000714147c24 */ /* 0x004fe2000f8e02ff */
[----:B---3--:R-:W-:-:S04]  /*0750*/  PRMT R18, R15, 0x9910, RZ ;  /* 0x000099100f127816 */ /* 0x008fc800000000ff */
[----:B------:R-:W-:-:S05]  /*0760*/  PRMT R20, R20, 0x9910, RZ ;  /* 0x0000991014147816 */ /* 0x000fca00000000ff */
[----:B------:R-:W-:-:S04]  /*0770*/  IMAD.MOV.U32 R15, RZ, RZ, R20 ;  /* 0x000000ffff0f7224 */ /* 0x000fc800078e0014 */
[----:B------:R-:W-:Y:S02]  /*0780*/  IMAD R17, R15, R18, RZ ;  /* 0x000000120f117224 */ /* 0x000fe400078e02ff */
[----:B------:R-:W-:Y:S01]  /*0790*/  IMAD.X R18, RZ, RZ, R19, P5 ;  /* 0x000000ffff127224 */ /* 0x000fe200028e0613 */
[----:B-----5:R-:W-:Y:S02]  /*07a0*/  @!P4 IADD3 R10, P5, PT, R4, UR27, RZ ;  /* 0x0000001b040acc10 */ /* 0x020fe4000ffbe0ff */
[----:B------:R0:W-:Y:S01]  /*07b0*/  @!P0 STG.E.U8 desc[UR20][R8.64], R17 ;  /* 0x0000001108008986 */ /* 0x0001e2000c101114 */
[----:B------:R-:W-:Y:S02]  /*07c0*/  IADD3 R20, P0, PT, R21, UR24, RZ ;  /* 0x0000001815147c10 */ /* 0x000fe4000ff1e0ff */
[----:B----4-:R-:W-:Y:S02]  /*07d0*/  PRMT R12, R16, 0x9910, RZ ;  /* 0x00009910100c7816 */ /* 0x010fe400000000ff */
[----:B------:R-:W-:Y:S01]  /*07e0*/  @!P4 IADD3.X R11, PT, PT, R0, UR28, RZ, P5, !PT ;  /* 0x0000001c000bcc10 */ /* 0x000fe2000affe4ff */
[----:B------:R-:W-:Y:S01]  /*07f0*/  IMAD.X R22, RZ, RZ, R18, P0 ;  /* 0x000000ffff167224 */ /* 0x000fe200000e0612 */
[----:B------:R-:W-:-:S04]  /*0800*/  IADD3 R13, P0, PT, R20, UR24, RZ ;  /* 0x00000018140d7c10 */ /* 0x000fc8000ff1e0ff */
[----:B------:R-:W-:Y:S01]  /*0810*/  ISETP.GE.U32.AND P5, PT, R13, UR36, PT ;  /* 0x000000240d007c0c */ /* 0x000fe2000bfa6070 */
[----:B0-----:R-:W-:Y:S01]  /*0820*/  IMAD.X R8, RZ, RZ, R22, P0 ;  /* 0x000000ffff087224 */ /* 0x001fe200000e0616 */
[----:B------:R-:W-:Y:S01]  /*0830*/  ISETP.GE.AND.EX P0, PT, R19, UR37, PT, P1 ;  /* 0x0000002513007c0c */ /* 0x000fe2000bf06310 */
[----:B------:R-:W-:Y:S01]  /*0840*/  IMAD R17, R15, R12, RZ ;  /* 0x0000000c0f117224 */ /* 0x000fe200078e02ff */
[----:B------:R-:W-:Y:S02]  /*0850*/  ISETP.GE.AND.EX P1, PT, R18, UR37, PT, P6 ;  /* 0x0000002512007c0c */ /* 0x000fe4000bf26360 */
[----:B------:R-:W-:Y:S02]  /*0860*/  ISETP.GE.AND.EX P5, PT, R8, UR37, PT, P5 ;  /* 0x0000002508007c0c */ /* 0x000fe4000bfa6350 */
[----:B------:R-:W-:Y:S01]  /*0870*/  PRMT R7, R7, 0x9910, RZ ;  /* 0x0000991007077816 */ /* 0x000fe200000000ff */
[----:B------:R0:W-:Y:S01]  /*0880*/  @!P4 STG.E.U8 desc[UR20][R10.64], R17 ;  /* 0x000000110a00c986 */ /* 0x0001e2000c101114 */
[----:B------:R-:W-:-:S02]  /*0890*/  @!P3 IADD3 R8, P6, PT, R4, UR29, RZ ;  /* 0x0000001d0408bc10 */ /* 0x000fc4000ffde0ff */
[----:B------:R-:W-:Y:S02]  /*08a0*/  ISETP.GE.U32.AND P4, PT, R20, UR36, PT ;  /* 0x0000002414007c0c */ /* 0x000fe4000bf86070 */
[----:B------:R-:W-:Y:S01]  /*08b0*/  PRMT R16, R14, 0x9910, RZ ;  /* 0x000099100e107816 */ /* 0x000fe200000000ff */
[----:B------:R-:W-:Y:S01]  /*08c0*/  IMAD.MOV.U32 R14, RZ, RZ, R7 ;  /* 0x000000ffff0e7224 */ /* 0x000fe200078e0007 */
[----:B------:R-:W-:Y:S02]  /*08d0*/  @!P3 IADD3.X R9, PT, PT, R0, UR14, RZ, P6, !PT ;  /* 0x0000000e0009bc10 */ /* 0x000fe4000b7fe4ff */
[----:B------:R-:W-:Y:S01]  /*08e0*/  @!P2 IADD3 R12, P6, PT, R4, UR30, RZ ;  /* 0x0000001e040cac10 */ /* 0x000fe2000ffde0ff */
[C---:B------:R-:W-:Y:S01]  /*08f0*/  IMAD R23, R15.reuse, R14, RZ ;  /* 0x0000000e0f177224 */ /* 0x040fe200078e02ff */
[----:B------:R-:W-:Y:S01]  /*0900*/  ISETP.GE.AND.EX P4, PT, R22, UR37, PT, P4 ;  /* 0x0000002516007c0c */ /* 0x000fe2000bf86340 */
[----:B------:R-:W-:Y:S01]  /*0910*/  IMAD R25, R15, R16, RZ ;  /* 0x000000100f197224 */ /* 0x000fe200078e02ff */
[----:B------:R-:W-:-:S02]  /*0920*/  @!P2 IADD3.X R13, PT, PT, R0, UR12, RZ, P6, !PT ;  /* 0x0000000c000dac10 */ /* 0x000fc4000b7fe4ff */
[----:B------:R1:W-:Y:S01]  /*0930*/  @!P3 STG.E.U8 desc[UR20][R8.64], R23 ;  /* 0x000000170800b986 */ /* 0x0003e2000c101114 */
[----:B------:R-:W-:Y:S02]  /*0940*/  PRMT R20, RZ, 0x7610, R20 ;  /* 0x00007610ff147816 */ /* 0x000fe40000000014 */
[C---:B------:R-:W-:Y:S01]  /*0950*/  @!P5 IADD3 R18, P6, PT, R4.reuse, UR32, RZ ;  /* 0x000000200412dc10 */ /* 0x040fe2000ffde0ff */
[----:B------:R2:W-:Y:S01]  /*0960*/  @!P2 STG.E.U8 desc[UR20][R12.64], R25 ;  /* 0x000000190c00a986 */ /* 0x0005e2000c101114 */
[C---:B0-----:R-:W-:Y:S02]  /*0970*/  @!P0 IADD3 R10, P2, PT, R4.reuse, UR34, RZ ;  /* 0x00000022040a8c10 */ /* 0x041fe4000ff5e0ff */
[----:B------:R-:W-:Y:S01]  /*0980*/  @!P1 IADD3 R14, P3, PT, R4, UR33, RZ ;  /* 0x00000021040e9c10 */ /* 0x000fe2000ff7e0ff */
[----:B------:R0:W3:Y:S01]  /*0990*/  LDG.E.U8 R3, desc[UR20][R2.64] ;  /* 0x0000001402037981 */ /* 0x0000e2000c1e1100 */
[----:B------:R-:W-:Y:S02]  /*09a0*/  @!P0 IADD3.X R11, PT, PT, R0, UR35, RZ, P2, !PT ;  /* 0x00000023000b8c10 */ /* 0x000fe400097fe4ff */
[----:B------:R-:W-:-:S02]  /*09b0*/  @!P4 IADD3 R16, P2, PT, R4, UR31, RZ ;  /* 0x0000001f0410cc10 */ /* 0x000fc4000ff5e0ff */
[----:B-1----:R-:W-:Y:S01]  /*09c0*/  PRMT R8, RZ, 0x7610, R8 ;  /* 0x00007610ff087816 */ /* 0x002fe20000000008 */
[----:B------:R-:W4:Y:S01]  /*09d0*/  @!P0 LDG.E.U8 R20, desc[UR20][R10.64] ;  /* 0x000000140a148981 */ /* 0x000f22000c1e1100 */
[----:B------:R-:W-:Y:S02]  /*09e0*/  PRMT R21, RZ, 0x7610, R21 ;  /* 0x00007610ff157816 */ /* 0x000fe40000000015 */
[C---:B------:R-:W-:Y:S02]  /*09f0*/  @!P4 IADD3.X R17, PT, PT, R0.reuse, UR11, RZ, P2, !PT ;  /* 0x0000000b0011cc10 */ /* 0x040fe400097fe4ff */
[C---:B------:R-:W-:Y:S02]  /*0a00*/  @!P1 IADD3.X R15, PT, PT, R0.reuse, UR18, RZ, P3, !PT ;  /* 0x00000012000f9c10 */ /* 0x040fe40009ffe4ff */
[----:B------:R-:W-:Y:S01]  /*0a10*/  PRMT R7, RZ, 0x7610, R7 ;  /* 0x00007610ff077816 */ /* 0x000fe20000000007 */
[----:B------:R-:W2:Y:S01]  /*0a20*/  @!P4 LDG.E.U8 R8, desc[UR20][R16.64] ;  /* 0x000000141008c981 */ /* 0x000ea2000c1e1100 */
[----:B------:R-:W-:-:S03]  /*0a30*/  @!P5 IADD3.X R19, PT, PT, R0, UR17, RZ, P6, !PT ;  /* 0x000000110013dc10 */ /* 0x000fc6000b7fe4ff */
[----:B------:R-:W5:Y:S04]  /*0a40*/  @!P1 LDG.E.U8 R21, desc[UR20][R14.64] ;  /* 0x000000140e159981 */ /* 0x000f68000c1e1100 */
[----:B------:R-:W5:Y:S01]  /*0a50*/  @!P5 LDG.E.U8 R7, desc[UR20][R18.64] ;  /* 0x000000141207d981 */ /* 0x000f62000c1e1100 */
[----:B------:R-:W-:-:S05]  /*0a60*/  IMAD.U32 R9, RZ, RZ, UR24 ;  /* 0x00000018ff097e24 */ /* 0x000fca000f8e00ff */
[----:B0-----:R-:W-:-:S04]  /*0a70*/  IADD3 R2, P5, P6, R9, UR24, R6 ;  /* 0x0000001809027c10 */ /* 0x001fc8000febe006 */
[----:B------:R-:W-:Y:S02]  /*0a80*/  IADD3 R2, P2, P3, R9, UR24, R2 ;  /* 0x0000001809027c10 */ /* 0x000fe4000fb5e002 */
[----:B------:R-:W-:Y:S02]  /*0a90*/  IADD3.X R6, PT, PT, RZ, RZ, R5, P5, P6 ;  /* 0x000000ffff067210 */ /* 0x000fe40002fec405 */
[----:B------:R-:W-:Y:S02]  /*0aa0*/  IADD3 R2, P5, PT, R2, UR24, RZ ;  /* 0x0000001802027c10 */ /* 0x000fe4000ffbe0ff */
[----:B------:R-:W-:Y:S02]  /*0ab0*/  IADD3.X R6, PT, PT, RZ, RZ, R6, P2, P3 ;  /* 0x000000ffff067210 */ /* 0x000fe400017e6406 */
[----:B------:R-:W-:-:S03]  /*0ac0*/  ISETP.GE.U32.AND P2, PT, R2, UR36, PT ;  /* 0x0000002402007c0c */ /* 0x000fc6000bf46070 */
[----:B------:R-:W-:-:S05]  /*0ad0*/  IMAD.X R6, RZ, RZ, R6, P5 ;  /* 0x000000ffff067224 */ /* 0x000fca00028e0606 */
[----:B------:R-:W-:Y:S02]  /*0ae0*/  ISETP.GE.AND.EX P2, PT, R6, UR37, PT, P2 ;  /* 0x0000002506007c0c */ /* 0x000fe4000bf46320 */
[----:B------:R-:W-:Y:S01]  /*0af0*/  @!P0 IADD3 R2, P3, PT, R4, UR34, RZ ;  /* 0x0000002204028c10 */ /* 0x000fe2000ff7e0ff */
[----:B------:R-:W-:-:S04]  /*0b00*/  UIADD3 UR10, UP0, UPT, UR10, -0x2, URZ ;  /* 0xfffffffe0a0a7890 */ /* 0x000fc8000ff1e0ff */
[----:B------:R-:W-:Y:S02]  /*0b10*/  UIADD3.X UR4, UPT, UPT, UR4, -0x1, URZ, UP0, !UPT ;  /* 0xffffffff04047890 */ /* 0x000fe400087fe4ff */
[----:B------:R-:W-:-:S04]  /*0b20*/  UISETP.NE.U32.AND UP0, UPT, UR10, URZ, UPT ;  /* 0x000000ff0a00728c */ /* 0x000fc8000bf05070 */
[----:B------:R-:W-:Y:S02]  /*0b30*/  UISETP.NE.AND.EX UP0, UPT, UR4, URZ, UPT, UP0 ;  /* 0x000000ff0400728c */ /* 0x000fe4000bf05300 */
[----:B------:R-:W-:-:S04]  /*0b40*/  UIADD3 UR5, UP1, UPT, UR25, UR5, URZ ;  /* 0x0000000519057290 */ /* 0x000fc8000ff3e0ff */
[----:B------:R-:W-:Y:S01]  /*0b50*/  UIADD3.X UR6, UPT, UPT, UR26, UR6, URZ, UP1, !UPT ;  /* 0x000000061a067290 */ /* 0x000fe20008ffe4ff */
[----:B---3--:R-:W-:Y:S01]  /*0b60*/  IMAD R5, R3, UR7, RZ ;  /* 0x0000000703057c24 */ /* 0x008fe2000f8e02ff */
[----:B----4-:R-:W-:-:S04]  /*0b70*/  PRMT R20, R20, 0x9910, RZ ;  /* 0x0000991014147816 */ /* 0x010fc800000000ff */
[----:B------:R-:W-:Y:S02]  /*0b80*/  PRMT R5, R5, 0x9910, RZ ;  /* 0x0000991005057816 */ /* 0x000fe400000000ff */
[----:B------:R-:W-:Y:S02]  /*0b90*/  @!P0 IADD3.X R3, PT, PT, R0, UR35, RZ, P3, !PT ;  /* 0x0000002300038c10 */ /* 0x000fe40009ffe4ff */
[----:B--2---:R-:W-:Y:S01]  /*0ba0*/  PRMT R12, R8, 0x9910, RZ ;  /* 0x00009910080c7816 */ /* 0x004fe200000000ff */
[----:B------:R-:W-:Y:S01]  /*0bb0*/  IMAD.MOV.U32 R8, RZ, RZ, R20 ;  /* 0x000000ffff087224 */ /* 0x000fe200078e0014 */
[----:B-----5:R-:W-:-:S03]  /*0bc0*/  PRMT R10, R21, 0x9910, RZ ;  /* 0x00009910150a7816 */ /* 0x020fc600000000ff */
[----:B------:R-:W-:Y:S01]  /*0bd0*/  IMAD R13, R5, R8, RZ ;  /* 0x00000008050d7224 */ /* 0x000fe200078e02ff */
[C---:B------:R-:W-:Y:S02]  /*0be0*/  @!P1 IADD3 R6, P3, PT, R4.reuse, UR33, RZ ;  /* 0x0000002104069c10 */ /* 0x040fe4000ff7e0ff */
[----:B------:R-:W-:Y:S01]  /*0bf0*/  PRMT R14, R7, 0x9910, RZ ;  /* 0x00009910070e7816 */ /* 0x000fe200000000ff */
[C---:B------:R-:W-:Y:S01]  /*0c00*/  IMAD R15, R5.reuse, R10, RZ ;  /* 0x0000000a050f7224 */ /* 0x040fe200078e02ff */
[C---:B------:R-:W-:Y:S02]  /*0c10*/  @!P4 IADD3 R8, P5, PT, R4.reuse, UR31, RZ ;  /* 0x0000001f0408cc10 */ /* 0x040fe4000ffbe0ff */
[----:B------:R-:W-:Y:S01]  /*0c20*/  @!P2 IADD3 R10, P6, PT, R4, UR32, RZ ;  /* 0x00000020040aac10 */ /* 0x000fe2000ffde0ff */
[C---:B------:R-:W-:Y:S01]  /*0c30*/  IMAD R17, R5.reuse, R14, RZ ;  /* 0x0000000e05117224 */ /* 0x040fe200078e02ff */
[C---:B------:R-:W-:Y:S01]  /*0c40*/  @!P1 IADD3.X R7, PT, PT, R0.reuse, UR18, RZ, P3, !PT ;  /* 0x0000001200079c10 */ /* 0x040fe20009ffe4ff */
[----:B------:R-:W-:Y:S01]  /*0c50*/  IMAD R5, R5, R12, RZ ;  /* 0x0000000c05057224 */ /* 0x000fe200078e02ff */
[----:B------:R-:W-:-:S02]  /*0c60*/  @!P4 IADD3.X R9, PT, PT, R0, UR11, RZ, P5, !PT ;  /* 0x0000000b0009cc10 */ /* 0x000fc4000affe4ff */
[----:B------:R-:W-:Y:S01]  /*0c70*/  @!P2 IADD3.X R11, PT, PT, R0, UR17, RZ, P6, !PT ;  /* 0x00000011000bac10 */ /* 0x000fe2000b7fe4ff */
[----:B------:R0:W-:Y:S04]  /*0c80*/  @!P0 STG.E.U8 desc[UR20][R2.64], R13 ;  /* 0x0000000d02008986 */ /* 0x0001e8000c101114 */
[----:B------:R0:W-:Y:S04]  /*0c90*/  @!P1 STG.E.U8 desc[UR20][R6.64], R15 ;  /* 0x0000000f06009986 */ /* 0x0001e8000c101114 */
[----:B------:R0:W-:Y:S04]  /*0ca0*/  @!P4 STG.E.U8 desc[UR20][R8.64], R5 ;  /* 0x000000050800c986 */ /* 0x0001e8000c101114 */
[----:B------:R0:W-:Y:S01]  /*0cb0*/  @!P2 STG.E.U8 desc[UR20][R10.64], R17 ;  /* 0x000000110a00a986 */ /* 0x0001e2000c101114 */
[----:B------:R-:W-:-:S04]  /*0cc0*/  IADD3 R4, P0, PT, R4, UR25, RZ ;  /* 0x0000001904047c10 */ /* 0x000fc8000ff1e0ff */
[----:B------:R-:W-:Y:S01]  /*0cd0*/  IADD3.X R0, PT, PT, R0, UR26, RZ, P0, !PT ;  /* 0x0000001a00007c10 */ /* 0x000fe200087fe4ff */
[----:B------:R-:W-:Y:S08]  /*0ce0*/  BRA.U UP0, `(.L_x_586) ;  /* 0xfffffff500e07547 */ /* 0x000ff0000b83ffff */
.L_x_585:
[----:B------:R-:W-:-:S04]  /*0cf0*/  ULOP3.LUT UR4, UR16, 0x1, URZ, 0xc0, !UPT ;  /* 0x0000000110047892 */ /* 0x000fc8000f8ec0ff */
[----:B------:R-:W-:-:S06]  /*0d00*/  UISETP.NE.U32.AND UP0, UPT, UR4, 0x1, UPT ;  /* 0x000000010400788c */ /* 0x000fcc000bf05070 */
[----:B------:R-:W-:-:S13]  /*0d10*/  PLOP3.LUT P0, PT, PT, PT, UP0, 0x80, 0x8 ;  /* 0x000000000008781c */ /* 0x000fda0003f0f008 */
[----:B------:R-:W-:Y:S05]  /*0d20*/  @!P0 EXIT ;  /* 0x000000000000894d */ /* 0x000fea0003800000 */
[----:B0-----:R-:W0:Y:S01]  /*0d30*/  S2R R8, SR_TID.X ;  /* 0x0000000000087919 */ /* 0x001e220000002100 */
[----:B------:R-:W1:Y:S01]  /*0d40*/  LDCU UR4, c[0x0][0x360] ;  /* 0x00006c00ff0477ac */ /* 0x000e620008000800 */
[----:B------:R-:W2:Y:S01]  /*0d50*/  LDC.64 R10, c[0x0][0x10b0] ;  /* 0x00042c00ff0a7b82 */ /* 0x000ea20000000a00 */
[----:B------:R-:W-:Y:S02]  /*0d60*/  PRMT R12, RZ, 0x7610, R12 ;  /* 0x00007610ff0c7816 */ /* 0x000fe4000000000c */
[----:B------:R-:W-:Y:S01]  /*0d70*/  PRMT R13, RZ, 0x7610, R13 ;  /* 0x00007610ff0d7816 */ /* 0x000fe2000000000d */
[----:B--2---:R2:W3:Y:S01]  /*0d80*/  LDG.E.U8 R11, desc[UR20][R10.64] ;  /* 0x000000140a0b7981 */ /* 0x0044e2000c1e1100 */
[----:B0-----:R-:W-:-:S04]  /*0d90*/  IADD3 R8, P1, PT, R8, UR5, RZ ;  /* 0x0000000508087c10 */ /* 0x001fc8000ff3e0ff */
[C---:B-1----:R-:W-:Y:S01]  /*0da0*/  IADD3 R0, P3, PT, R8.reuse, UR4, RZ ;  /* 0x0000000408007c10 */ /* 0x042fe2000ff7e0ff */
[----:B------:R-:W-:Y:S01]  /*0db0*/  IMAD.X R4, RZ, RZ, UR6, P1 ;  /* 0x00000006ff047e24 */ /* 0x000fe200088e06ff */
[----:B------:R-:W-:Y:S02]  /*0dc0*/  ISETP.GE.U32.AND P0, PT, R8, UR36, PT ;  /* 0x0000002408007c0c */ /* 0x000fe4000bf06070 */
[C---:B------:R-:W-:Y:S01]  /*0dd0*/  ISETP.GE.U32.AND P1, PT, R0.reuse, UR36, PT ;  /* 0x0000002400007c0c */ /* 0x040fe2000bf26070 */
[----:B------:R-:W-:Y:S01]  /*0de0*/  IMAD.X R2, RZ, RZ, R4, P3 ;  /* 0x000000ffff027224 */ /* 0x000fe200018e0604 */
[----:B------:R-:W-:Y:S02]  /*0df0*/  IADD3 R3, P3, PT, R0, UR4, RZ ;  /* 0x0000000400037c10 */ /* 0x000fe4000ff7e0ff */
[----:B------:R-:W-:Y:S02]  /*0e00*/  IADD3 R8, P2, PT, R8, UR38, RZ ;  /* 0x0000002608087c10 */ /* 0x000fe4000ff5e0ff */
[----:B------:R-:W-:Y:S01]  /*0e10*/  ISETP.GE.AND.EX P1, PT, R2, UR37, PT, P1 ;  /* 0x0000002502007c0c */ /* 0x000fe2000bf26310 */
[----:B------:R-:W-:Y:S01]  /*0e20*/  IMAD.X R2, RZ, RZ, R2, P3 ;  /* 0x000000ffff027224 */ /* 0x000fe200018e0602 */
[----:B------:R-:W-:-:S02]  /*0e30*/  ISETP.GE.AND.EX P0, PT, R4, UR37, PT, P0 ;  /* 0x0000002504007c0c */ /* 0x000fc4000bf06300 */
[----:B------:R-:W-:Y:S02]  /*0e40*/  IADD3.X R9, PT, PT, R4, UR39, RZ, P2, !PT ;  /* 0x0000002704097c10 */ /* 0x000fe400097fe4ff */
[C---:B------:R-:W-:Y:S02]  /*0e50*/  ISETP.GE.U32.AND P2, PT, R3.reuse, UR36, PT ;  /* 0x0000002403007c0c */ /* 0x040fe4000bf46070 */
[----:B------:R-:W-:Y:S02]  /*0e60*/  IADD3 R3, P4, PT, R3, UR4, RZ ;  /* 0x0000000403037c10 */ /* 0x000fe4000ff9e0ff */
[----:B------:R-:W-:Y:S02]  /*0e70*/  IADD3 R6, P5, PT, R8, UR4, RZ ;  /* 0x0000000408067c10 */ /* 0x000fe4000ffbe0ff */
[----:B------:R-:W-:Y:S01]  /*0e80*/  ISETP.GE.AND.EX P2, PT, R2, UR37, PT, P2 ;  /* 0x0000002502007c0c */ /* 0x000fe2000bf46320 */
[----:B------:R-:W-:Y:S01]  /*0e90*/  IMAD.X R2, RZ, RZ, R2, P4 ;  /* 0x000000ffff027224 */ /* 0x000fe200020e0602 */
[----:B------:R-:W-:Y:S01]  /*0ea0*/  PRMT R0, RZ, 0x7610, R0 ;  /* 0x00007610ff007816 */ /* 0x000fe20000000000 */
[----:B------:R-:W-:Y:S01]  /*0eb0*/  IMAD.X R7, RZ, RZ, R9, P5 ;  /* 0x000000ffff077224 */ /* 0x000fe200028e0609 */
[----:B------:R-:W-:-:S02]  /*0ec0*/  IADD3 R4, P4, PT, R6, UR4, RZ ;  /* 0x0000000406047c10 */ /* 0x000fc4000ff9e0ff */
[----:B------:R-:W-:Y:S02]  /*0ed0*/  ISETP.GE.U32.AND P3, PT, R3, UR36, PT ;  /* 0x0000002403007c0c */ /* 0x000fe4000bf66070 */
[----:B------:R-:W4:Y:S01]  /*0ee0*/  @!P0 LDG.E.U8 R0, desc[UR20][R8.64] ;  /* 0x0000001408008981 */ /* 0x000f22000c1e1100 */
[----:B------:R-:W-:Y:S01]  /*0ef0*/  IMAD.X R5, RZ, RZ, R7, P4 ;  /* 0x000000ffff057224 */ /* 0x000fe200020e0607 */
[----:B------:R-:W-:Y:S02]  /*0f00*/  ISETP.GE.AND.EX P3, PT, R2, UR37, PT, P3 ;  /* 0x0000002502007c0c */ /* 0x000fe4000bf66330 */
[----:B------:R-:W-:Y:S01]  /*0f10*/  IADD3 R2, P4, PT, R4, UR4, RZ ;  /* 0x0000000404027c10 */ /* 0x000fe2000ff9e0ff */
[----:B------:R-:W5:Y:S01]  /*0f20*/  @!P1 LDG.E.U8 R12, desc[UR20][R6.64] ;  /* 0x00000014060c9981 */ /* 0x000f62000c1e1100 */
[----:B--2---:R-:W-:Y:S01]  /*0f30*/  PRMT R10, RZ, 0x7610, R10 ;  /* 0x00007610ff0a7816 */ /* 0x004fe2000000000a */
[----:B------:R-:W0:Y:S02]  /*0f40*/  LDCU.U8 UR4, c[0x0][0x10b8] ;  /* 0x00021700ff0477ac */ /* 0x000e240008000000 */
[----:B------:R-:W2:Y:S01]  /*0f50*/  @!P2 LDG.E.U8 R13, desc[UR20][R4.64] ;  /* 0x00000014040da981 */ /* 0x000ea2000c1e1100 */
[----:B------:R-:W-:-:S05]  /*0f60*/  IMAD.X R3, RZ, RZ, R5, P4 ;  /* 0x000000ffff037224 */ /* 0x000fca00020e0605 */
[----:B------:R-:W2:Y:S01]  /*0f70*/  @!P3 LDG.E.U8 R10, desc[UR20][R2.64] ;  /* 0x00000014020ab981 */ /* 0x000ea2000c1e1100 */
[----:B0-----:R-:W-:-:S06]  /*0f80*/  UPRMT UR4, UR4, 0x8880, URZ ;  /* 0x0000888004047896 */ /* 0x001fcc00080000ff */
[----:B---3--:R-:W-:-:S05]  /*0f90*/  IMAD R11, R11, UR4, RZ ;  /* 0x000000040b0b7c24 */ /* 0x008fca000f8e02ff */
[----:B------:R-:W-:Y:S02]  /*0fa0*/  PRMT R11, R11, 0x9910, RZ ;  /* 0x000099100b0b7816 */ /* 0x000fe400000000ff */
[----:B----4-:R-:W-:-:S03]  /*0fb0*/  PRMT R14, R0, 0x9910, RZ ;  /* 0x00009910000e7816 */ /* 0x010fc600000000ff */
[----:B------:R-:W-:Y:S01]  /*0fc0*/  IMAD.MOV.U32 R0, RZ, RZ, R11 ;  /* 0x000000ffff007224 */ /* 0x000fe200078e000b */
[----:B-----5:R-:W-:Y:S01]  /*0fd0*/  PRMT R15, R12, 0x9910, RZ ;  /* 0x000099100c0f7816 */ /* 0x020fe200000000ff */
[----:B------:R-:W-:Y:S01]  /*0fe0*/  IMAD.MOV.U32 R11, RZ, RZ, R14 ;  /* 0x000000ffff0b7224 */ /* 0x000fe200078e000e */
[----:B--2---:R-:W-:-:S03]  /*0ff0*/  PRMT R12, R13, 0x9910, RZ ;  /* 0x000099100d0c7816 */ /* 0x004fc600000000ff */
[----:B------:R-:W-:Y:S02]  /*1000*/  IMAD R13, R0, R11, RZ ;  /* 0x0000000b000d7224 */ /* 0x000fe400078e02ff */
[----:B------:R-:W-:Y:S01]  /*1010*/  IMAD.MOV.U32 R11, RZ, RZ, R12 ;  /* 0x000000ffff0b7224 */ /* 0x000fe200078e000c */
[----:B------:R-:W-:Y:S01]  /*1020*/  PRMT R10, R10, 0x9910, RZ ;  /* 0x000099100a0a7816 */ /* 0x000fe200000000ff */
[C---:B------:R-:W-:Y:S02]  /*1030*/  IMAD R15, R0.reuse, R15, RZ ;  /* 0x0000000f000f7224 */ /* 0x040fe400078e02ff */
[----:B------:R-:W-:Y:S01]  /*1040*/  IMAD R17, R0, R11, RZ ;  /* 0x0000000b00117224 */ /* 0x000fe200078e02ff */
[----:B------:R0:W-:Y:S01]  /*1050*/  @!P0 STG.E.U8 desc[UR20][R8.64], R13 ;  /* 0x0000000d08008986 */ /* 0x0001e2000c101114 */
[----:B------:R-:W-:-:S03]  /*1060*/  IMAD.MOV.U32 R11, RZ, RZ, R10 ;  /* 0x000000ffff0b7224 */ /* 0x000fc600078e000a */
[----:B------:R0:W-:Y:S01]  /*1070*/  @!P1 STG.E.U8 desc[UR20][R6.64], R15 ;  /* 0x0000000f06009986 */ /* 0x0001e2000c101114 */
[----:B------:R-:W-:-:S03]  /*1080*/  IMAD R11, R0, R11, RZ ;  /* 0x0000000b000b7224 */ /* 0x000fc600078e02ff */
[----:B------:R0:W-:Y:S01]  /*1090*/  @!P2 STG.E.U8 desc[UR20][R4.64], R17 ;  /* 0x000000110400a986 */ /* 0x0001e2000c101114 */
[----:B------:R-:W-:Y:S05]  /*10a0*/  @P3 EXIT ;  /* 0x000000000000394d */ /* 0x000fea0003800000 */
[----:B------:R-:W-:Y:S01]  /*10b0*/  STG.E.U8 desc[UR20][R2.64], R11 ;  /* 0x0000000b02007986 */ /* 0x000fe2000c101114 */
[----:B------:R-:W-:Y:S05]  /*10c0*/  EXIT ;  /* 0x000000000000794d */ /* 0x000fea0003800000 */
.L_x_584:
        /* <DEDUP_REMOVED lines=10> */
.L_x_587:
[C---:B------:R-:W-:Y:S01]  /*1170*/  LEA R4, P0, R7.reuse, UR38, 0x2 ;  /* 0x0000002607047c11 */ /* 0x040fe2000f8010ff */
[----:B0-----:R-:W3:Y:S03]  /*1180*/  LDG.E.U8 R8, desc[UR20][R2.64] ;  /* 0x0000001402087981 */ /* 0x001ee6000c1e1100 */
[----:B------:R-:W-:-:S05]  /*1190*/  LEA.HI.X R5, R7, UR39, R0, 0x2, P0 ;  /* 0x0000002707057c11 */ /* 0x000fca00080f1400 */
[----:B------:R-:W4:Y:S01]  /*11a0*/  LDG.E R6, desc[UR20][R4.64] ;  /* 0x0000001404067981 */ /* 0x000f22000c1e1900 */
[----:B--2---:R-:W-:-:S05]  /*11b0*/  IADD3 R7, P0, PT, R7, UR5, RZ ;  /* 0x0000000507077c10 */ /* 0x004fca000ff1e0ff */
[----:B------:R-:W-:Y:S01]  /*11c0*/  IMAD.X R0, RZ, RZ, R0, P0 ;  /* 0x000000ffff007224 */ /* 0x000fe200000e0600 */
[----:B------:R-:W-:-:S04]  /*11d0*/  LOP3.LUT P0, RZ, R7, 0xffffc000, RZ, 0xc0, !PT ;  /* 0xffffc00007ff7812 */ /* 0x000fc8000780c0ff */
[----:B------:R-:W-:Y:S01]  /*11e0*/  LOP3.LUT P0, RZ, R0, 0x3fffffff, RZ, 0xc0, P0 ;  /* 0x3fffffff00ff7812 */ /* 0x000fe2000000c0ff */
[----:B---3--:R-:W-:-:S05]  /*11f0*/  IMAD R8, R8, UR4, RZ ;  /* 0x0000000408087c24 */ /* 0x008fca000f8e02ff */
[----:B------:R-:W-:Y:S02]  /*1200*/  PRMT R9, R8, 0x9910, RZ ;  /* 0x0000991008097816 */ /* 0x000fe400000000ff */
[C---:B----4-:R-:W-:Y:S02]  /*1210*/  PRMT R8, R6.reuse, 0x7771, RZ ;  /* 0x0000777106087816 */ /* 0x050fe400000000ff */
[C---:B------:R-:W-:Y:S02]  /*1220*/  PRMT R10, R6.reuse, 0x7773, RZ ;  /* 0x00007773060a7816 */ /* 0x040fe400000000ff */
[C---:B------:R-:W-:Y:S01]  /*1230*/  PRMT R12, R6.reuse, 0x7772, RZ ;  /* 0x00007772060c7816 */ /* 0x040fe200000000ff */
[C---:B------:R-:W-:Y:S01]  /*1240*/  IMAD R8, R9.reuse, R8, RZ ;  /* 0x0000000809087224 */ /* 0x040fe200078e02ff */
[----:B------:R-:W-:Y:S01]  /*1250*/  LOP3.LUT R6, R6, 0xff, RZ, 0xc0, !PT ;  /* 0x000000ff06067812 */ /* 0x000fe200078ec0ff */
[----:B------:R-:W-:-:S03]  /*1260*/  IMAD R10, R9, R10, RZ ;  /* 0x0000000a090a7224 */ /* 0x000fc600078e02ff */
[----:B------:R-:W-:Y:S01]  /*1270*/  LOP3.LUT R8, R8, 0xffff, RZ, 0xc0, !PT ;  /* 0x0000ffff08087812 */ /* 0x000fe200078ec0ff */
[C---:B------:R-:W-:Y:S01]  /*1280*/  IMAD R6, R9.reuse, R6, RZ ;  /* 0x0000000609067224 */ /* 0x040fe200078e02ff */
[----:B------:R-:W-:Y:S01]  /*1290*/  LOP3.LUT R10, R10, 0xffff, RZ, 0xc0, !PT ;  /* 0x0000ffff0a0a7812 */ /* 0x000fe200078ec0ff */
[----:B------:R-:W-:-:S03]  /*12a0*/  IMAD R9, R9, R12, RZ ;  /* 0x0000000c09097224 */ /* 0x000fc600078e02ff */
[----:B------:R-:W-:Y:S01]  /*12b0*/  LOP3.LUT R11, R6, 0xffff, RZ, 0xc0, !PT ;  /* 0x0000ffff060b7812 */ /* 0x000fe200078ec0ff */
[----:B------:R-:W-:Y:S01]  /*12c0*/  IMAD.SHL.U32 R6, R7, 0x4, RZ ;  /* 0x0000000407067824 */ /* 0x000fe200078e00ff */
[----:B------:R-:W-:Y:S02]  /*12d0*/  LOP3.LUT R9, R9, 0xffff, RZ, 0xc0, !PT ;  /* 0x0000ffff09097812 */ /* 0x000fe400078ec0ff */
[----:B------:R-:W-:Y:S02]  /*12e0*/  PRMT R8, R11, 0x3340, R8 ;  /* 0x000033400b087816 */ /* 0x000fe40000000008 */
[----:B------:R-:W-:Y:S02]  /*12f0*/  PRMT R9, R9, 0x3340, R10 ;  /* 0x0000334009097816 */ /* 0x000fe4000000000a */
[----:B------:R-:W-:Y:S02]  /*1300*/  ISETP.LT.U32.AND P1, PT, R6, UR10, PT ;  /* 0x0000000a06007c0c */ /* 0x000fe4000bf21070 */
[----:B------:R-:W-:-:S02]  /*1310*/  PRMT R9, R8, 0x5410, R9 ;  /* 0x0000541008097816 */ /* 0x000fc40000000009 */
[----:B------:R-:W-:-:S03]  /*1320*/  SHF.L.U64.HI R6, R7, 0x2, R0 ;  /* 0x0000000207067819 */ /* 0x000fc60000010200 */
[----:B------:R1:W-:Y:S01]  /*1330*/  STG.E desc[UR20][R4.64], R9 ;  /* 0x0000000904007986 */ /* 0x0003e2000c101914 */
[----:B------:R-:W-:-:S13]  /*1340*/  ISETP.LT.AND.EX P1, PT, R6, UR11, PT, P1 ;  /* 0x0000000b06007c0c */ /* 0x000fda000bf21310 */
[----:B-1----:R-:W-:Y:S05]  /*1350*/  @!P0 BRA P1, `(.L_x_587) ;  /* 0xfffffffc00848947 */ /* 0x002fea000083ffff */
[----:B------:R-:W-:Y:S05]  /*1360*/  EXIT ;  /* 0x000000000000794d */ /* 0x000fea0003800000 */
        .weak           $__internal_48_$__cuda_sm20_div_u16
        .type           $__internal_48_$__cuda_sm20_div_u16,@function
        .size           $__internal_48_$__cuda_sm20_div_u16,(.L_x_808 - $__internal_48_$__cuda_sm20_div_u16)
$__internal_48_$__cuda_sm20_div_u16:
        /* <DEDUP_REMOVED lines=19> */
[----:B------:R-:W-:Y:S05]  /*14a0*/  RET.REL.NODEC R2 `(_ZN2at6native63_GLOBAL__N__862fb238_30_ForeachBinaryOpScalarTensor_cu_64fe0ca525multi_tensor_apply_kernelINS1_18TensorListMetadataILi1EEENS1_27BinaryOpScalarTensorFunctorIaLi1ELi1ELi0EEEJSt10multipliesIaEPaaEEEvT_T0_DpT1_) ;  /* 0xffffffe802d47950 */ /* 0x000fea0003c3ffff */
.L_x_588:
        /* <DEDUP_REMOVED lines=13> */
.L_x_808:


//--------------------- .text._ZN2at6native63_GLOBAL__N__862fb238_30_ForeachBinaryOpScalarTensor_cu_64fe0ca525multi_tensor_apply_kernelINS1_18TensorListMetadataILi1EEENS1_27BinaryOpScalarTensorFunctorIhLi1ELi1ELi0EEEJSt10multipliesIhEPhhEEEvT_T0_DpT1_ --------------------------
	.section	.text._ZN2at6native63_GLOBAL__N__862fb238_30_ForeachBinaryOpScalarTensor_cu_64fe0ca525multi_tensor_apply_kernelINS1_18TensorListMetadataILi1EEENS1_27BinaryOpScalarTensorFunctorIhLi1ELi1ELi0EEEJSt10multipliesIhEPhhEEEvT_T0_DpT1_,"ax",@progbits
	.align	128
.text._ZN2at6native63_GLOBAL__N__862fb238_30_ForeachBinaryOpScalarTensor_cu_64fe0ca525multi_tensor_apply_kernelINS1_18TensorListMetadataILi1EEENS1_27BinaryOpScalarTensorFunctorIhLi1ELi1ELi0EEEJSt10multipliesIhEPhhEEEvT_T0_DpT1_:
        .type           _ZN2at6native63_GLOBAL__N__862fb238_30_ForeachBinaryOpScalarTensor_cu_64fe0ca525multi_tensor_apply_kernelINS1_18TensorListMetadataILi1EEENS1_27BinaryOpScalarTensorFunctorIhLi1ELi1ELi0EEEJSt10multipliesIhEPhhEEEvT_T0_DpT1_,@function
        .size           _ZN2at6native63_GLOBAL__N__862fb238_30_ForeachBinaryOpScalarTensor_cu_64fe0ca525multi_tensor_apply_kernelINS1_18TensorListMetadataILi1EEENS1_27BinaryOpScalarTensorFunctorIhLi1ELi1ELi0EEEJSt10multipliesIhEPhhEEEvT_T0_DpT1_,(.L_x_810 - _ZN2at6native63_GLOBAL__N__862fb238_30_ForeachBinaryOpScalarTensor_cu_64fe0ca525multi_tensor_apply_kernelINS1_18TensorListMetadataILi1EEENS1_27BinaryOpScalarTensorFunctorIhLi1ELi1ELi0EEEJSt10multipliesIhEPhhEEEvT_T0_DpT1_)
        .other          _ZN2at6native63_GLOBAL__N__862fb238_30_ForeachBinaryOpScalarTensor_cu_64fe0ca525multi_tensor_apply_kernelINS1_18TensorListMetadataILi1EEENS1_27BinaryOpScalarTensorFunctorIhLi1ELi1ELi0EEEJSt10multipliesIhEPhhEEEvT_T0_DpT1_,@"STO_CUDA_ENTRY STV_DEFAULT"
_ZN2at6native63_GLOBAL__N__862fb238_30_ForeachBinaryOpScalarTensor_cu_64fe0ca525multi_tensor_apply_kernelINS1_18TensorListMetadataILi1EEENS1_27BinaryOpScalarTensorFunctorIhLi1ELi1ELi0EEEJSt10multipliesIhEPhhEEEvT_T0_DpT1_:
        /* <DEDUP_REMOVED lines=35> */
[----:B------:R-:W-:Y:S05]  /*0230*/  CALL.REL.NOINC `($__internal_49_$__cuda_sm20_div_u16) ;  /* 0x00000010004c7944 */ /* 0x000fea0003c00000 */
        /* <DEDUP_REMOVED lines=35> */
.L_x_591:
        /* <DEDUP_REMOVED lines=136> */
.L_x_590:
        /* <DEDUP_REMOVED lines=62> */
.L_x_589:
        /* <DEDUP_REMOVED lines=10> */
.L_x_592:
        /* <DEDUP_REMOVED lines=32> */
        .weak           $__internal_49_$__cuda_sm20_div_u16
        .type           $__internal_49_$__cuda_sm20_div_u16,@function
        .size           $__internal_49_$__cuda_sm20_div_u16,(.L_x_810 - $__internal_49_$__cuda_sm20_div_u16)
$__internal_49_$__cuda_sm20_div_u16:
        /* <DEDUP_REMOVED lines=19> */
[----:B------:R-:W-:Y:S05]  /*14a0*/  RET.REL.NODEC R2 `(_ZN2at6native63_GLOBAL__N__862fb238_30_ForeachBinaryOpScalarTensor_cu_64fe0ca525multi_tensor_apply_kernelINS1_18TensorListMetadataILi1EEENS1_27BinaryOpScalarTensorFunctorIhLi1ELi1ELi0EEEJSt10multipliesIhEPhhEEEvT_T0_DpT1_) ;  /* 0xffffffe802d47950 */ /* 0x000fea0003c3ffff */
.L_x_593:
        /* <DEDUP_REMOVED lines=13> */
.L_x_810:


//--------------------- .text._ZN2at6native63_GLOBAL__N__862fb238_30_ForeachBinaryOpScalarTensor_cu_64fe0ca525multi_tensor_apply_kernelINS1_18TensorListMetadataILi2EEENS1_27BinaryOpScalarTensorFunctorIN3c108BFloat16ELi2ELi1ELi1EEEJSt4plusIfEPS7_fEEEvT_T0_DpT1_ --------------------------
	.section	.text._ZN2at6native63_GLOBAL__N__862fb238_30_ForeachBinaryOpScalarTensor_cu_64fe0ca525multi_tensor_apply_kernelINS1_18TensorListMetadataILi2EEENS1_27BinaryOpScalarTensorFunctorIN3c108BFloat16ELi2ELi1ELi1EEEJSt4plusIfEPS7_fEEEvT_T0_DpT1_,"ax",@progbits
	.align	128
.text._ZN2at6native63_GLOBAL__N__862fb238_30_ForeachBinaryOpScalarTensor_cu_64fe0ca525multi_tensor_apply_kernelINS1_18TensorListMetadataILi2EEENS1_27BinaryOpScalarTensorFunctorIN3c108BFloat16ELi2ELi1ELi1EEEJSt4plusIfEPS7_fEEEvT_T0_DpT1_:
        .type           _ZN2at6native63_GLOBAL__N__862fb238_30_ForeachBinaryOpScalarTensor_cu_64fe0ca525multi_tensor_apply_kernelINS1_18TensorListMetadataILi2EEENS1_27BinaryOpScalarTensorFunctorIN3c108BFloat16ELi2ELi1ELi1EEEJSt4plusIfEPS7_fEEEvT_T0_DpT1_,@function
        .size           _ZN2at6native63_GLOBAL__N__862fb238_30_ForeachBinaryOpScalarTensor_cu_64fe0ca525multi_tensor_apply_kernelINS1_18TensorListMetadataILi2EEENS1_27BinaryOpScalarTensorFunctorIN3c108BFloat16ELi2ELi1ELi1EEEJSt4plusIfEPS7_fEEEvT_T0_DpT1_,(.L_x_812 - _ZN2at6native63_GLOBAL__N__862fb238_30_ForeachBinaryOpScalarTensor_cu_64fe0ca525multi_tensor_apply_kernelINS1_18TensorListMetadataILi2EEENS1_27BinaryOpScalarTensorFunctorIN3c108BFloat16ELi2ELi1ELi1EEEJSt4plusIfEPS7_fEEEvT_T0_DpT1_)
        .other          _ZN2at6native63_GLOBAL__N__862fb238_30_ForeachBinaryOpScalarTensor_cu_64fe0ca525multi_tensor_apply_kernelINS1_18TensorListMetadataILi2EEENS1_27BinaryOpScalarTensorFunctorIN3c108BFloat16ELi2ELi1ELi1EEEJSt4plusIfEPS7_fEEEvT_T0_DpT1_,@"STO_CUDA_ENTRY STV_DEFAULT"
_ZN2at6native63_GLOBAL__N__862fb238_30_ForeachBinaryOpScalarTensor_cu_64fe0ca525multi_tensor_apply_kernelINS1_18TensorListMetadataILi2EEENS1_27BinaryOpScalarTensorFunctorIN3c108BFloat16ELi2ELi1ELi1EEEJSt4plusIfEPS7_fEEEvT_T0_DpT1_:
        /* <DEDUP_REMOVED lines=39> */
[----:B------:R-:W-:Y:S05]  /*0270*/  CALL.REL.NOINC `($__internal_50_$__cuda_sm20_div_u16) ;  /* 0x0000000c00e07944 */ /* 0x000fea0003c00000 */
        /* <DEDUP_REMOVED lines=14> */
.L_x_596:
[----:B0-----:R-:W-:Y:S01]  /*0360*/  IADD3 R5, P0, PT, R4, UR6, RZ ;  /* 0x0000000604057c10 */ /* 0x001fe2000ff1e0ff */
[----:B--2---:R-:W0:Y:S01]  /*0370*/  LDC.64 R14, c[0x0][0xfd0] ;  /* 0x0003f400ff0e7b82 */ /* 0x004e220000000a00 */
[----:B------:R-:W-:Y:S02]  /*0380*/  PRMT R28, RZ, 0x7610, R28 ;  /* 0x00007610ff1c7816 */ /* 0x000fe4000000001c */
[C---:B------:R-:W-:Y:S01]  /*0390*/  IADD3 R17, P1, PT, R5.reuse, UR11, RZ ;  /* 0x0000000b05117c10 */ /* 0x040fe2000ff3e0ff */
[----:B------:R-:W-:Y:S01]  /*03a0*/  IMAD.X R9, RZ, RZ, UR7, P0 ;  /* 0x00000007ff097e24 */ /* 0x000fe200080e06ff */
[-C--:B------:R-:W-:Y:S02]  /*03b0*/  ISETP.GE.U32.AND P2, PT, R5, R0.reuse, PT ;  /* 0x000000000500720c */ /* 0x080fe40003f46070 */
[----:B------:R-:W-:Y:S01]  /*03c0*/  ISETP.GE.U32.AND P3, PT, R17, R0, PT ;  /* 0x000000001100720c */ /* 0x000fe20003f66070 */
[----:B------:R-:W-:Y:S01]  /*03d0*/  IMAD.X R7, RZ, RZ, R9, P1 ;  /* 0x000000ffff077224 */ /* 0x000fe200008e0609 */
[----:B------:R-:W-:-:S02]  /*03e0*/  ISETP.GE.AND.EX P2, PT, R9, R2, PT, P2 ;  /* 0x000000020900720c */ /* 0x000fc40003f46320 */
[----:B------:R-:W-:Y:S02]  /*03f0*/  IADD3 R6, P0, PT, R17, UR11, RZ ;  /* 0x0000000b11067c10 */ /* 0x000fe4000ff1e0ff */
[----:B------:R-:W-:Y:S02]  /*0400*/  ISETP.GE.AND.EX P3, PT, R7, R2, PT, P3 ;  /* 0x000000020700720c */ /* 0x000fe40003f66330 */
[C---:B------:R-:W-:Y:S01]  /*0410*/  IADD3 R19, P4, PT, R6.reuse, UR11, RZ ;  /* 0x0000000b06137c10 */ /* 0x040fe2000ff9e0ff */
[----:B------:R-:W-:Y:S01]  /*0420*/  IMAD.X R8, RZ, RZ, R7, P0 ;  /* 0x000000ffff087224 */ /* 0x000fe200000e0607 */
[-C--:B------:R-:W-:Y:S02]  /*0430*/  ISETP.GE.U32.AND P1, PT, R6, R0.reuse, PT ;  /* 0x000000000600720c */ /* 0x080fe40003f26070 */
[----:B------:R-:W-:Y:S01]  /*0440*/  ISETP.GE.U32.AND P0, PT, R19, R0, PT ;  /* 0x000000001300720c */ /* 0x000fe20003f06070 */
[----:B------:R-:W-:Y:S01]  /*0450*/  IMAD.X R29, RZ, RZ, R8, P4 ;  /* 0x000000ffff1d7224 */ /* 0x000fe200020e0608 */
[----:B------:R-:W-:-:S02]  /*0460*/  ISETP.GE.AND.EX P1, PT, R8, R2, PT, P1 ;  /* 0x000000020800720c */ /* 0x000fc40003f26310 */
[-C--:B------:R-:W-:Y:S02]  /*0470*/  @!P2 LEA R22, P6, R5, R12.reuse, 0x1 ;  /* 0x0000000c0516a211 */ /* 0x080fe400078c08ff */
[----:B------:R-:W-:Y:S02]  /*0480*/  PRMT R16, RZ, 0x7610, R16 ;  /* 0x00007610ff107816 */ /* 0x000fe40000000010 */
[----:B------:R-:W-:Y:S02]  /*0490*/  @!P3 LEA R20, P5, R17, R12, 0x1 ;  /* 0x0000000c1114b211 */ /* 0x000fe400078a08ff */
[-C--:B------:R-:W-:Y:S02]  /*04a0*/  @!P2 LEA.HI.X R23, R5, R13.reuse, R9, 0x1, P6 ;  /* 0x0000000d0517a211 */ /* 0x080fe400030f0c09 */
[----:B------:R-:W-:Y:S02]  /*04b0*/  @!P3 LEA.HI.X R21, R17, R13, R7, 0x1, P5 ;  /* 0x0000000d1115b211 */ /* 0x000fe400028f0c07 */
[----:B------:R-:W-:Y:S01]  /*04c0*/  ISETP.GE.AND.EX P0, PT, R29, R2, PT, P0 ;  /* 0x000000021d00720c */ /* 0x000fe20003f06300 */
[----:B------:R-:W2:Y:S04]  /*04d0*/  @!P2 LDG.E.U16 R28, desc[UR12][R22.64] ;  /* 0x0000000c161ca981 */ /* 0x000ea8000c1e1500 */
[----:B------:R3:W4:Y:S04]  /*04e0*/  @!P3 LDG.E.U16 R16, desc[UR12][R20.64] ;  /* 0x0000000c1410b981 */ /* 0x000728000c1e1500 */
[----:B0-----:R-:W5:Y:S01]  /*04f0*/  LDG.E.U16 R22, desc[UR12][R14.64] ;  /* 0x0000000c0e167981 */ /* 0x001f62000c1e1500 */
[----:B------:R-:W-:-:S02]  /*0500*/  @!P1 LEA R24, P4, R6, R12, 0x1 ;  /* 0x0000000c06189211 */ /* 0x000fc400078808ff */
[----:B------:R-:W-:Y:S02]  /*0510*/  PRMT R18, RZ, 0x7610, R18 ;  /* 0x00007610ff127816 */ /* 0x000fe40000000012 */
[-C--:B------:R-:W-:Y:S02]  /*0520*/  @!P1 LEA.HI.X R25, R6, R13.reuse, R8, 0x1, P4 ;  /* 0x0000000d06199211 */ /* 0x080fe400020f0c08 */
[C---:B------:R-:W-:Y:S02]  /*0530*/  @!P0 LEA R26, P4, R19.reuse, R12, 0x1 ;  /* 0x0000000c131a8211 */ /* 0x040fe400078808ff */
[----:B---3--:R-:W-:Y:S01]  /*0540*/  PRMT R20, RZ, 0x7610, R20 ;  /* 0x00007610ff147816 */ /* 0x008fe20000000014 */
[----:B------:R0:W3:Y:S01]  /*0550*/  @!P1 LDG.E.U16 R18, desc[UR12][R24.64] ;  /* 0x0000000c18129981 */ /* 0x0000e2000c1e1500 */
[----:B------:R-:W-:-:S05]  /*0560*/  @!P0 LEA.HI.X R27, R19, R13, R29, 0x1, P4 ;  /* 0x0000000d131b8211 */ /* 0x000fca00020f0c1d */
[----:B------:R3:W3:Y:S01]  /*0570*/  @!P0 LDG.E.U16 R20, desc[UR12][R26.64] ;  /* 0x0000000c1a148981 */ /* 0x0006e2000c1e1500 */
[----:B--2---:R-:W-:Y:S02]  /*0580*/  IMAD.U32 R28, R28, 0x10000, RZ ;  /* 0x000100001c1c7824 */ /* 0x004fe400078e00ff */
[----:B----4-:R-:W-:Y:S02]  /*0590*/  IMAD.U32 R16, R16, 0x10000, RZ ;  /* 0x0001000010107824 */ /* 0x010fe400078e00ff */
[----:B-----5:R-:W-:Y:S01]  /*05a0*/  IMAD.U32 R21, R22, 0x10000, RZ ;  /* 0x0001000016157824 */ /* 0x020fe200078e00ff */
[----:B------:R-:W-:-:S03]  /*05b0*/  @!P1 LEA R22, P4, R6, R10, 0x1 ;  /* 0x0000000a06169211 */ /* 0x000fc600078808ff */
[C---:B-1----:R-:W-:Y:S01]  /*05c0*/  FFMA.FTZ R28, R21.reuse, UR14, R28 ;  /* 0x0000000e151c7c23 */ /* 0x042fe2000801001c */
[----:B------:R-:W-:Y:S01]  /*05d0*/  FFMA.FTZ R16, R21, UR14, R16 ;  /* 0x0000000e15107c23 */ /* 0x000fe20008010010 */
[-C--:B------:R-:W-:Y:S02]  /*05e0*/  @!P1 LEA.HI.X R23, R6, R11.reuse, R8, 0x1, P4 ;  /* 0x0000000b06179211 */ /* 0x080fe400020f0c08 */
[C---:B0-----:R-:W-:Y:S02]  /*05f0*/  @!P2 LEA R24, P4, R5.reuse, R10, 0x1 ;  /* 0x0000000a0518a211 */ /* 0x041fe400078808ff */
[----:B------:R-:W-:Y:S02]  /*0600*/  F2FP.BF16.F32.PACK_AB R8, RZ, R28 ;  /* 0x0000001cff08723e */ /* 0x000fe400000010ff */
[----:B------:R-:W-:Y:S02]  /*0610*/  F2FP.BF16.F32.PACK_AB R6, RZ, R16 ;  /* 0x00000010ff06723e */ /* 0x000fe400000010ff */
[----:B------:R-:W-:-:S02]  /*0620*/  @!P2 LEA.HI.X R25, R5, R11, R9, 0x1, P4 ;  /* 0x0000000b0519a211 */ /* 0x000fc400020f0c09 */
[----:B------:R-:W-:Y:S01]  /*0630*/  PRMT R16, R8, 0x7610, R16 ;  /* 0x0000761008107816 */ /* 0x000fe20000000010 */
[----:B---3--:R-:W-:Y:S01]  /*0640*/  IMAD.U32 R18, R18, 0x10000, RZ ;  /* 0x0001000012127824 */ /* 0x008fe200078e00ff */
[----:B------:R-:W-:-:S03]  /*0650*/  IADD3 R5, P4, PT, R5, UR10, RZ ;  /* 0x0000000a05057c10 */ /* 0x000fc6000ff9e0ff */
[----:B------:R0:W-:Y:S01]  /*0660*/  @!P2 STG.E.U16 desc[UR12][R24.64], R16 ;  /* 0x000000101800a986 */ /* 0x0001e2000c10150c */
[-C--:B------:R-:W-:Y:S01]  /*0670*/  @!P3 LEA R26, P2, R17, R10.reuse, 0x1 ;  /* 0x0000000a111ab211 */ /* 0x080fe200078408ff */
[----:B------:R-:W-:Y:S01]  /*0680*/  IMAD.U32 R8, R20, 0x10000, RZ ;  /* 0x0001000014087824 */ /* 0x000fe200078e00ff */
[----:B------:R-:W-:Y:S01]  /*0690*/  PRMT R20, R6, 0x7610, R20 ;  /* 0x0000761006147816 */ /* 0x000fe20000000014 */
[----:B------:R-:W-:Y:S01]  /*06a0*/  FFMA.FTZ R18, R21, UR14, R18 ;  /* 0x0000000e15127c23 */ /* 0x000fe20008010012 */
[CC--:B------:R-:W-:Y:S01]  /*06b0*/  @!P3 LEA.HI.X R27, R17.reuse, R11.reuse, R7, 0x1, P2 ;  /* 0x0000000b111bb211 */ /* 0x0c0fe200010f0c07 */
[----:B------:R-:W-:Y:S01]  /*06c0*/  IMAD.X R6, RZ, RZ, R9, P4 ;  /* 0x000000ffff067224 */ /* 0x000fe200020e0609 */
[----:B------:R-:W-:Y:S02]  /*06d0*/  IADD3 R17, P4, PT, R17, UR10, RZ ;  /* 0x0000000a11117c10 */ /* 0x000fe4000ff9e0ff */
[C---:B------:R-:W-:Y:S01]  /*06e0*/  @!P0 LEA R28, P5, R19.reuse, R10, 0x1 ;  /* 0x0000000a131c8211 */ /* 0x040fe200078a08ff */
[----:B------:R-:W-:Y:S01]  /*06f0*/  @!P3 STG.E.U16 desc[UR12][R26.64], R20 ;  /* 0x000000141a00b986 */ /* 0x000fe2000c10150c */
[----:B------:R-:W-:Y:S01]  /*0700*/  F2FP.BF16.F32.PACK_AB R18, RZ, R18 ;  /* 0x00000012ff12723e */ /* 0x000fe200000010ff */
[----:B------:R-:W-:Y:S01]  /*0710*/  IMAD.X R7, RZ, RZ, R7, P4 ;  /* 0x000000ffff077224 */ /* 0x000fe200020e0607 */
[----:B------:R-:W-:-:S02]  /*0720*/  @!P0 LEA.HI.X R29, R19, R11, R29, 0x1, P5 ;  /* 0x0000000b131d8211 */ /* 0x000fc400028f0c1d */
[CC--:B------:R-:W-:Y:S02]  /*0730*/  ISETP.GE.U32.AND P3, PT, R17.reuse, R0.reuse, PT ;  /* 0x000000001100720c */ /* 0x0c0fe40003f66070 */
[----:B------:R-:W-:Y:S01]  /*0740*/  IADD3 R19, P4, PT, R17, UR11, RZ ;  /* 0x0000000b11137c10 */ /* 0x000fe2000ff9e0ff */
[----:B------:R-:W-:Y:S01]  /*0750*/  FFMA.FTZ R8, R21, UR14, R8 ;  /* 0x0000000e15087c23 */ /* 0x000fe20008010008 */
[----:B------:R-:W-:Y:S01]  /*0760*/  ISETP.GE.U32.AND P2, PT, R5, R0, PT ;  /* 0x000000000500720c */ /* 0x000fe20003f46070 */
[----:B------:R1:W-:Y:S01]  /*0770*/  @!P1 STG.E.U16 desc[UR12][R22.64], R18 ;  /* 0x0000001216009986 */ /* 0x0003e2000c10150c */
[-C--:B------:R-:W-:Y:S01]  /*0780*/  ISETP.GE.AND.EX P1, PT, R7, R2.reuse, PT, P3 ;  /* 0x000000020700720c */ /* 0x080fe20003f26330 */
[----:B0-----:R-:W-:Y:S01]  /*0790*/  IMAD.X R25, RZ, RZ, R7, P4 ;  /* 0x000000ffff197224 */ /* 0x001fe200020e0607 */
[----:B------:R-:W-:Y:S02]  /*07a0*/  IADD3 R21, P5, PT, R19, UR11, RZ ;  /* 0x0000000b13157c10 */ /* 0x000fe4000ffbe0ff */
[----:B------:R-:W-:-:S02]  /*07b0*/  ISETP.GE.AND.EX P2, PT, R6, R2, PT, P2 ;  /* 0x000000020600720c */ /* 0x000fc40003f46320 */
[----:B------:R-:W-:Y:S01]  /*07c0*/  F2FP.BF16.F32.PACK_AB R8, RZ, R8 ;  /* 0x00000008ff08723e */ /* 0x000fe200000010ff */
[----:B------:R-:W-:Y:S01]  /*07d0*/  IMAD.X R9, RZ, RZ, R25, P5 ;  /* 0x000000ffff097224 */ /* 0x000fe200028e0619 */
[-C--:B------:R-:W-:Y:S02]  /*07e0*/  ISETP.GE.U32.AND P3, PT, R19, R0.reuse, PT ;  /* 0x000000001300720c */ /* 0x080fe40003f66070 */
[----:B------:R-:W-:Y:S02]  /*07f0*/  ISETP.GE.U32.AND P4, PT, R21, R0, PT ;  /* 0x000000001500720c */ /* 0x000fe40003f86070 */
[----:B------:R-:W-:Y:S02]  /*0800*/  PRMT R16, R8, 0x7610, R16 ;  /* 0x0000761008107816 */ /* 0x000fe40000000010 */
[-C--:B------:R-:W-:Y:S02]  /*0810*/  ISETP.GE.AND.EX P3, PT, R25, R2.reuse, PT, P3 ;  /* 0x000000021900720c */ /* 0x080fe40003f66330 */
[----:B------:R-:W-:Y:S01]  /*0820*/  ISETP.GE.AND.EX P4, PT, R9, R2, PT, P4 ;  /* 0x000000020900720c */ /* 0x000fe20003f86340 */
[----:B------:R0:W-:Y:S01]  /*0830*/  @!P0 STG.E.U16 desc[UR12][R28.64], R16 ;  /* 0x000000101c008986 */ /* 0x0001e2000c10150c */
[----:B-1----:R-:W-:-:S02]  /*0840*/  @!P1 LEA R22, P0, R17, R12, 0x1 ;  /* 0x0000000c11169211 */ /* 0x002fc400078008ff */
[-C--:B------:R-:W-:Y:S01]  /*0850*/  @!P2 LEA R26, P5, R5, R12.reuse, 0x1 ;  /* 0x0000000c051aa211 */ /* 0x080fe200078a08ff */
[----:B------:R-:W2:Y:S01]  /*0860*/  LDG.E.U16 R15, desc[UR12][R14.64] ;  /* 0x0000000c0e0f7981 */ /* 0x000ea2000c1e1500 */
[----:B------:R-:W-:Y:S02]  /*0870*/  PRMT R20, RZ, 0x7610, R20 ;  /* 0x00007610ff147816 */ /* 0x000fe40000000014 */
[-C--:B------:R-:W-:Y:S02]  /*0880*/  @!P1 LEA.HI.X R23, R17, R13.reuse, R7, 0x1, P0 ;  /* 0x0000000d11179211 */ /* 0x080fe400000f0c07 */
[----:B------:R-:W-:Y:S02]  /*0890*/  PRMT R8, RZ, 0x7610, R8 ;  /* 0x00007610ff087816 */ /* 0x000fe40000000008 */
[----:B------:R-:W-:Y:S01]  /*08a0*/  @!P2 LEA.HI.X R27, R5, R13, R6, 0x1, P5 ;  /* 0x0000000d051ba211 */ /* 0x000fe200028f0c06 */
[----:B------:R1:W3:Y:S01]  /*08b0*/  @!P1 LDG.E.U16 R20, desc[UR12][R22.64] ;  /* 0x0000000c16149981 */ /* 0x0002e2000c1e1500 */
[----:B0-----:R-:W-:-:S02]  /*08c0*/  @!P3 LEA R28, P0, R19, R12, 0x1 ;  /* 0x0000000c131cb211 */ /* 0x001fc400078008ff */
[----:B------:R-:W-:Y:S01]  /*08d0*/  PRMT R24, RZ, 0x7610, R24 ;  /* 0x00007610ff187816 */ /* 0x000fe20000000018 */
[----:B------:R0:W4:Y:S01]  /*08e0*/  @!P2 LDG.E.U16 R8, desc[UR12][R26.64] ;  /* 0x0000000c1a08a981 */ /* 0x000122000c1e1500 */
[----:B------:R-:W-:Y:S02]  /*08f0*/  @!P3 LEA.HI.X R29, R19, R13, R25, 0x1, P0 ;  /* 0x0000000d131db211 */ /* 0x000fe400000f0c19 */
[----:B-1----:R-:W-:-:S03]  /*0900*/  @!P4 LEA R22, P5, R21, R12, 0x1 ;  /* 0x0000000c1516c211 */ /* 0x002fc600078a08ff */
[----:B------:R-:W5:Y:S01]  /*0910*/  @!P3 LDG.E.U16 R24, desc[UR12][R28.64] ;  /* 0x0000000c1c18b981 */ /* 0x000f62000c1e1500 */
[----:B0-----:R-:W-:Y:S02]  /*0920*/  PRMT R26, RZ, 0x7610, R26 ;  /* 0x00007610ff1a7816 */ /* 0x001fe4000000001a */
[----:B------:R-:W-:-:S05]  /*0930*/  @!P4 LEA.HI.X R23, R21, R13, R9, 0x1, P5 ;  /* 0x0000000d1517c211 */ /* 0x000fca00028f0c09 */
[----:B------:R-:W5:Y:S01]  /*0940*/  @!P4 LDG.E.U16 R26, desc[UR12][R22.64] ;  /* 0x0000000c161ac981 */ /* 0x000f62000c1e1500 */
[-C--:B------:R-:W-:Y:S02]  /*0950*/  @!P2 LEA R14, P0, R5, R10.reuse, 0x1 ;  /* 0x0000000a050ea211 */ /* 0x080fe400078008ff */
[-C--:B------:R-:W-:Y:S02]  /*0960*/  @!P1 LEA R16, P5, R17, R10.reuse, 0x1 ;  /* 0x0000000a11109211 */ /* 0x080fe400078a08ff */
        /* <DEDUP_REMOVED lines=10> */
[----:B------:R-:W-:Y:S01]  /*0a10*/  @!P2 LEA.HI.X R15, R5, R11, R6, 0x1, P0 ;  /* 0x0000000b050fa211 */ /* 0x000fe200000f0c06 */
[----:B---3--:R-:W-:Y:S02]  /*0a20*/  IMAD.U32 R20, R20, 0x10000, RZ ;  /* 0x0001000014147824 */ /* 0x008fe400078e00ff */
[----:B----4-:R-:W-:Y:S02]  /*0a30*/  IMAD.U32 R8, R8, 0x10000, RZ ;  /* 0x0001000008087824 */ /* 0x010fe400078e00ff */
[C---:B------:R-:W-:Y:S02]  /*0a40*/  FFMA.FTZ R20, R27.reuse, UR14, R20 ;  /* 0x0000000e1b147c23 */ /* 0x040fe40008010014 */
[----:B------:R-:W-:Y:S01]  /*0a50*/  FFMA.FTZ R8, R27, UR14, R8 ;  /* 0x0000000e1b087c23 */ /* 0x000fe20008010008 */
[----:B-----5:R-:W-:Y:S01]  /*0a60*/  IMAD.U32 R24, R24, 0x10000, RZ ;  /* 0x0001000018187824 */ /* 0x020fe200078e00ff */
[----:B------:R-:W-:-:S03]  /*0a70*/  @!P4 LEA R6, P0, R21, R10, 0x1 ;  /* 0x0000000a1506c211 */ /* 0x000fc600078008ff */
[----:B------:R-:W-:Y:S01]  /*0a80*/  FFMA.FTZ R24, R27, UR14, R24 ;  /* 0x0000000e1b187c23 */ /* 0x000fe20008010018 */
[----:B------:R-:W-:Y:S01]  /*0a90*/  IMAD.U32 R26, R26, 0x10000, RZ ;  /* 0x000100001a1a7824 */ /* 0x000fe200078e00ff */
[----:B------:R-:W-:-:S03]  /*0aa0*/  F2FP.BF16.F32.PACK_AB R8, RZ, R8 ;  /* 0x00000008ff08723e */ /* 0x000fc600000010ff */
[----:B------:R-:W-:Y:S01]  /*0ab0*/  FFMA.FTZ R26, R27, UR14, R26 ;  /* 0x0000000e1b1a7c23 */ /* 0x000fe2000801001a */
        /* <DEDUP_REMOVED lines=9> */
.L_x_595:
[----:B------:R-:W-:-:S04]  /*0b50*/  ULOP3.LUT UR4, UR8, 0x1, URZ, 0xc0, !UPT ;  /* 0x0000000108047892 */ /* 0x000fc8000f8ec0ff */
[----:B------:R-:W-:-:S06]  /*0b60*/  UISETP.NE.U32.AND UP0, UPT, UR4, 0x1, UPT ;  /* 0x000000010400788c */ /* 0x000fcc000bf05070 */
[----:B------:R-:W-:-:S13]  /*0b70*/  PLOP3.LUT P0, PT, PT, PT, UP0, 0x80, 0x8 ;  /* 0x000000000008781c */ /* 0x000fda0003f0f008 */
[----:B------:R-:W-:Y:S05]  /*0b80*/  @!P0 EXIT ;  /* 0x000000000000894d */ /* 0x000fea0003800000 */
[----:B--2---:R-:W0:Y:S01]  /*0b90*/  S2R R16, SR_TID.X ;  /* 0x0000000000107919 */ /* 0x004e220000002100 */
[----:B------:R-:W1:Y:S01]  /*0ba0*/  LDC.64 R4, c[0x0][0xfd0] ;  /* 0x0003f400ff047b82 */ /* 0x000e620000000a00 */
[----:B------:R-:W-:Y:S01]  /*0bb0*/  PRMT R20, RZ, 0x7610, R20 ;  /* 0x00007610ff147816 */ /* 0x000fe20000000014 */
[----:B------:R-:W2:Y:S01]  /*0bc0*/  LDCU UR4, c[0x0][0xfd8] ;  /* 0x0001fb00ff0477ac */ /* 0x000ea20008000800 */
[----:B-1----:R-:W3:Y:S01]  /*0bd0*/  LDG.E.U16 R4, desc[UR12][R4.64] ;  /* 0x0000000c04047981 */ /* 0x002ee2000c1e1500 */
[----:B0-----:R-:W-:-:S04]  /*0be0*/  IADD3 R16, P1, PT, R16, UR6, RZ ;  /* 0x0000000610107c10 */ /* 0x001fc8000ff3e0ff */
[C---:B------:R-:W-:Y:S01]  /*0bf0*/  ISETP.GE.U32.AND P0, PT, R16.reuse, R0, PT ;  /* 0x000000001000720c */ /* 0x040fe20003f06070 */
[----:B------:R-:W-:Y:S01]  /*0c00*/  IMAD.X R29, RZ, RZ, UR7, P1 ;  /* 0x00000007ff1d7e24 */ /* 0x000fe200088e06ff */
[----:B------:R-:W-:-:S04]  /*0c10*/  IADD3 R23, P1, PT, R16, UR11, RZ ;  /* 0x0000000b10177c10 */ /* 0x000fc8000ff3e0ff */
[----:B------:R-:W-:Y:S01]  /*0c20*/  IADD3 R21, P3, PT, R23, UR11, RZ ;  /* 0x0000000b17157c10 */ /* 0x000fe2000ff7e0ff */
[----:B------:R-:W-:Y:S01]  /*0c30*/  IMAD.X R25, RZ, RZ, R29, P1 ;  /* 0x000000ffff197224 */ /* 0x000fe200008e061d */
[----:B------:R-:W-:Y:S02]  /*0c40*/  ISETP.GE.AND.EX P0, PT, R29, R2, PT, P0 ;  /* 0x000000021d00720c */ /* 0x000fe40003f06300 */
[-C--:B------:R-:W-:Y:S01]  /*0c50*/  ISETP.GE.U32.AND P1, PT, R23, R0.reuse, PT ;  /* 0x000000001700720c */ /* 0x080fe20003f26070 */
[----:B------:R-:W-:Y:S01]  /*0c60*/  IMAD.X R19, RZ, RZ, R25, P3 ;  /* 0x000000ffff137224 */ /* 0x000fe200018e0619 */
[----:B------:R-:W-:Y:S02]  /*0c70*/  ISETP.GE.U32.AND P2, PT, R21, R0, PT ;  /* 0x000000001500720c */ /* 0x000fe40003f46070 */
[----:B------:R-:W-:Y:S02]  /*0c80*/  ISETP.GE.AND.EX P1, PT, R25, R2, PT, P1 ;  /* 0x000000021900720c */ /* 0x000fe40003f26310 */
[----:B------:R-:W-:-:S02]  /*0c90*/  IADD3 R17, P5, PT, R21, UR11, RZ ;  /* 0x0000000b15117c10 */ /* 0x000fc4000ffbe0ff */
[----:B------:R-:W-:Y:S02]  /*0ca0*/  ISETP.GE.AND.EX P2, PT, R19, R2, PT, P2 ;  /* 0x000000021300720c */ /* 0x000fe40003f46320 */
[----:B------:R-:W-:Y:S01]  /*0cb0*/  ISETP.GE.U32.AND P3, PT, R17, R0, PT ;  /* 0x000000001100720c */ /* 0x000fe20003f66070 */
[----:B------:R-:W-:Y:S01]  /*0cc0*/  IMAD.X R27, RZ, RZ, R19, P5 ;  /* 0x000000ffff1b7224 */ /* 0x000fe200028e0613 */
[C---:B------:R-:W-:Y:S02]  /*0cd0*/  @!P0 LEA R6, P4, R16.reuse, R12, 0x1 ;  /* 0x0000000c10068211 */ /* 0x040fe400078808ff */
[----:B------:R-:W-:Y:S02]  /*0ce0*/  PRMT R0, RZ, 0x7610, R0 ;  /* 0x00007610ff007816 */ /* 0x000fe40000000000 */
[----:B------:R-:W-:Y:S02]  /*0cf0*/  ISETP.GE.AND.EX P3, PT, R27, R2, PT, P3 ;  /* 0x000000021b00720c */ /* 0x000fe40003f66330 */
[----:B------:R-:W-:-:S02]  /*0d00*/  @!P0 LEA.HI.X R7, R16, R13, R29, 0x1, P4 ;  /* 0x0000000d10078211 */ /* 0x000fc400020f0c1d */
[-C--:B------:R-:W-:Y:S02]  /*0d10*/  @!P1 LEA R8, P4, R23, R12.reuse, 0x1 ;  /* 0x0000000c17089211 */ /* 0x080fe400078808ff */
[-C--:B------:R-:W-:Y:S01]  /*0d20*/  @!P2 LEA R14, P5, R21, R12.reuse, 0x1 ;  /* 0x0000000c150ea211 */ /* 0x080fe200078a08ff */
[----:B------:R0:W4:Y:S01]  /*0d30*/  @!P0 LDG.E.U16 R0, desc[UR12][R6.64] ;  /* 0x0000000c06008981 */ /* 0x000122000c1e1500 */
[-C--:B------:R-:W-:Y:S02]  /*0d40*/  @!P1 LEA.HI.X R9, R23, R13.reuse, R25, 0x1, P4 ;  /* 0x0000000d17099211 */ /* 0x080fe400020f0c19 */
[----:B------:R-:W-:Y:S02]  /*0d50*/  PRMT R2, RZ, 0x7610, R2 ;  /* 0x00007610ff027816 */ /* 0x000fe40000000002 */
[----:B------:R-:W-:Y:S01]  /*0d60*/  @!P2 LEA.HI.X R15, R21, R13, R19, 0x1, P5 ;  /* 0x0000000d150fa211 */ /* 0x000fe200028f0c13 */
[----:B------:R1:W5:Y:S01]  /*0d70*/  @!P1 LDG.E.U16 R20, desc[UR12][R8.64] ;  /* 0x0000000c08149981 */ /* 0x000362000c1e1500 */
[----:B------:R-:W-:-:S03]  /*0d80*/  @!P3 LEA R12, P4, R17, R12, 0x1 ;  /* 0x0000000c110cb211 */ /* 0x000fc600078808ff */
[----:B------:R-:W5:Y:S01]  /*0d90*/  @!P2 LDG.E.U16 R2, desc[UR12][R14.64] ;  /* 0x0000000c0e02a981 */ /* 0x000f62000c1e1500 */
[----:B------:R-:W-:-:S05]  /*0da0*/  @!P3 LEA.HI.X R13, R17, R13, R27, 0x1, P4 ;  /* 0x0000000d110db211 */ /* 0x000fca00020f0c1b */
[----:B------:R-:W5:Y:S01]  /*0db0*/  @!P3 LDG.E.U16 R3, desc[UR12][R12.64] ;  /* 0x0000000c0c03b981 */ /* 0x000f62000c1e1500 */
[----:B0-----:R-:W-:-:S04]  /*0dc0*/  @!P0 LEA R6, P4, R16, R10, 0x1 ;  /* 0x0000000a10068211 */ /* 0x001fc800078808ff */
[----:B------:R-:W-:Y:S02]  /*0dd0*/  @!P0 LEA.HI.X R7, R16, R11, R29, 0x1, P4 ;  /* 0x0000000b10078211 */ /* 0x000fe400020f0c1d */
[-C--:B-1----:R-:W-:Y:S01]  /*0de0*/  @!P2 LEA R8, P5, R21, R10.reuse, 0x1 ;  /* 0x0000000a1508a211 */ /* 0x082fe200078a08ff */
[----:B---3--:R-:W-:Y:S01]  /*0df0*/  IMAD.U32 R18, R4, 0x10000, RZ ;  /* 0x0001000004127824 */ /* 0x008fe200078e00ff */
[----:B------:R-:W-:Y:S01]  /*0e00*/  @!P1 LEA R4, P4, R23, R10, 0x1 ;  /* 0x0000000a17049211 */ /* 0x000fe200078808ff */
[----:B----4-:R-:W-:-:S04]  /*0e10*/  IMAD.U32 R5, R0, 0x10000, RZ ;  /* 0x0001000000057824 */ /* 0x010fc800078e00ff */
[----:B--2---:R-:W-:Y:S01]  /*0e20*/  FFMA.FTZ R0, R18, UR4, R5 ;  /* 0x0000000412007c23 */ /* 0x004fe20008010005 */
[----:B-----5:R-:W-:Y:S02]  /*0e30*/  IMAD.U32 R29, R20, 0x10000, RZ ;  /* 0x00010000141d7824 */ /* 0x020fe400078e00ff */
[----:B------:R-:W-:Y:S02]  /*0e40*/  IMAD.U32 R9, R2, 0x10000, RZ ;  /* 0x0001000002097824 */ /* 0x000fe400078e00ff */
[C---:B------:R-:W-:Y:S01]  /*0e50*/  FFMA.FTZ R29, R18.reuse, UR4, R29 ;  /* 0x00000004121d7c23 */ /* 0x040fe2000801001d */
[----:B------:R-:W-:Y:S01]  /*0e60*/  F2FP.BF16.F32.PACK_AB R2, RZ, R0 ;  /* 0x00000000ff02723e */ /* 0x000fe200000010ff */
[----:B------:R-:W-:Y:S01]  /*0e70*/  FFMA.FTZ R0, R18, UR4, R9 ;  /* 0x0000000412007c23 */ /* 0x000fe20008010009 */
[----:B------:R-:W-:Y:S02]  /*0e80*/  @!P1 LEA.HI.X R5, R23, R11, R25, 0x1, P4 ;  /* 0x0000000b17059211 */ /* 0x000fe400020f0c19 */
[----:B------:R-:W-:Y:S01]  /*0e90*/  F2FP.BF16.F32.PACK_AB R29, RZ, R29 ;  /* 0x0000001dff1d723e */ /* 0x000fe200000010ff */
[----:B------:R-:W-:Y:S01]  /*0ea0*/  IMAD.U32 R3, R3, 0x10000, RZ ;  /* 0x0001000003037824 */ /* 0x000fe200078e00ff */
[----:B------:R-:W-:-:S02]  /*0eb0*/  @!P2 LEA.HI.X R9, R21, R11, R19, 0x1, P5 ;  /* 0x0000000b1509a211 */ /* 0x000fc400028f0c13 */
[----:B------:R-:W-:Y:S01]  /*0ec0*/  F2FP.BF16.F32.PACK_AB R0, RZ, R0 ;  /* 0x00000000ff00723e */ /* 0x000fe200000010ff */
[----:B------:R0:W-:Y:S01]  /*0ed0*/  @!P0 STG.E.U16 desc[UR12][R6.64], R2 ;  /* 0x0000000206008986 */ /* 0x0001e2000c10150c */
[----:B------:R-:W-:-:S03]  /*0ee0*/  FFMA.FTZ R3, R18, UR4, R3 ;  /* 0x0000000412037c23 */ /* 0x000fc60008010003 */
[----:B------:R0:W-:Y:S04]  /*0ef0*/  @!P1 STG.E.U16 desc[UR12][R4.64], R29 ;  /* 0x0000001d04009986 */ /* 0x0001e8000c10150c */
[----:B------:R0:W-:Y:S01]  /*0f00*/  @!P2 STG.E.U16 desc[UR12][R8.64], R0 ;  /* 0x000000000800a986 */ /* 0x0001e2000c10150c */
[----:B------:R-:W-:Y:S05]  /*0f10*/  @P3 EXIT ;  /* 0x000000000000394d */ /* 0x000fea0003800000 */
[C---:B0-----:R-:W-:Y:S02]  /*0f20*/  LEA R2, P0, R17.reuse, R10, 0x1 ;  /* 0x0000000a11027211 */ /* 0x041fe400078008ff */
[----:B------:R-:W-:Y:S02]  /*0f30*/  F2FP.BF16.F32.PACK_AB R0, RZ, R3 ;  /* 0x00000003ff00723e */ /* 0x000fe400000010ff */
[----:B------:R-:W-:-:S05]  /*0f40*/  LEA.HI.X R3, R17, R11, R27, 0x1, P0 ;  /* 0x0000000b11037211 */ /* 0x000fca00000f0c1b */
[----:B------:R-:W-:Y:S01]  /*0f50*/  STG.E.U16 desc[UR12][R2.64], R0 ;  /* 0x0000000002007986 */ /* 0x000fe2000c10150c */
[----:B------:R-:W-:Y:S05]  /*0f60*/  EXIT ;  /* 0x000000000000794d */ /* 0x000fea0003800000 */
.L_x_594:
        /* <DEDUP_REMOVED lines=9> */
.L_x_597:
[C---:B------:R-:W-:Y:S01]  /*1000*/  IMAD.SHL.U32 R23, R5.reuse, 0x8, RZ ;  /* 0x0000000805177824 */ /* 0x040fe200078e00ff */
[----:B------:R-:W-:Y:S01]  /*1010*/  SHF.L.U64.HI R7, R5, 0x3, R6 ;  /* 0x0000000305077819 */ /* 0x000fe20000010206 */
[----:B0-----:R-:W3:Y:S03]  /*1020*/  LDG.E.U16 R14, desc[UR12][R2.64] ;  /* 0x0000000c020e7981 */ /* 0x001ee6000c1e1500 */
[----:B------:R-:W-:-:S05]  /*1030*/  IADD3 R8, P0, PT, R12, R23, RZ ;  /* 0x000000170c087210 */ /* 0x000fca0007f1e0ff */
[----:B------:R-:W-:-:S06]  /*1040*/  IMAD.X R9, R13, 0x1, R7, P0 ;  /* 0x000000010d097824 */ /* 0x000fcc00000e0607 */
[----:B------:R-:W4:Y:S01]  /*1050*/  LDG.E.64 R8, desc[UR12][R8.64] ;  /* 0x0000000c08087981 */ /* 0x000f22000c1e1b00 */
[----:B---3--:R-:W-:Y:S01]  /*1060*/  IMAD.U32 R16, R14, 0x10000, RZ ;  /* 0x000100000e107824 */ /* 0x008fe200078e00ff */
[C---:B----4-:R-:W-:Y:S02]  /*1070*/  PRMT R14, R8.reuse, 0x7632, R14 ;  /* 0x00007632080e7816 */ /* 0x050fe4000000000e */
[C---:B------:R-:W-:Y:S01]  /*1080*/  PRMT R15, R9.reuse, 0x7632, R15 ;  /* 0x00007632090f7816 */ /* 0x040fe2000000000f */
[----:B------:R-:W-:Y:S01]  /*1090*/  IMAD.U32 R17, R8, 0x10000, RZ ;  /* 0x0001000008117824 */ /* 0x000fe200078e00ff */
[----:B------:R-:W-:Y:S01]  /*10a0*/  IADD3 R8, P0, PT, R10, R23, RZ ;  /* 0x000000170a087210 */ /* 0x000fe20007f1e0ff */
[----:B------:R-:W-:Y:S02]  /*10b0*/  IMAD.U32 R21, R9, 0x10000, RZ ;  /* 0x0001000009157824 */ /* 0x000fe400078e00ff */
[----:B------:R-:W-:Y:S02]  /*10c0*/  IMAD.U32 R19, R14, 0x10000, RZ ;  /* 0x000100000e137824 */ /* 0x000fe400078e00ff */
[----:B------:R-:W-:-:S02]  /*10d0*/  IMAD.U32 R15, R15, 0x10000, RZ ;  /* 0x000100000f0f7824 */ /* 0x000fc400078e00ff */
[C---:B--2---:R-:W-:Y:S01]  /*10e0*/  FFMA.FTZ R17, R16.reuse, UR5, R17 ;  /* 0x0000000510117c23 */ /* 0x044fe20008010011 */
[C---:B------:R-:W-:Y:S01]  /*10f0*/  FFMA.FTZ R21, R16.reuse, UR5, R21 ;  /* 0x0000000510157c23 */ /* 0x040fe20008010015 */
[C---:B------:R-:W-:Y:S01]  /*1100*/  FFMA.FTZ R14, R16.reuse, UR5, R19 ;  /* 0x00000005100e7c23 */ /* 0x040fe20008010013 */
[----:B------:R-:W-:Y:S02]  /*1110*/  IMAD.X R9, R11, 0x1, R7, P0 ;  /* 0x000000010b097824 */ /* 0x000fe400000e0607 */
[----:B------:R-:W-:Y:S01]  /*1120*/  FFMA.FTZ R16, R16, UR5, R15 ;  /* 0x0000000510107c23 */ /* 0x000fe2000801000f */
[----:B-1----:R-:W-:Y:S02]  /*1130*/  IADD3 R5, P0, PT, R5, UR4, RZ ;  /* 0x0000000405057c10 */ /* 0x002fe4000ff1e0ff */
[----:B------:R-:W-:Y:S02]  /*1140*/  F2FP.BF16.F32.PACK_AB R14, R14, R17 ;  /* 0x000000110e0e723e */ /* 0x000fe400000010ff */
[----:B------:R-:W-:Y:S01]  /*1150*/  F2FP.BF16.F32.PACK_AB R15, R16, R21 ;  /* 0x00000015100f723e */ /* 0x000fe200000010ff */
[----:B------:R-:W-:-:S02]  /*1160*/  IMAD.SHL.U32 R7, R5, 0x4, RZ ;  /* 0x0000000405077824 */ /* 0x000fc400078e00ff */
[----:B------:R-:W-:Y:S01]  /*1170*/  IMAD.X R6, RZ, RZ, R6, P0 ;  /* 0x000000ffff067224 */ /* 0x000fe200000e0606 */
[----:B------:R-:W-:Y:S01]  /*1180*/  LOP3.LUT P0, RZ, R5, 0xffffc000, RZ, 0xc0, !PT ;  /* 0xffffc00005ff7812 */ /* 0x000fe2000780c0ff */
[----:B------:R3:W-:Y:S01]  /*1190*/  STG.E.64 desc[UR12][R8.64], R14 ;  /* 0x0000000e08007986 */ /* 0x0007e2000c101b0c */
[----:B------:R-:W-:Y:S02]  /*11a0*/  ISETP.LT.U32.AND P1, PT, R7, R0, PT ;  /* 0x000000000700720c */ /* 0x000fe40003f21070 */
[----:B------:R-:W-:Y:S02]  /*11b0*/  SHF.L.U64.HI R7, R5, 0x2, R6 ;  /* 0x0000000205077819 */ /* 0x000fe40000010206 */
[----:B------:R-:W-:Y:S02]  /*11c0*/  LOP3.LUT P0, RZ, R6, 0x3fffffff, RZ, 0xc0, P0 ;  /* 0x3fffffff06ff7812 */ /* 0x000fe4000000c0ff */
[----:B------:R-:W-:-:S13]  /*11d0*/  ISETP.LT.AND.EX P1, PT, R7, R4, PT, P1 ;  /* 0x000000040700720c */ /* 0x000fda0003f21310 */
[----:B---3--:R-:W-:Y:S05]  /*11e0*/  @!P0 BRA P1, `(.L_x_597) ;  /* 0xfffffffc00848947 */ /* 0x008fea000083ffff */
[----:B------:R-:W-:Y:S05]  /*11f0*/  EXIT ;  /* 0x000000000000794d */ /* 0x000fea0003800000 */
        .weak           $__internal_50_$__cuda_sm20_div_u16
        .type           $__internal_50_$__cuda_sm20_div_u16,@function
        .size           $__internal_50_$__cuda_sm20_div_u16,(.L_x_812 - $__internal_50_$__cuda_sm20_div_u16)
$__internal_50_$__cuda_sm20_div_u16:
        /* <DEDUP_REMOVED lines=19> */
[----:B------:R-:W-:Y:S05]  /*1330*/  RET.REL.NODEC R4 `(_ZN2at6native63_GLOBAL__N__862fb238_30_ForeachBinaryOpScalarTensor_cu_64fe0ca525multi_tensor_apply_kernelINS1_18TensorListMetadataILi2EEENS1_27BinaryOpScalarTensorFunctorIN3c108BFloat16ELi2ELi1ELi1EEEJSt4plusIfEPS7_fEEEvT_T0_DpT1_) ;  /* 0xffffffec04307950 */ /* 0x000fea0003c3ffff */
.L_x_598:
        /* <DEDUP_REMOVED lines=12> */
.L_x_812:


//--------------------- .text._ZN2at6native63_GLOBAL__N__862fb238_30_ForeachBinaryOpScalarTensor_cu_64fe0ca525multi_tensor_apply_kernelINS1_18TensorListMetadataILi2EEENS1_27BinaryOpScalarTensorFunctorIN3c104HalfELi2ELi1ELi1EEEJSt4plusIfEPS7_fEEEvT_T0_DpT1_ --------------------------
	.section	.text._ZN2at6native63_GLOBAL__N__862fb238_30_ForeachBinaryOpScalarTensor_cu_64fe0ca525multi_tensor_apply_kernelINS1_18TensorListMetadataILi2EEENS1_27BinaryOpScalarTensorFunctorIN3c104HalfELi2ELi1ELi1EEEJSt4plusIfEPS7_fEEEvT_T0_DpT1_,"ax",@progbits
	.align	128
.text._ZN2at6native63_GLOBAL__N__862fb238_30_ForeachBinaryOpScalarTensor_cu_64fe0ca525multi_tensor_apply_kernelINS1_18TensorListMetadataILi2EEENS1_27BinaryOpScalarTensorFunctorIN3c104HalfELi2ELi1ELi1EEEJSt4plusIfEPS7_fEEEvT_T0_DpT1_:
        .type           _ZN2at6native63_GLOBAL__N__862fb238_30_ForeachBinaryOpScalarTensor_cu_64fe0ca525multi_tensor_apply_kernelINS1_18TensorListMetadataILi2EEENS1_27BinaryOpScalarTensorFunctorIN3c104HalfELi2ELi1ELi1EEEJSt4plusIfEPS7_fEEEvT_T0_DpT1_,@function
        .size           _ZN2at6native63_GLOBAL__N__862fb238_30_ForeachBinaryOpScalarTensor_cu_64fe0ca525multi_tensor_apply_kernelINS1_18TensorListMetadataILi2EEENS1_27BinaryOpScalarTensorFunctorIN3c104HalfELi2ELi1ELi1EEEJSt4plusIfEPS7_fEEEvT_T0_DpT1_,(.L_x_814 - _ZN2at6native63_GLOBAL__N__862fb238_30_ForeachBinaryOpScalarTensor_cu_64fe0ca525multi_tensor_apply_kernelINS1_18TensorListMetadataILi2EEENS1_27BinaryOpScalarTensorFunctorIN3c104HalfELi2ELi1ELi1EEEJSt4plusIfEPS7_fEEEvT_T0_DpT1_)
        .other          _ZN2at6native63_GLOBAL__N__862fb238_30_ForeachBinaryOpScalarTensor_cu_64fe0ca525multi_tensor_apply_kernelINS1_18TensorListMetadataILi2EEENS1_27BinaryOpScalarTensorFunctorIN3c104HalfELi2ELi1ELi1EEEJSt4plusIfEPS7_fEEEvT_T0_DpT1_,@"STO_CUDA_ENTRY STV_DEFAULT"
_ZN2at6native63_GLOBAL__N__862fb238_30_ForeachBinaryOpScalarTensor_cu_64fe0ca525multi_tensor_apply_kernelINS1_18TensorListMetadataILi2EEENS1_27BinaryOpScalarTensorFunctorIN3c104HalfELi2ELi1ELi1EEEJSt4plusIfEPS7_fEEEvT_T0_DpT1_:
        /* <DEDUP_REMOVED lines=39> */
[----:B------:R-:W-:Y:S05]  /*0270*/  CALL.REL.NOINC `($__internal_51_$__cuda_sm20_div_u16) ;  /* 0x0000000c00d87944 */ /* 0x000fea0003c00000 */
        /* <DEDUP_REMOVED lines=14> */
.L_x_601:
        /* <DEDUP_REMOVED lines=34> */
[----:B--2---:R-:W-:Y:S02]  /*0580*/  HADD2.F32 R28, -RZ, R28.H0_H0 ;  /* 0x2000001cff1c7230 */ /* 0x004fe40000004100 */
[----:B----4-:R-:W-:Y:S02]  /*0590*/  HADD2.F32 R16, -RZ, R16.H0_H0 ;  /* 0x20000010ff107230 */ /* 0x010fe40000004100 */
[----:B-----5:R-:W-:Y:S01]  /*05a0*/  HADD2.F32 R21, -RZ, R22.H0_H0 ;  /* 0x20000016ff157230 */ /* 0x020fe20000004100 */
[----:B------:R-:W-:-:S04]  /*05b0*/  @!P1 LEA R22, P4, R6, R10, 0x1 ;  /* 0x0000000a06169211 */ /* 0x000fc800078808ff */
[C---:B-1----:R-:W-:Y:S01]  /*05c0*/  FFMA.FTZ R28, R21.reuse, UR14, R28 ;  /* 0x0000000e151c7c23 */ /* 0x042fe2000801001c */
[----:B------:R-:W-:Y:S01]  /*05d0*/  FFMA.FTZ R16, R21, UR14, R16 ;  /* 0x0000000e15107c23 */ /* 0x000fe20008010010 */
[-C--:B------:R-:W-:Y:S02]  /*05e0*/  @!P1 LEA.HI.X R23, R6, R11.reuse, R8, 0x1, P4 ;  /* 0x0000000b06179211 */ /* 0x080fe400020f0c08 */
[C---:B0-----:R-:W-:Y:S02]  /*05f0*/  @!P2 LEA R24, P4, R5.reuse, R10, 0x1 ;  /* 0x0000000a0518a211 */ /* 0x041fe400078808ff */
[----:B------:R-:W-:Y:S02]  /*0600*/  F2FP.F16.F32.PACK_AB R8, RZ, R28 ;  /* 0x0000001cff08723e */ /* 0x000fe400000000ff */
[----:B------:R-:W-:Y:S02]  /*0610*/  F2FP.F16.F32.PACK_AB R6, RZ, R16 ;  /* 0x00000010ff06723e */ /* 0x000fe400000000ff */
[----:B------:R-:W-:-:S02]  /*0620*/  @!P2 LEA.HI.X R25, R5, R11, R9, 0x1, P4 ;  /* 0x0000000b0519a211 */ /* 0x000fc400020f0c09 */
[----:B------:R-:W-:Y:S01]  /*0630*/  PRMT R16, R8, 0x7610, R16 ;  /* 0x0000761008107816 */ /* 0x000fe20000000010 */
[----:B---3--:R-:W-:Y:S01]  /*0640*/  HADD2.F32 R18, -RZ, R18.H0_H0 ;  /* 0x20000012ff127230 */ /* 0x008fe20000004100 */
[----:B------:R-:W-:-:S03]  /*0650*/  IADD3 R5, P4, PT, R5, UR10, RZ ;  /* 0x0000000a05057c10 */ /* 0x000fc6000ff9e0ff */
[----:B------:R0:W-:Y:S01]  /*0660*/  @!P2 STG.E.U16 desc[UR12][R24.64], R16 ;  /* 0x000000101800a986 */ /* 0x0001e2000c10150c */
[-C--:B------:R-:W-:Y:S01]  /*0670*/  @!P3 LEA R26, P2, R17, R10.reuse, 0x1 ;  /* 0x0000000a111ab211 */ /* 0x080fe200078408ff */
[----:B------:R-:W-:Y:S01]  /*0680*/  HADD2.F32 R8, -RZ, R20.H0_H0 ;  /* 0x20000014ff087230 */ /* 0x000fe20000004100 */
[----:B------:R-:W-:Y:S01]  /*0690*/  PRMT R20, R6, 0x7610, R20 ;  /* 0x0000761006147816 */ /* 0x000fe20000000014 */
[----:B------:R-:W-:Y:S01]  /*06a0*/  FFMA.FTZ R18, R21, UR14, R18 ;  /* 0x0000000e15127c23 */ /* 0x000fe20008010012 */
[CC--:B------:R-:W-:Y:S01]  /*06b0*/  @!P3 LEA.HI.X R27, R17.reuse, R11.reuse, R7, 0x1, P2 ;  /* 0x0000000b111bb211 */ /* 0x0c0fe200010f0c07 */
[----:B------:R-:W-:Y:S01]  /*06c0*/  IMAD.X R6, RZ, RZ, R9, P4 ;  /* 0x000000ffff067224 */ /* 0x000fe200020e0609 */
[----:B------:R-:W-:Y:S02]  /*06d0*/  IADD3 R17, P4, PT, R17, UR10, RZ ;  /* 0x0000000a11117c10 */ /* 0x000fe4000ff9e0ff */
[C---:B------:R-:W-:Y:S01]  /*06e0*/  @!P0 LEA R28, P5, R19.reuse, R10, 0x1 ;  /* 0x0000000a131c8211 */ /* 0x040fe200078a08ff */
[----:B------:R-:W-:Y:S01]  /*06f0*/  @!P3 STG.E.U16 desc[UR12][R26.64], R20 ;  /* 0x000000141a00b986 */ /* 0x000fe2000c10150c */
[----:B------:R-:W-:Y:S01]  /*0700*/  F2FP.F16.F32.PACK_AB R18, RZ, R18 ;  /* 0x00000012ff12723e */ /* 0x000fe200000000ff */
        /* <DEDUP_REMOVED lines=11> */
[----:B------:R-:W-:Y:S01]  /*07c0*/  F2FP.F16.F32.PACK_AB R8, RZ, R8 ;  /* 0x00000008ff08723e */ /* 0x000fe200000000ff */
        /* <DEDUP_REMOVED lines=36> */
[----:B------:R-:W-:Y:S01]  /*0a10*/  @!P2 LEA.HI.X R15, R5, R11, R6, 0x1, P0 ;  /* 0x0000000b050fa211 */ /* 0x000fe200000f0c06 */
[----:B---3--:R-:W-:Y:S02]  /*0a20*/  HADD2.F32 R20, -RZ, R20.H0_H0 ;  /* 0x20000014ff147230 */ /* 0x008fe40000004100 */
[----:B----4-:R-:W-:-:S03]  /*0a30*/  HADD2.F32 R8, -RZ, R8.H0_H0 ;  /* 0x20000008ff087230 */ /* 0x010fc60000004100 */
[C---:B------:R-:W-:Y:S01]  /*0a40*/  FFMA.FTZ R20, R27.reuse, UR14, R20 ;  /* 0x0000000e1b147c23 */ /* 0x040fe20008010014 */
[----:B-----5:R-:W-:Y:S02]  /*0a50*/  HADD2.F32 R24, -RZ, R24.H0_H0 ;  /* 0x20000018ff187230 */ /* 0x020fe40000004100 */
[----:B------:R-:W-:Y:S01]  /*0a60*/  FFMA.FTZ R8, R27, UR14, R8 ;  /* 0x0000000e1b087c23 */ /* 0x000fe20008010008 */
[----:B------:R-:W-:Y:S02]  /*0a70*/  @!P4 LEA R6, P0, R21, R10, 0x1 ;  /* 0x0000000a1506c211 */ /* 0x000fe400078008ff */
[----:B------:R-:W-:Y:S01]  /*0a80*/  FFMA.FTZ R24, R27, UR14, R24 ;  /* 0x0000000e1b187c23 */ /* 0x000fe20008010018 */
[----:B------:R-:W-:Y:S01]  /*0a90*/  HADD2.F32 R26, -RZ, R26.H0_H0 ;  /* 0x2000001aff1a7230 */ /* 0x000fe20000004100 */
[----:B------:R-:W-:-:S04]  /*0aa0*/  F2FP.F16.F32.PACK_AB R8, RZ, R8 ;  /* 0x00000008ff08723e */ /* 0x000fc800000000ff */
[----:B------:R-:W-:Y:S01]  /*0ab0*/  FFMA.FTZ R26, R27, UR14, R26 ;  /* 0x0000000e1b1a7c23 */ /* 0x000fe2000801001a */
        /* <DEDUP_REMOVED lines=9> */
.L_x_600:
        /* <DEDUP_REMOVED lines=42> */
[----:B---3--:R-:W-:Y:S01]  /*0df0*/  HADD2.F32 R18, -RZ, R4.H0_H0 ;  /* 0x20000004ff127230 */ /* 0x008fe20000004100 */
[----:B------:R-:W-:Y:S01]  /*0e00*/  @!P1 LEA R4, P4, R23, R10, 0x1 ;  /* 0x0000000a17049211 */ /* 0x000fe200078808ff */
[----:B----4-:R-:W-:-:S05]  /*0e10*/  HADD2.F32 R5, -RZ, R0.H0_H0 ;  /* 0x20000000ff057230 */ /* 0x010fca0000004100 */
[----:B--2---:R-:W-:Y:S01]  /*0e20*/  FFMA.FTZ R0, R18, UR4, R5 ;  /* 0x0000000412007c23 */ /* 0x004fe20008010005 */
[----:B-----5:R-:W-:Y:S02]  /*0e30*/  HADD2.F32 R29, -RZ, R20.H0_H0 ;  /* 0x20000014ff1d7230 */ /* 0x020fe40000004100 */
[----:B------:R-:W-:-:S03]  /*0e40*/  HADD2.F32 R9, -RZ, R2.H0_H0 ;  /* 0x20000002ff097230 */ /* 0x000fc60000004100 */
[C---:B------:R-:W-:Y:S01]  /*0e50*/  FFMA.FTZ R29, R18.reuse, UR4, R29 ;  /* 0x00000004121d7c23 */ /* 0x040fe2000801001d */
[----:B------:R-:W-:Y:S01]  /*0e60*/  F2FP.F16.F32.PACK_AB R2, RZ, R0 ;  /* 0x00000000ff02723e */ /* 0x000fe200000000ff */
[C---:B------:R-:W-:Y:S01]  /*0e70*/  FFMA.FTZ R0, R18.reuse, UR4, R9 ;  /* 0x0000000412007c23 */ /* 0x040fe20008010009 */
[----:B------:R-:W-:Y:S01]  /*0e80*/  @!P1 LEA.HI.X R5, R23, R11, R25, 0x1, P4 ;  /* 0x0000000b17059211 */ /* 0x000fe200020f0c19 */
[----:B------:R-:W-:Y:S01]  /*0e90*/  HADD2.F32 R3, -RZ, R3.H0_H0 ;  /* 0x20000003ff037230 */ /* 0x000fe20000004100 */
[----:B------:R-:W-:Y:S02]  /*0ea0*/  F2FP.F16.F32.PACK_AB R29, RZ, R29 ;  /* 0x0000001dff1d723e */ /* 0x000fe400000000ff */
[----:B------:R-:W-:Y:S02]  /*0eb0*/  @!P2 LEA.HI.X R9, R21, R11, R19, 0x1, P5 ;  /* 0x0000000b1509a211 */ /* 0x000fe400028f0c13 */
[----:B------:R-:W-:Y:S01]  /*0ec0*/  F2FP.F16.F32.PACK_AB R0, RZ, R0 ;  /* 0x00000000ff00723e */ /* 0x000fe200000000ff */
[----:B------:R0:W-:Y:S01]  /*0ed0*/  @!P0 STG.E.U16 desc[UR12][R6.64], R2 ;  /* 0x0000000206008986 */ /* 0x0001e2000c10150c */
[----:B------:R-:W-:-:S03]  /*0ee0*/  FFMA.FTZ R3, R18, UR4, R3 ;  /* 0x0000000412037c23 */ /* 0x000fc60008010003 */
[----:B------:R0:W-:Y:S04]  /*0ef0*/  @!P1 STG.E.U16 desc[UR12][R4.64], R29 ;  /* 0x0000001d04009986 */ /* 0x0001e8000c10150c */
[----:B------:R0:W-:Y:S01]  /*0f00*/  @!P2 STG.E.U16 desc[UR12][R8.64], R0 ;  /* 0x000000000800a986 */ /* 0x0001e2000c10150c */
[----:B------:R-:W-:Y:S05]  /*0f10*/  @P3 EXIT ;  /* 0x000000000000394d */ /* 0x000fea0003800000 */
[C---:B0-----:R-:W-:Y:S02]  /*0f20*/  LEA R2, P0, R17.reuse, R10, 0x1 ;  /* 0x0000000a11027211 */ /* 0x041fe400078008ff */
[----:B------:R-:W-:Y:S02]  /*0f30*/  F2FP.F16.F32.PACK_AB R0, RZ, R3 ;  /* 0x00000003ff00723e */ /* 0x000fe400000000ff */
[----:B------:R-:W-:-:S05]  /*0f40*/  LEA.HI.X R3, R17, R11, R27, 0x1, P0 ;  /* 0x0000000b11037211 */ /* 0x000fca00000f0c1b */
[----:B------:R-:W-:Y:S01]  /*0f50*/  STG.E.U16 desc[UR12][R2.64], R0 ;  /* 0x0000000002007986 */ /* 0x000fe2000c10150c */
[----:B------:R-:W-:Y:S05]  /*0f60*/  EXIT ;  /* 0x000000000000794d */ /* 0x000fea0003800000 */
.L_x_599:
        /* <DEDUP_REMOVED lines=9> */
.L_x_602:
[C---:B------:R-:W-:Y:S01]  /*1000*/  IMAD.SHL.U32 R17, R5.reuse, 0x8, RZ ;  /* 0x0000000805117824 */ /* 0x040fe200078e00ff */
[----:B------:R-:W-:Y:S01]  /*1010*/  SHF.L.U64.HI R19, R5, 0x3, R6 ;  /* 0x0000000305137819 */ /* 0x000fe20000010206 */
[----:B0-----:R-:W3:Y:S03]  /*1020*/  LDG.E.U16 R7, desc[UR12][R2.64] ;  /* 0x0000000c02077981 */ /* 0x001ee6000c1e1500 */
[----:B------:R-:W-:-:S05]  /*1030*/  IADD3 R8, P0, PT, R12, R17, RZ ;  /* 0x000000110c087210 */ /* 0x000fca0007f1e0ff */
[----:B------:R-:W-:-:S06]  /*1040*/  IMAD.X R9, R13, 0x1, R19, P0 ;  /* 0x000000010d097824 */ /* 0x000fcc00000e0613 */
[----:B------:R-:W4:Y:S01]  /*1050*/  LDG.E.64 R8, desc[UR12][R8.64] ;  /* 0x0000000c08087981 */ /* 0x000f22000c1e1b00 */
[----:B---3--:R-:W-:Y:S02]  /*1060*/  HADD2.F32 R7, -RZ, R7.H0_H0 ;  /* 0x20000007ff077230 */ /* 0x008fe40000004100 */
[--C-:B----4-:R-:W-:Y:S02]  /*1070*/  HADD2.F32 R14, -RZ, R8.reuse.H0_H0 ;  /* 0x20000008ff0e7230 */ /* 0x110fe40000004100 */
[----:B------:R-:W-:Y:S02]  /*1080*/  HADD2.F32 R16, -RZ, R8.H1_H1 ;  /* 0x30000008ff107230 */ /* 0x000fe40000004100 */
[--C-:B------:R-:W-:Y:S02]  /*1090*/  HADD2.F32 R18, -RZ, R9.reuse.H0_H0 ;  /* 0x20000009ff127230 */ /* 0x100fe40000004100 */
[----:B--2---:R-:W-:Y:S01]  /*10a0*/  FFMA.FTZ R15, R7, UR5, R14 ;  /* 0x00000005070f7c23 */ /* 0x004fe2000801000e */
[----:B------:R-:W-:-:S02]  /*10b0*/  HADD2.F32 R20, -RZ, R9.H1_H1 ;  /* 0x30000009ff147230 */ /* 0x000fc40000004100 */
[C---:B------:R-:W-:Y:S01]  /*10c0*/  FFMA.FTZ R16, R7.reuse, UR5, R16 ;  /* 0x0000000507107c23 */ /* 0x040fe20008010010 */
[----:B------:R-:W-:Y:S01]  /*10d0*/  IADD3 R14, P0, PT, R10, R17, RZ ;  /* 0x000000110a0e7210 */ /* 0x000fe20007f1e0ff */
[C---:B------:R-:W-:Y:S01]  /*10e0*/  FFMA.FTZ R18, R7.reuse, UR5, R18 ;  /* 0x0000000507127c23 */ /* 0x040fe20008010012 */
[----:B------:R-:W-:Y:S02]  /*10f0*/  FFMA.FTZ R7, R7, UR5, R20 ;  /* 0x0000000507077c23 */ /* 0x000fe40008010014 */
[----:B------:R-:W-:Y:S01]  /*1100*/  F2FP.F16.F32.PACK_AB R16, R16, R15 ;  /* 0x0000000f1010723e */ /* 0x000fe200000000ff */
[----:B------:R-:W-:Y:S01]  /*1110*/  IMAD.X R15, R11, 0x1, R19, P0 ;  /* 0x000000010b0f7824 */ /* 0x000fe200000e0613 */
[----:B-1----:R-:W-:Y:S02]  /*1120*/  IADD3 R5, P0, PT, R5, UR4, RZ ;  /* 0x0000000405057c10 */ /* 0x002fe4000ff1e0ff */
[----:B------:R-:W-:-:S03]  /*1130*/  F2FP.F16.F32.PACK_AB R17, R7, R18 ;  /* 0x000000120711723e */ /* 0x000fc600000000ff */
[C---:B------:R-:W-:Y:S02]  /*1140*/  IMAD.SHL.U32 R7, R5.reuse, 0x4, RZ ;  /* 0x0000000405077824 */ /* 0x040fe400078e00ff */
[----:B------:R-:W-:Y:S01]  /*1150*/  IMAD.X R6, RZ, RZ, R6, P0 ;  /* 0x000000ffff067224 */ /* 0x000fe200000e0606 */
[----:B------:R3:W-:Y:S01]  /*1160*/  STG.E.64 desc[UR12][R14.64], R16 ;  /* 0x000000100e007986 */ /* 0x0007e2000c101b0c */
[----:B------:R-:W-:Y:S02]  /*1170*/  LOP3.LUT P0, RZ, R5, 0xffffc000, RZ, 0xc0, !PT ;  /* 0xffffc00005ff7812 */ /* 0x000fe4000780c0ff */
[----:B------:R-:W-:Y:S02]  /*1180*/  ISETP.LT.U32.AND P1, PT, R7, R0, PT ;  /* 0x000000000700720c */ /* 0x000fe40003f21070 */
[----:B------:R-:W-:Y:S02]  /*1190*/  SHF.L.U64.HI R7, R5, 0x2, R6 ;  /* 0x0000000205077819 */ /* 0x000fe40000010206 */
[----:B------:R-:W-:-:S02]  /*11a0*/  LOP3.LUT P0, RZ, R6, 0x3fffffff, RZ, 0xc0, P0 ;  /* 0x3fffffff06ff7812 */ /* 0x000fc4000000c0ff */
[----:B------:R-:W-:-:S13]  /*11b0*/  ISETP.LT.AND.EX P1, PT, R7, R4, PT, P1 ;  /* 0x000000040700720c */ /* 0x000fda0003f21310 */
[----:B---3--:R-:W-:Y:S05]  /*11c0*/  @!P0 BRA P1, `(.L_x_602) ;  /* 0xfffffffc008c8947 */ /* 0x008fea000083ffff */
[----:B------:R-:W-:Y:S05]  /*11d0*/  EXIT ;  /* 0x000000000000794d */ /* 0x000fea0003800000 */
        .weak           $__internal_51_$__cuda_sm20_div_u16
        .type           $__internal_51_$__cuda_sm20_div_u16,@function
        .size           $__internal_51_$__cuda_sm20_div_u16,(.L_x_814 - $__internal_51_$__cuda_sm20_div_u16)
$__internal_51_$__cuda_sm20_div_u16:
        /* <DEDUP_REMOVED lines=19> */
[----:B------:R-:W-:Y:S05]  /*1310*/  RET.REL.NODEC R4 `(_ZN2at6native63_GLOBAL__N__862fb238_30_ForeachBinaryOpScalarTensor_cu_64fe0ca525multi_tensor_apply_kernelINS1_18TensorListMetadataILi2EEENS1_27BinaryOpScalarTensorFunctorIN3c104HalfELi2ELi1ELi1EEEJSt4plusIfEPS7_fEEEvT_T0_DpT1_) ;  /* 0xffffffec04387950 */ /* 0x000fea0003c3ffff */
.L_x_603:
        /* <DEDUP_REMOVED lines=14> */
.L_x_814:


//--------------------- .text._ZN2at6native63_GLOBAL__N__862fb238_30_ForeachBinaryOpScalarTensor_cu_64fe0ca525multi_tensor_apply_kernelINS1_18TensorListMetadataILi2EEENS1_27BinaryOpScalarTensorFunctorIbLi2ELi1ELi1EEEJSt4plusIbEPbbEEEvT_T0_DpT1_ --------------------------
	.section	.text._ZN2at6native63_GLOBAL__N__862fb238_30_ForeachBinaryOpScalarTensor_cu_64fe0ca525multi_tensor_apply_kernelINS1_18TensorListMetadataILi2EEENS1_27BinaryOpScalarTensorFunctorIbLi2ELi1ELi1EEEJSt4plusIbEPbbEEEvT_T0_DpT1_,"ax",@progbits
	.align	128
.text._ZN2at6native63_GLOBAL__N__862fb238_30_ForeachBinaryOpScalarTensor_cu_64fe0ca525multi_tensor_apply_kernelINS1_18TensorListMetadataILi2EEENS1_27BinaryOpScalarTensorFunctorIbLi2ELi1ELi1EEEJSt4plusIbEPbbEEEvT_T0_DpT1_:
        .type           _ZN2at6native63_GLOBAL__N__862fb238_30_ForeachBinaryOpScalarTensor_cu_64fe0ca525multi_tensor_apply_kernelINS1_18TensorListMetadataILi2EEENS1_27BinaryOpScalarTensorFunctorIbLi2ELi1ELi1EEEJSt4plusIbEPbbEEEvT_T0_DpT1_,@function
        .size           _ZN2at6native63_GLOBAL__N__862fb238_30_ForeachBinaryOpScalarTensor_cu_64fe0ca525multi_tensor_apply_kernelINS1_18TensorListMetadataILi2EEENS1_27BinaryOpScalarTensorFunctorIbLi2ELi1ELi1EEEJSt4plusIbEPbbEEEvT_T0_DpT1_,(.L_x_816 - _ZN2at6native63_GLOBAL__N__862fb238_30_ForeachBinaryOpScalarTensor_cu_64fe0ca525multi_tensor_apply_kernelINS1_18TensorListMetadataILi2EEENS1_27BinaryOpScalarTensorFunctorIbLi2ELi1ELi1EEEJSt4plusIbEPbbEEEvT_T0_DpT1_)
        .other          _ZN2at6native63_GLOBAL__N__862fb238_30_ForeachBinaryOpScalarTensor_cu_64fe0ca525multi_tensor_apply_kernelINS1_18TensorListMetadataILi2EEENS1_27BinaryOpScalarTensorFunctorIbLi2ELi1ELi1EEEJSt4plusIbEPbbEEEvT_T0_DpT1_,@"STO_CUDA_ENTRY STV_DEFAULT"
_ZN2at6native63_GLOBAL__N__862fb238_30_ForeachBinaryOpScalarTensor_cu_64fe0ca525multi_tensor_apply_kernelINS1_18TensorListMetadataILi2EEENS1_27BinaryOpScalarTensorFunctorIbLi2ELi1ELi1EEEJSt4plusIbEPbbEEEvT_T0_DpT1_:
        /* <DEDUP_REMOVED lines=39> */
[----:B------:R-:W-:Y:S05]  /*0270*/  CALL.REL.NOINC `($__internal_52_$__cuda_sm20_div_u16) ;  /* 0x0000001000947944 */ /* 0x000fea0003c00000 */
        /* <DEDUP_REMOVED lines=60> */
.L_x_606:
        /* <DEDUP_REMOVED lines=121> */
.L_x_605:
        /* <DEDUP_REMOVED lines=66> */
.L_x_604:
        /* <DEDUP_REMOVED lines=10> */
.L_x_607:
        /* <DEDUP_REMOVED lines=12> */
[----:B------:R-:W-:-:S02]  /*1350*/  ISETP.NE.OR P2, PT, R6, RZ, P0 ;  /* 0x000000ff0600720c */ /* 0x000fc40000745670 */
[----:B------:R-:W-:Y:S02]  /*1360*/  ISETP.NE.OR P1, PT, R0, RZ, P0 ;  /* 0x000000ff0000720c */ /* 0x000fe40000725670 */
[----:B------:R-:W-:Y:S02]  /*1370*/  ISETP.NE.OR P3, PT, R8, RZ, P0 ;  /* 0x000000ff0800720c */ /* 0x000fe40000765670 */
[----:B------:R-:W-:Y:S02]  /*1380*/  ISETP.NE.OR P0, PT, R7, RZ, P0 ;  /* 0x000000ff0700720c */ /* 0x000fe40000705670 */
        /* <DEDUP_REMOVED lines=20> */
        .weak           $__internal_52_$__cuda_sm20_div_u16
        .type           $__internal_52_$__cuda_sm20_div_u16,@function
        .size           $__internal_52_$__cuda_sm20_div_u16,(.L_x_816 - $__internal_52_$__cuda_sm20_div_u16)
$__internal_52_$__cuda_sm20_div_u16:
        /* <DEDUP_REMOVED lines=19> */
[----:B------:R-:W-:Y:S05]  /*1600*/  RET.REL.NODEC R2 `(_ZN2at6native63_GLOBAL__N__862fb238_30_ForeachBinaryOpScalarTensor_cu_64fe0ca525multi_tensor_apply_kernelINS1_18TensorListMetadataILi2EEENS1_27BinaryOpScalarTensorFunctorIbLi2ELi1ELi1EEEJSt4plusIbEPbbEEEvT_T0_DpT1_) ;  /* 0xffffffe8027c7950 */ /* 0x000fea0003c3ffff */
.L_x_608:
        /* <DEDUP_REMOVED lines=15> */
.L_x_816:


//--------------------- .text._ZN2at6native63_GLOBAL__N__862fb238_30_ForeachBinaryOpScalarTensor_cu_64fe0ca525multi_tensor_apply_kernelINS1_18TensorListMetadataILi2EEENS1_27BinaryOpScalarTensorFunctorIN3c107complexIfEELi2ELi1ELi1EEEJSt4plusIS8_EPS8_S8_EEEvT_T0_DpT1_ --------------------------
	.section	.text._ZN2at6native63_GLOBAL__N__862fb238_30_ForeachBinaryOpScalarTensor_cu_64fe0ca525multi_tensor_apply_kernelINS1_18TensorListMetadataILi2EEENS1_27BinaryOpScalarTensorFunctorIN3c107complexIfEELi2ELi1ELi1EEEJSt4plusIS8_EPS8_S8_EEEvT_T0_DpT1_,"ax",@progbits
	.align	128
.text._ZN2at6native63_GLOBAL__N__862fb238_30_ForeachBinaryOpScalarTensor_cu_64fe0ca525multi_tensor_apply_kernelINS1_18TensorListMetadataILi2EEENS1_27BinaryOpScalarTensorFunctorIN3c107complexIfEELi2ELi1ELi1EEEJSt4plusIS8_EPS8_S8_EEEvT_T0_DpT1_:
        .type           _ZN2at6native63_GLOBAL__N__862fb238_30_ForeachBinaryOpScalarTensor_cu_64fe0ca525multi_tensor_apply_kernelINS1_18TensorListMetadataILi2EEENS1_27BinaryOpScalarTensorFunctorIN3c107complexIfEELi2ELi1ELi1EEEJSt4plusIS8_EPS8_S8_EEEvT_T0_DpT1_,@function
        .size           _ZN2at6native63_GLOBAL__N__862fb238_30_ForeachBinaryOpScalarTensor_cu_64fe0ca525multi_tensor_apply_kernelINS1_18TensorListMetadataILi2EEENS1_27BinaryOpScalarTensorFunctorIN3c107complexIfEELi2ELi1ELi1EEEJSt4plusIS8_EPS8_S8_EEEvT_T0_DpT1_,(.L_x_818 - _ZN2at6native63_GLOBAL__N__862fb238_30_ForeachBinaryOpScalarTensor_cu_64fe0ca525multi_tensor_apply_kernelINS1_18TensorListMetadataILi2EEENS1_27BinaryOpScalarTensorFunctorIN3c107complexIfEELi2ELi1ELi1EEEJSt4plusIS8_EPS8_S8_EEEvT_T0_DpT1_)
        .other          _ZN2at6native63_GLOBAL__N__862fb238_30_ForeachBinaryOpScalarTensor_cu_64fe0ca525multi_tensor_apply_kernelINS1_18TensorListMetadataILi2EEENS1_27BinaryOpScalarTensorFunctorIN3c107complexIfEELi2ELi1ELi1EEEJSt4plusIS8_EPS8_S8_EEEvT_T0_DpT1_,@"STO_CUDA_ENTRY STV_DEFAULT"
_ZN2at6native63_GLOBAL__N__862fb238_30_ForeachBinaryOpScalarTensor_cu_64fe0ca525multi_tensor_apply_kernelINS1_18TensorListMetadataILi2EEENS1_27BinaryOpScalarTensorFunctorIN3c107complexIfEELi2ELi1ELi1EEEJSt4plusIS8_EPS8_S8_EEEvT_T0_DpT1_:
        /* <DEDUP_REMOVED lines=32> */
.L_x_610:
[----:B0-----:R-:W-:Y:S02]  /*0200*/  IADD3 R25, P1, PT, R0, UR4, RZ ;  /* 0x0000000400197c10 */ /* 0x001fe4000ff3e0ff */
[----:B------:R-:W-:Y:S02]  /*0210*/  CS2R R18, SRZ ;  /* 0x0000000000127805 */ /* 0x000fe4000001ff00 */
[C---:B-1----:R-:W-:Y:S01]  /*0220*/  IADD3 R5, P2, PT, R25.reuse, UR8, RZ ;  /* 0x0000000819057c10 */ /* 0x042fe2000ff5e0ff */
[----:B------:R-:W-:Y:S01]  /*0230*/  IMAD.X R24, RZ, RZ, UR5, P1 ;  /* 0x00000005ff187e24 */ /* 0x000fe200088e06ff */
[-C--:B------:R-:W-:Y:S02]  /*0240*/  ISETP.GE.U32.AND P0, PT, R25, R2.reuse, PT ;  /* 0x000000021900720c */ /* 0x080fe40003f06070 */
[C---:B------:R-:W-:Y:S01]  /*0250*/  IADD3 R23, P3, PT, R5.reuse, UR8, RZ ;  /* 0x0000000805177c10 */ /* 0x040fe2000ff7e0ff */
[----:B------:R-:W-:Y:S01]  /*0260*/  IMAD.X R6, RZ, RZ, R24, P2 ;  /* 0x000000ffff067224 */ /* 0x000fe200010e0618 */
[----:B------:R-:W-:-:S02]  /*0270*/  ISETP.GE.U32.AND P1, PT, R5, R2, PT ;  /* 0x000000020500720c */ /* 0x000fc40003f26070 */
[----:B------:R-:W-:Y:S01]  /*0280*/  IADD3 R7, P4, PT, R23, UR8, RZ ;  /* 0x0000000817077c10 */ /* 0x000fe2000ff9e0ff */
[----:B------:R-:W-:Y:S01]  /*0290*/  IMAD.X R4, RZ, RZ, R6, P3 ;  /* 0x000000ffff047224 */ /* 0x000fe200018e0606 */
[-C--:B------:R-:W-:Y:S02]  /*02a0*/  ISETP.GE.U32.AND.EX P0, PT, R24, R3.reuse, PT, P0 ;  /* 0x000000031800720c */ /* 0x080fe40003f06100 */
[-C--:B------:R-:W-:Y:S01]  /*02b0*/  ISETP.GE.U32.AND.EX P1, PT, R6, R3.reuse, PT, P1 ;  /* 0x000000030600720c */ /* 0x080fe20003f26110 */
[----:B------:R-:W-:Y:S01]  /*02c0*/  IMAD.X R22, RZ, RZ, R4, P4 ;  /* 0x000000ffff167224 */ /* 0x000fe200020e0604 */
[-C--:B------:R-:W-:Y:S02]  /*02d0*/  ISETP.GE.U32.AND P3, PT, R7, R2.reuse, PT ;  /* 0x000000020700720c */ /* 0x080fe40003f66070 */
[----:B------:R-:W-:Y:S02]  /*02e0*/  ISETP.GE.U32.AND P2, PT, R23, R2, PT ;  /* 0x000000021700720c */ /* 0x000fe40003f46070 */
[----:B------:R-:W-:-:S02]  /*02f0*/  ISETP.GE.U32.AND.EX P3, PT, R22, R3, PT, P3 ;  /* 0x000000031600720c */ /* 0x000fc40003f66130 */
[----:B------:R-:W-:-:S03]  /*0300*/  ISETP.GE.U32.AND.EX P2, PT, R4, R3, PT, P2 ;  /* 0x000000030400720c */ /* 0x000fc60003f46120 */
[-C--:B------:R-:W-:Y:S02]  /*0310*/  @!P0 LEA R12, P5, R25, R10.reuse, 0x3 ;  /* 0x0000000a190c8211 */ /* 0x080fe400078a18ff */
[-C--:B------:R-:W-:Y:S02]  /*0320*/  @!P1 LEA R26, P4, R5, R10.reuse, 0x3 ;  /* 0x0000000a051a9211 */ /* 0x080fe400078818ff */
[-C--:B------:R-:W-:Y:S02]  /*0330*/  @!P0 LEA.HI.X R13, R25, R11.reuse, R24, 0x3, P5 ;  /* 0x0000000b190d8211 */ /* 0x080fe400028f1c18 */
[----:B------:R-:W-:Y:S02]  /*0340*/  @!P1 LEA.HI.X R27, R5, R11, R6, 0x3, P4 ;  /* 0x0000000b051b9211 */ /* 0x000fe400020f1c06 */
[-C--:B------:R-:W-:Y:S01]  /*0350*/  @!P3 LEA R28, P4, R7, R10.reuse, 0x3 ;  /* 0x0000000a071cb211 */ /* 0x080fe200078818ff */
[----:B------:R0:W3:Y:S01]  /*0360*/  @!P0 LDG.E.64 R18, desc[UR6][R12.64] ;  /* 0x000000060c128981 */ /* 0x0000e2000c1e1b00 */
[----:B------:R-:W-:-:S02]  /*0370*/  @!P2 LEA R20, P5, R23, R10, 0x3 ;  /* 0x0000000a1714a211 */ /* 0x000fc400078a18ff */
[----:B------:R-:W-:Y:S02]  /*0380*/  CS2R R14, SRZ ;  /* 0x00000000000e7805 */ /* 0x000fe4000001ff00 */
[-C--:B------:R-:W-:Y:S02]  /*0390*/  @!P3 LEA.HI.X R29, R7, R11.reuse, R22, 0x3, P4 ;  /* 0x0000000b071db211 */ /* 0x080fe400020f1c16 */
[----:B------:R-:W-:Y:S02]  /*03a0*/  CS2R R16, SRZ ;  /* 0x0000000000107805 */ /* 0x000fe4000001ff00 */
[----:B------:R-:W-:Y:S02]  /*03b0*/  @!P2 LEA.HI.X R21, R23, R11, R4, 0x3, P5 ;  /* 0x0000000b1715a211 */ /* 0x000fe400028f1c04 */
[----:B0-----:R-:W-:-:S03]  /*03c0*/  CS2R R12, SRZ ;  /* 0x00000000000c7805 */ /* 0x001fc6000001ff00 */
[----:B------:R-:W4:Y:S04]  /*03d0*/  @!P2 LDG.E.64 R14, desc[UR6][R20.64] ;  /* 0x00000006140ea981 */ /* 0x000f28000c1e1b00 */
[----:B------:R-:W5:Y:S04]  /*03e0*/  @!P1 LDG.E.64 R16, desc[UR6][R26.64] ;  /* 0x000000061a109981 */ /* 0x000f68000c1e1b00 */
[----:B------:R0:W4:Y:S02]  /*03f0*/  @!P3 LDG.E.64 R12, desc[UR6][R28.64] ;  /* 0x000000061c0cb981 */ /* 0x000124000c1e1b00 */
[----:B0-----:R-:W0:Y:S02]  /*0400*/  LDC.64 R28, c[0x0][0xfd0] ;  /* 0x0003f400ff1c7b82 */ /* 0x001e240000000a00 */
[----:B0-----:R-:W2:Y:S01]  /*0410*/  LDG.E.64 R20, desc[UR6][R28.64] ;  /* 0x000000061c147981 */ /* 0x001ea2000c1e1b00 */
[----:B------:R-:W-:-:S04]  /*0420*/  ULEA UR4, UP0, UR8, UR4, 0x2 ;  /* 0x0000000408047291 */ /* 0x000fc8000f8010ff */
[----:B------:R-:W-:Y:S01]  /*0430*/  UIADD3.X UR5, UPT, UPT, URZ, UR5, URZ, UP0, !UPT ;  /* 0x00000005ff057290 */ /* 0x000fe200087fe4ff */
[C---:B--2---:R-:W-:Y:S01]  /*0440*/  FMUL.FTZ R27, R21.reuse, UR11 ;  /* 0x0000000b151b7c20 */ /* 0x044fe20008410000 */
[----:B------:R-:W-:-:S03]  /*0450*/  FMUL.FTZ R21, R21, UR10 ;  /* 0x0000000a15157c20 */ /* 0x000fc60008410000 */
[C---:B------:R-:W-:Y:S01]  /*0460*/  FFMA.FTZ R27, R20.reuse, UR10, -R27 ;  /* 0x0000000a141b7c23 */ /* 0x040fe2000801081b */
[----:B------:R-:W-:Y:S01]  /*0470*/  FFMA.FTZ R26, R20, UR11, R21 ;  /* 0x0000000b141a7c23 */ /* 0x000fe20008010015 */
[----:B------:R-:W-:-:S04]  /*0480*/  @!P0 LEA R20, P4, R25, R8, 0x3 ;  /* 0x0000000819148211 */ /* 0x000fc800078818ff */
[----:B------:R-:W-:Y:S01]  /*0490*/  @!P0 LEA.HI.X R21, R25, R9, R24, 0x3, P4 ;  /* 0x0000000919158211 */ /* 0x000fe200020f1c18 */
[----:B---3--:R-:W-:Y:S01]  /*04a0*/  FADD.FTZ R24, R27, R18 ;  /* 0x000000121b187221 */ /* 0x008fe20000010000 */
[----:B------:R-:W-:Y:S01]  /*04b0*/  FADD.FTZ R25, R26, R19 ;  /* 0x000000131a197221 */ /* 0x000fe20000010000 */
[----:B------:R-:W-:-:S04]  /*04c0*/  @!P2 LEA R18, P4, R23, R8, 0x3 ;  /* 0x000000081712a211 */ /* 0x000fc800078818ff */
[----:B------:R0:W-:Y:S01]  /*04d0*/  @!P0 STG.E.64 desc[UR6][R20.64], R24 ;  /* 0x0000001814008986 */ /* 0x0001e2000c101b06 */
[-C--:B------:R-:W-:Y:S01]  /*04e0*/  @!P1 LEA R28, P0, R5, R8.reuse, 0x3 ;  /* 0x00000008051c9211 */ /* 0x080fe200078018ff */
[----:B-----5:R-:W-:Y:S01]  /*04f0*/  FADD.FTZ R16, R27, R16 ;  /* 0x000000101b107221 */ /* 0x020fe20000010000 */
[C---:B------:R-:W-:Y:S01]  /*0500*/  FADD.FTZ R17, R26.reuse, R17 ;  /* 0x000000111a117221 */ /* 0x040fe20000010000 */
[-C--:B------:R-:W-:Y:S01]  /*0510*/  @!P2 LEA.HI.X R19, R23, R9.reuse, R4, 0x3, P4 ;  /* 0x000000091713a211 */ /* 0x080fe200020f1c04 */
[----:B----4-:R-:W-:Y:S01]  /*0520*/  FADD.FTZ R14, R27, R14 ;  /* 0x0000000e1b0e7221 */ /* 0x010fe20000010000 */
[-C--:B------:R-:W-:Y:S01]  /*0530*/  @!P1 LEA.HI.X R29, R5, R9.reuse, R6, 0x3, P0 ;  /* 0x00000009051d9211 */ /* 0x080fe200000f1c06 */
[C---:B------:R-:W-:Y:S01]  /*0540*/  FADD.FTZ R15, R26.reuse, R15 ;  /* 0x0000000f1a0f7221 */ /* 0x040fe20000010000 */
[----:B------:R-:W-:Y:S01]  /*0550*/  FADD.FTZ R12, R27, R12 ;  /* 0x0000000c1b0c7221 */ /* 0x000fe20000010000 */
[----:B------:R-:W-:Y:S01]  /*0560*/  FADD.FTZ R13, R26, R13 ;  /* 0x0000000d1a0d7221 */ /* 0x000fe20000010000 */
[C---:B0-----:R-:W-:Y:S01]  /*0570*/  @!P3 LEA R20, P5, R7.reuse, R8, 0x3 ;  /* 0x000000080714b211 */ /* 0x041fe200078a18ff */
[----:B------:R3:W-:Y:S03]  /*0580*/  @!P1 STG.E.64 desc[UR6][R28.64], R16 ;  /* 0x000000101c009986 */ /* 0x0007e6000c101b06 */
[----:B------:R-:W-:Y:S01]  /*0590*/  @!P3 LEA.HI.X R21, R7, R9, R22, 0x3, P5 ;  /* 0x000000090715b211 */ /* 0x000fe200028f1c16 */
[----:B------:R3:W-:Y:S01]  /*05a0*/  @!P2 STG.E.64 desc[UR6][R18.64], R14 ;  /* 0x0000000e1200a986 */ /* 0x0007e2000c101b06 */
[----:B------:R-:W-:Y:S01]  /*05b0*/  IMAD.U32 R4, RZ, RZ, UR5 ;  /* 0x00000005ff047e24 */ /* 0x000fe2000f8e00ff */
[----:B------:R-:W-:-:S02]  /*05c0*/  ISETP.LE.U32.AND P0, PT, R2, UR4, PT ;  /* 0x0000000402007c0c */ /* 0x000fc4000bf03070 */
[----:B------:R3:W-:Y:S02]  /*05d0*/  @!P3 STG.E.64 desc[UR6][R20.64], R12 ;  /* 0x0000000c1400b986 */ /* 0x0007e4000c101b06 */
[----:B------:R-:W-:-:S13]  /*05e0*/  ISETP.GE.U32.AND.EX P0, PT, R4, R3, PT, P0 ;  /* 0x000000030400720c */ /* 0x000fda0003f06100 */
[----:B---3--:R-:W-:Y:S05]  /*05f0*/  @!P0 BRA `(.L_x_610) ;  /* 0xfffffffc00008947 */ /* 0x008fea000383ffff */
[----:B------:R-:W-:Y:S05]  /*0600*/  EXIT ;  /* 0x000000000000794d */ /* 0x000fea0003800000 */
.L_x_609:
        /* <DEDUP_REMOVED lines=9> */
.L_x_611:
[C---:B------:R-:W-:Y:S01]  /*06a0*/  IMAD.SHL.U32 R29, R21.reuse, 0x20, RZ ;  /* 0x00000020151d7824 */ /* 0x040fe200078e00ff */
[----:B---3--:R-:W-:Y:S01]  /*06b0*/  SHF.L.U64.HI R17, R21, 0x5, R0 ;  /* 0x0000000515117819 */ /* 0x008fe20000010200 */
[----:B0-----:R-:W2:Y:S03]  /*06c0*/  LDG.E.64 R22, desc[UR6][R2.64] ;  /* 0x0000000602167981 */ /* 0x001ea6000c1e1b00 */
[----:B------:R-:W-:-:S05]  /*06d0*/  IADD3 R24, P0, PT, R10, R29, RZ ;  /* 0x0000001d0a187210 */ /* 0x000fca0007f1e0ff */
[----:B------:R-:W-:-:S05]  /*06e0*/  IMAD.X R25, R11, 0x1, R17, P0 ;  /* 0x000000010b197824 */ /* 0x000fca00000e0611 */
[----:B------:R-:W3:Y:S01]  /*06f0*/  LDG.E.ENL2.256 R4, R12, desc[UR6][R24.64] ;  /* 0xfe000006180c797e */ /* 0x000ee20008121904 */
[----:B------:R-:W-:-:S05]  /*0700*/  IADD3 R16, P0, PT, R8, R29, RZ ;  /* 0x0000001d08107210 */ /* 0x000fca0007f1e0ff */
[----:B------:R-:W-:Y:S01]  /*0710*/  IMAD.X R17, R9, 0x1, R17, P0 ;  /* 0x0000000109117824 */ /* 0x000fe200000e0611 */
[----:B-1----:R-:W-:-:S05]  /*0720*/  IADD3 R21, P0, PT, R21, UR4, RZ ;  /* 0x0000000415157c10 */ /* 0x002fca000ff1e0ff */
[C---:B------:R-:W-:Y:S02]  /*0730*/  IMAD.SHL.U32 R20, R21.reuse, 0x4, RZ ;  /* 0x0000000415147824 */ /* 0x040fe400078e00ff */
[----:B------:R-:W-:Y:S01]  /*0740*/  IMAD.X R0, RZ, RZ, R0, P0 ;  /* 0x000000ffff007224 */ /* 0x000fe200000e0600 */
[----:B------:R-:W-:Y:S02]  /*0750*/  LOP3.LUT P0, RZ, R21, 0xffffc000, RZ, 0xc0, !PT ;  /* 0xffffc00015ff7812 */ /* 0x000fe4000780c0ff */
[----:B------:R-:W-:Y:S02]  /*0760*/  ISETP.LT.U32.AND P1, PT, R20, R19, PT ;  /* 0x000000131400720c */ /* 0x000fe40003f21070 */
[----:B------:R-:W-:Y:S01]  /*0770*/  LOP3.LUT P0, RZ, R0, 0x3fffffff, RZ, 0xc0, P0 ;  /* 0x3fffffff00ff7812 */ /* 0x000fe2000000c0ff */
[C---:B--2---:R-:W-:Y:S01]  /*0780*/  FMUL.FTZ R27, R23.reuse, UR9 ;  /* 0x00000009171b7c20 */ /* 0x044fe20008410000 */
[----:B------:R-:W-:-:S03]  /*0790*/  FMUL.FTZ R23, R23, UR8 ;  /* 0x0000000817177c20 */ /* 0x000fc60008410000 */
[C---:B------:R-:W-:Y:S01]  /*07a0*/  FFMA.FTZ R27, R22.reuse, UR8, -R27 ;  /* 0x00000008161b7c23 */ /* 0x040fe2000801081b */
[----:B------:R-:W-:Y:S01]  /*07b0*/  FFMA.FTZ R22, R22, UR9, R23 ;  /* 0x0000000916167c23 */ /* 0x000fe20008010017 */
[----:B------:R-:W-:Y:S02]  /*07c0*/  SHF.L.U64.HI R23, R21, 0x2, R0 ;  /* 0x0000000215177819 */ /* 0x000fe40000010200 */
[--C-:B---3--:R-:W-:Y:S01]  /*07d0*/  FADD.FTZ R12, R12, R27.reuse ;  /* 0x0000001b0c0c7221 */ /* 0x108fe20000010000 */
[--C-:B------:R-:W-:Y:S01]  /*07e0*/  FADD.FTZ R14, R14, R27.reuse ;  /* 0x0000001b0e0e7221 */ /* 0x100fe20000010000 */
[--C-:B------:R-:W-:Y:S01]  /*07f0*/  FADD.FTZ R4, R4, R27.reuse ;  /* 0x0000001b04047221 */ /* 0x100fe20000010000 */
[----:B------:R-:W-:Y:S01]  /*0800*/  FADD.FTZ R6, R6, R27 ;  /* 0x0000001b06067221 */ /* 0x000fe20000010000 */
[--C-:B------:R-:W-:Y:S01]  /*0810*/  FADD.FTZ R13, R13, R22.reuse ;  /* 0x000000160d0d7221 */ /* 0x100fe20000010000 */
[--C-:B------:R-:W-:Y:S01]  /*0820*/  FADD.FTZ R15, R15, R22.reuse ;  /* 0x000000160f0f7221 */ /* 0x100fe20000010000 */
[--C-:B------:R-:W-:Y:S01]  /*0830*/  FADD.FTZ R5, R5, R22.reuse ;  /* 0x0000001605057221 */ /* 0x100fe20000010000 */
[----:B------:R-:W-:-:S05]  /*0840*/  FADD.FTZ R7, R7, R22 ;  /* 0x0000001607077221 */ /* 0x000fca0000010000 */
[----:B------:R3:W-:Y:S01]  /*0850*/  STG.E.ENL2.256 desc[UR6][R16.64], R12, R4 ;  /* 0xf800000c1004797f */ /* 0x0007e2000f121806 */
[----:B------:R-:W-:-:S13]  /*0860*/  ISETP.LT.AND.EX P1, PT, R23, R18, PT, P1 ;  /* 0x000000121700720c */ /* 0x000fda0003f21310 */
[----:B------:R-:W-:Y:S05]  /*0870*/  @!P0 BRA P1, `(.L_x_611) ;  /* 0xfffffffc00888947 */ /* 0x000fea000083ffff */
[----:B------:R-:W-:Y:S05]  /*0880*/  EXIT ;  /* 0x000000000000794d */ /* 0x000fea0003800000 */
.L_x_612:
        /* <DEDUP_REMOVED lines=15> */
.L_x_818:


//--------------------- .text._ZN2at6native63_GLOBAL__N__862fb238_30_ForeachBinaryOpScalarTensor_cu_64fe0ca525multi_tensor_apply_kernelINS1_18TensorListMetadataILi2EEENS1_27BinaryOpScalarTensorFunctorIN3c107complexIdEELi2ELi1ELi1EEEJSt4plusIS8_EPS8_S8_EEEvT_T0_DpT1_ --------------------------
	.section	.text._ZN2at6native63_GLOBAL__N__862fb238_30_ForeachBinaryOpScalarTensor_cu_64fe0ca525multi_tensor_apply_kernelINS1_18TensorListMetadataILi2EEENS1_27BinaryOpScalarTensorFunctorIN3c107complexIdEELi2ELi1ELi1EEEJSt4plusIS8_EPS8_S8_EEEvT_T0_DpT1_,"ax",@progbits
	.align	128
.text._ZN2at6native63_GLOBAL__N__862fb238_30_ForeachBinaryOpScalarTensor_cu_64fe0ca525multi_tensor_apply_kernelINS1_18TensorListMetadataILi2EEENS1_27BinaryOpScalarTensorFunctorIN3c107complexIdEELi2ELi1ELi1EEEJSt4plusIS8_EPS8_S8_EEEvT_T0_DpT1_:
        .type           _ZN2at6native63_GLOBAL__N__862fb238_30_ForeachBinaryOpScalarTensor_cu_64fe0ca525multi_tensor_apply_kernelINS1_18TensorListMetadataILi2EEENS1_27BinaryOpScalarTensorFunctorIN3c107complexIdEELi2ELi1ELi1EEEJSt4plusIS8_EPS8_S8_EEEvT_T0_DpT1_,@function
        .size           _ZN2at6native63_GLOBAL__N__862fb238_30_ForeachBinaryOpScalarTensor_cu_64fe0ca525multi_tensor_apply_kernelINS1_18TensorListMetadataILi2EEENS1_27BinaryOpScalarTensorFunctorIN3c107complexIdEELi2ELi1ELi1EEEJSt4plusIS8_EPS8_S8_EEEvT_T0_DpT1_,(.L_x_819 - _ZN2at6native63_GLOBAL__N__862fb238_30_ForeachBinaryOpScalarTensor_cu_64fe0ca525multi_tensor_apply_kernelINS1_18TensorListMetadataILi2EEENS1_27BinaryOpScalarTensorFunctorIN3c107complexIdEELi2ELi1ELi1EEEJSt4plusIS8_EPS8_S8_EEEvT_T0_DpT1_)
        .other          _ZN2at6native63_GLOBAL__N__862fb238_30_ForeachBinaryOpScalarTensor_cu_64fe0ca525multi_tensor_apply_kernelINS1_18TensorListMetadataILi2EEENS1_27BinaryOpScalarTensorFunctorIN3c107complexIdEELi2ELi1ELi1EEEJSt4plusIS8_EPS8_S8_EEEvT_T0_DpT1_,@"STO_CUDA_ENTRY STV_DEFAULT"
_ZN2at6native63_GLOBAL__N__862fb238_30_ForeachBinaryOpScalarTensor_cu_64fe0ca525multi_tensor_apply_kernelINS1_18TensorListMetadataILi2EEENS1_27BinaryOpScalarTensorFunctorIN3c107complexIdEELi2ELi1ELi1EEEJSt4plusIS8_EPS8_S8_EEEvT_T0_DpT1_:
        /* <DEDUP_REMOVED lines=33> */
.L_x_614:
[----:B0--3--:R-:W-:Y:S01]  /*0210*/  IADD3 R29, P1, PT, R0, UR4, RZ ;  /* 0x00000004001d7c10 */ /* 0x009fe2000ff3e0ff */
[----:B------:R-:W0:Y:S01]  /*0220*/  LDC.64 R8, c[0x0][0xfd0] ;  /* 0x0003f400ff087b82 */ /* 0x000e220000000a00 */
[----:B------:R-:W-:Y:S02]  /*0230*/  CS2R R6, SRZ ;  /* 0x0000000000067805 */ /* 0x000fe4000001ff00 */
[----:B------:R-:W-:Y:S02]  /*0240*/  CS2R R4, SRZ ;  /* 0x0000000000047805 */ /* 0x000fe4000001ff00 */
[C---:B------:R-:W-:Y:S01]  /*0250*/  ISETP.GE.U32.AND P0, PT, R29.reuse, UR12, PT ;  /* 0x0000000c1d007c0c */ /* 0x040fe2000bf06070 */
[----:B------:R-:W-:Y:S01]  /*0260*/  IMAD.X R28, RZ, RZ, UR5, P1 ;  /* 0x00000005ff1c7e24 */ /* 0x000fe200088e06ff */
[----:B-1----:R-:W-:-:S04]  /*0270*/  IADD3 R26, P2, PT, R29, UR11, RZ ;  /* 0x0000000b1d1a7c10 */ /* 0x002fc8000ff5e0ff */
[----:B------:R-:W-:Y:S01]  /*0280*/  ISETP.GE.U32.AND.EX P0, PT, R28, UR13, PT, P0 ;  /* 0x0000000d1c007c0c */ /* 0x000fe2000bf06100 */
[----:B------:R-:W-:Y:S01]  /*0290*/  IMAD.X R27, RZ, RZ, R28, P2 ;  /* 0x000000ffff1b7224 */ /* 0x000fe200010e061c */
[C---:B------:R-:W-:Y:S02]  /*02a0*/  IADD3 R25, P3, PT, R26.reuse, UR11, RZ ;  /* 0x0000000b1a197c10 */ /* 0x040fe4000ff7e0ff */
[----:B------:R-:W-:Y:S02]  /*02b0*/  ISETP.GE.U32.AND P1, PT, R26, UR12, PT ;  /* 0x0000000c1a007c0c */ /* 0x000fe4000bf26070 */
[C---:B------:R-:W-:Y:S01]  /*02c0*/  IADD3 R3, P4, PT, R25.reuse, UR11, RZ ;  /* 0x0000000b19037c10 */ /* 0x040fe2000ff9e0ff */
[----:B------:R-:W-:Y:S01]  /*02d0*/  IMAD.X R24, RZ, RZ, R27, P3 ;  /* 0x000000ffff187224 */ /* 0x000fe200018e061b */
[----:B------:R-:W-:Y:S02]  /*02e0*/  ISETP.GE.U32.AND P2, PT, R25, UR12, PT ;  /* 0x0000000c19007c0c */ /* 0x000fe4000bf46070 */
[----:B------:R-:W-:Y:S01]  /*02f0*/  ISETP.GE.U32.AND P3, PT, R3, UR12, PT ;  /* 0x0000000c03007c0c */ /* 0x000fe2000bf66070 */
[----:B------:R-:W-:Y:S01]  /*0300*/  IMAD.X R2, RZ, RZ, R24, P4 ;  /* 0x000000ffff027224 */ /* 0x000fe200020e0618 */
[----:B------:R-:W-:-:S02]  /*0310*/  ISETP.GE.U32.AND.EX P2, PT, R24, UR13, PT, P2 ;  /* 0x0000000d18007c0c */ /* 0x000fc4000bf46120 */
[----:B------:R-:W-:Y:S01]  /*0320*/  ISETP.GE.U32.AND.EX P1, PT, R27, UR13, PT, P1 ;  /* 0x0000000d1b007c0c */ /* 0x000fe2000bf26110 */
[----:B0-----:R-:W2:Y:S01]  /*0330*/  LDG.E.128 R8, desc[UR14][R8.64] ;  /* 0x0000000e08087981 */ /* 0x001ea2000c1e1d00 */
[C---:B------:R-:W-:Y:S02]  /*0340*/  @!P0 LEA R20, P5, R29.reuse, UR6, 0x4 ;  /* 0x000000061d148c11 */ /* 0x040fe4000f8a20ff */
[----:B------:R-:W-:Y:S02]  /*0350*/  ISETP.GE.U32.AND.EX P3, PT, R2, UR13, PT, P3 ;  /* 0x0000000d02007c0c */ /* 0x000fe4000bf66130 */
[----:B------:R-:W-:-:S05]  /*0360*/  @!P0 LEA.HI.X R21, R29, UR7, R28, 0x4, P5 ;  /* 0x000000071d158c11 */ /* 0x000fca000a8f241c */
[----:B------:R0:W3:Y:S01]  /*0370*/  @!P0 LDG.E.128 R4, desc[UR14][R20.64] ;  /* 0x0000000e14048981 */ /* 0x0000e2000c1e1d00 */
[C---:B------:R-:W-:Y:S02]  /*0380*/  @!P2 LEA R36, P0, R25.reuse, UR6, 0x4 ;  /* 0x000000061924ac11 */ /* 0x040fe4000f8020ff */
[----:B------:R-:W-:Y:S02]  /*0390*/  @!P1 LEA R30, P4, R26, UR6, 0x4 ;  /* 0x000000061a1e9c11 */ /* 0x000fe4000f8820ff */
[----:B------:R-:W-:Y:S02]  /*03a0*/  @!P2 LEA.HI.X R37, R25, UR7, R24, 0x4, P0 ;  /* 0x000000071925ac11 */ /* 0x000fe400080f2418 */
[----:B------:R-:W-:Y:S02]  /*03b0*/  CS2R R14, SRZ ;  /* 0x00000000000e7805 */ /* 0x000fe4000001ff00 */
[----:B------:R-:W-:Y:S02]  /*03c0*/  @!P3 LEA R34, P0, R3, UR6, 0x4 ;  /* 0x000000060322bc11 */ /* 0x000fe4000f8020ff */
[----:B------:R-:W-:-:S02]  /*03d0*/  CS2R R12, SRZ ;  /* 0x00000000000c7805 */ /* 0x000fc4000001ff00 */
[----:B------:R-:W-:Y:S02]  /*03e0*/  @!P1 LEA.HI.X R31, R26, UR7, R27, 0x4, P4 ;  /* 0x000000071a1f9c11 */ /* 0x000fe4000a0f241b */
[----:B------:R-:W-:Y:S02]  /*03f0*/  CS2R R18, SRZ ;  /* 0x0000000000127805 */ /* 0x000fe4000001ff00 */
[----:B------:R-:W-:Y:S02]  /*0400*/  CS2R R16, SRZ ;  /* 0x0000000000107805 */ /* 0x000fe4000001ff00 */
[----:B------:R-:W-:Y:S02]  /*0410*/  CS2R R22, SRZ ;  /* 0x0000000000167805 */ /* 0x000fe4000001ff00 */
[----:B0-----:R-:W-:Y:S02]  /*0420*/  CS2R R20, SRZ ;  /* 0x0000000000147805 */ /* 0x001fe4000001ff00 */
[----:B------:R-:W-:Y:S01]  /*0430*/  @!P3 LEA.HI.X R35, R3, UR7, R2, 0x4, P0 ;  /* 0x000000070323bc11 */ /* 0x000fe200080f2402 */
[----:B------:R0:W4:Y:S04]  /*0440*/  @!P1 LDG.E.128 R12, desc[UR14][R30.64] ;  /* 0x0000000e1e0c9981 */ /* 0x000128000c1e1d00 */
[----:B------:R-:W5:Y:S04]  /*0450*/  @!P2 LDG.E.128 R16, desc[UR14][R36.64] ;  /* 0x0000000e2410a981 */ /* 0x000f68000c1e1d00 */
[----:B------:R-:W5:Y:S01]  /*0460*/  @!P3 LDG.E.128 R20, desc[UR14][R34.64] ;  /* 0x0000000e2214b981 */ /* 0x000f62000c1e1d00 */
[----:B------:R-:W-:-:S04]  /*0470*/  ISETP.GE.U32.AND P0, PT, R29, UR12, PT ;  /* 0x0000000c1d007c0c */ /* 0x000fc8000bf06070 */
[----:B------:R-:W-:Y:S01]  /*0480*/  ISETP.GE.U32.AND.EX P0, PT, R28, UR13, PT, P0 ;  /* 0x0000000d1c007c0c */ /* 0x000fe2000bf06100 */
[----:B------:R-:W-:-:S04]  /*0490*/  ULEA UR4, UP0, UR11, UR4, 0x2 ;  /* 0x000000040b047291 */ /* 0x000fc8000f8010ff */
[----:B------:R-:W-:Y:S02]  /*04a0*/  UIADD3.X UR5, UPT, UPT, URZ, UR5, URZ, UP0, !UPT ;  /* 0x00000005ff057290 */ /* 0x000fe400087fe4ff */
[----:B------:R-:W-:-:S04]  /*04b0*/  UISETP.GE.U32.AND UP0, UPT, UR4, UR12, UPT ;  /* 0x0000000c0400728c */ /* 0x000fc8000bf06070 */
[----:B------:R-:W-:Y:S01]  /*04c0*/  UISETP.GE.U32.AND.EX UP0, UPT, UR5, UR13, UPT, UP0 ;  /* 0x0000000d0500728c */ /* 0x000fe2000bf06100 */
[C---:B--2---:R-:W-:Y:S02]  /*04d0*/  DMUL R32, R10.reuse, UR22 ;  /* 0x000000160a207c28 */ /* 0x044fe40008000000 */
[----:B0-----:R-:W-:Y:S01]  /*04e0*/  DMUL R30, R10, UR20 ;  /* 0x000000140a1e7c28 */ /* 0x001fe20008000000 */
[----:B------:R-:W-:-:S05]  /*04f0*/  @!P1 LEA R10, P5, R26, UR8, 0x4 ;  /* 0x000000081a0a9c11 */ /* 0x000fca000f8a20ff */
[C---:B------:R-:W-:Y:S02]  /*0500*/  DFMA R32, R8.reuse, UR20, -R32 ;  /* 0x0000001408207c2b */ /* 0x040fe40008000820 */
[----:B------:R-:W-:Y:S01]  /*0510*/  DFMA R30, R8, UR22, R30 ;  /* 0x00000016081e7c2b */ /* 0x000fe2000800001e */
[C---:B------:R-:W-:Y:S02]  /*0520*/  @!P0 LEA R8, P4, R29.reuse, UR8, 0x4 ;  /* 0x000000081d088c11 */ /* 0x040fe4000f8820ff */
[----:B------:R-:W-:Y:S02]  /*0530*/  @!P1 LEA.HI.X R11, R26, UR9, R27, 0x4, P5 ;  /* 0x000000091a0b9c11 */ /* 0x000fe4000a8f241b */
[----:B------:R-:W-:Y:S01]  /*0540*/  @!P0 LEA.HI.X R9, R29, UR9, R28, 0x4, P4 ;  /* 0x000000091d098c11 */ /* 0x000fe2000a0f241c */
[----:B---3--:R-:W-:Y:S01]  /*0550*/  DADD R4, R32, R4 ;  /* 0x0000000020047229 */ /* 0x008fe20000000004 */
[----:B------:R-:W-:Y:S01]  /*0560*/  @!P2 LEA R26, P4, R25, UR8, 0x4 ;  /* 0x00000008191aac11 */ /* 0x000fe2000f8820ff */
[----:B------:R-:W-:Y:S01]  /*0570*/  DADD R6, R30, R6 ;  /* 0x000000001e067229 */ /* 0x000fe20000000006 */
[----:B------:R-:W-:-:S02]  /*0580*/  @!P3 LEA R28, P5, R3, UR8, 0x4 ;  /* 0x00000008031cbc11 */ /* 0x000fc4000f8a20ff */
[----:B------:R-:W-:Y:S01]  /*0590*/  @!P2 LEA.HI.X R27, R25, UR9, R24, 0x4, P4 ;  /* 0x00000009191bac11 */ /* 0x000fe2000a0f2418 */
[----:B----4-:R-:W-:Y:S02]  /*05a0*/  DADD R12, R32, R12 ;  /* 0x00000000200c7229 */ /* 0x010fe4000000000c */
[----:B------:R-:W-:Y:S02]  /*05b0*/  DADD R14, R30, R14 ;  /* 0x000000001e0e7229 */ /* 0x000fe4000000000e */
[----:B-----5:R-:W-:Y:S02]  /*05c0*/  DADD R16, R32, R16 ;  /* 0x0000000020107229 */ /* 0x020fe40000000010 */
[----:B------:R-:W-:Y:S02]  /*05d0*/  DADD R18, R30, R18 ;  /* 0x000000001e127229 */ /* 0x000fe40000000012 */
[----:B------:R-:W-:Y:S02]  /*05e0*/  DADD R20, R32, R20 ;  /* 0x0000000020147229 */ /* 0x000fe40000000014 */
[----:B------:R-:W-:Y:S01]  /*05f0*/  DADD R22, R30, R22 ;  /* 0x000000001e167229 */ /* 0x000fe20000000016 */
[----:B------:R-:W-:Y:S01]  /*0600*/  @!P3 LEA.HI.X R29, R3, UR9, R2, 0x4, P5 ;  /* 0x00000009031dbc11 */ /* 0x000fe2000a8f2402 */
[----:B------:R3:W-:Y:S04]  /*0610*/  @!P0 STG.E.128 desc[UR14][R8.64], R4 ;  /* 0x0000000408008986 */ /* 0x0007e8000c101d0e */
[----:B------:R3:W-:Y:S04]  /*0620*/  @!P1 STG.E.128 desc[UR14][R10.64], R12 ;  /* 0x0000000c0a009986 */ /* 0x0007e8000c101d0e */
[----:B------:R3:W-:Y:S04]  /*0630*/  @!P2 STG.E.128 desc[UR14][R26.64], R16 ;  /* 0x000000101a00a986 */ /* 0x0007e8000c101d0e */
[----:B------:R3:W-:Y:S01]  /*0640*/  @!P3 STG.E.128 desc[UR14][R28.64], R20 ;  /* 0x000000141c00b986 */ /* 0x0007e2000c101d0e */
[----:B------:R-:W-:Y:S05]  /*0650*/  BRA.U !UP0, `(.L_x_614) ;  /* 0xfffffff908ec7547 */ /* 0x000fea000b83ffff */
[----:B------:R-:W-:Y:S05]  /*0660*/  EXIT ;  /* 0x000000000000794d */ /* 0x000fea0003800000 */
.L_x_613:
        /* <DEDUP_REMOVED lines=9> */
.L_x_615:
[----:B0-----:R-:W2:Y:S01]  /*0700*/  LDG.E.128 R4, desc[UR14][R24.64] ;  /* 0x0000000e18047981 */ /* 0x001ea2000c1e1d00 */
[C---:B---3--:R-:W-:Y:S01]  /*0710*/  IMAD.SHL.U32 R26, R0.reuse, 0x40, RZ ;  /* 0x00000040001a7824 */ /* 0x048fe200078e00ff */
        /* <DEDUP_REMOVED lines=17> */
[C---:B------:R-:W-:Y:S02]  /*0830*/  DFMA R6, R4.reuse, UR20, -R30 ;  /* 0x0000001404067c2b */ /* 0x040fe4000800081e */
[----:B------:R-:W-:-:S06]  /*0840*/  DFMA R4, R4, UR22, R32 ;  /* 0x0000001604047c2b */ /* 0x000fcc0008000020 */
[--C-:B---3--:R-:W-:Y:S02]  /*0850*/  DADD R8, R8, R6.reuse ;  /* 0x0000000008087229 */ /* 0x108fe40000000006 */
[--C-:B------:R-:W-:Y:S02]  /*0860*/  DADD R12, R12, R6.reuse ;  /* 0x000000000c0c7229 */ /* 0x100fe40000000006 */
[--C-:B----4-:R-:W-:Y:S02]  /*0870*/  DADD R16, R16, R6.reuse ;  /* 0x0000000010107229 */ /* 0x110fe40000000006 */
[----:B------:R-:W-:Y:S02]  /*0880*/  DADD R20, R20, R6 ;  /* 0x0000000014147229 */ /* 0x000fe40000000006 */
[--C-:B------:R-:W-:Y:S02]  /*0890*/  DADD R10, R10, R4.reuse ;  /* 0x000000000a0a7229 */ /* 0x100fe40000000004 */
[----:B------:R-:W-:-:S02]  /*08a0*/  DADD R14, R14, R4 ;  /* 0x000000000e0e7229 */ /* 0x000fc40000000004 */
[--C-:B------:R-:W-:Y:S02]  /*08b0*/  DADD R18, R18, R4.reuse ;  /* 0x0000000012127229 */ /* 0x100fe40000000004 */
[----:B------:R-:W-:-:S03]  /*08c0*/  DADD R22, R22, R4 ;  /* 0x0000000016167229 */ /* 0x000fc60000000004 */
[----:B------:R3:W-:Y:S04]  /*08d0*/  STG.E.ENL2.256 desc[UR14][R26.64], R8, R12 ;  /* 0xf80000081a0c797f */ /* 0x0007e8000f12180e */
[----:B------:R3:W-:Y:S01]  /*08e0*/  STG.E.ENL2.256 desc[UR14][R26.64+0x20], R16, R20 ;  /* 0xf80001101a14797f */ /* 0x0007e2000f12180e */
[----:B------:R-:W-:Y:S05]  /*08f0*/  @!P0 BRA P1, `(.L_x_615) ;  /* 0xfffffffc00808947 */ /* 0x000fea000083ffff */
[----:B------:R-:W-:Y:S05]  /*0900*/  EXIT ;  /* 0x000000000000794d */ /* 0x000fea0003800000 */
.L_x_616:
        /* <DEDUP_REMOVED lines=15> */
.L_x_819:


//--------------------- .text._ZN2at6native63_GLOBAL__N__862fb238_30_ForeachBinaryOpScalarTensor_cu_64fe0ca525multi_tensor_apply_kernelINS1_18TensorListMetadataILi2EEENS1_27BinaryOpScalarTensorFunctorIfLi2ELi1ELi1EEEJSt4plusIfEPffEEEvT_T0_DpT1_ --------------------------
	.section	.text._ZN2at6native63_GLOBAL__N__862fb238_30_ForeachBinaryOpScalarTensor_cu_64fe0ca525multi_tensor_apply_kernelINS1_18TensorListMetadataILi2EEENS1_27BinaryOpScalarTensorFunctorIfLi2ELi1ELi1EEEJSt4plusIfEPffEEEvT_T0_DpT1_,"ax",@progbits
	.align	128
.text._ZN2at6native63_GLOBAL__N__862fb238_30_ForeachBinaryOpScalarTensor_cu_64fe0ca525multi_tensor_apply_kernelINS1_18TensorListMetadataILi2EEENS1_27BinaryOpScalarTensorFunctorIfLi2ELi1ELi1EEEJSt4plusIfEPffEEEvT_T0_DpT1_:
        .type           _ZN2at6native63_GLOBAL__N__862fb238_30_ForeachBinaryOpScalarTensor_cu_64fe0ca525multi_tensor_apply_kernelINS1_18TensorListMetadataILi2EEENS1_27BinaryOpScalarTensorFunctorIfLi2ELi1ELi1EEEJSt4plusIfEPffEEEvT_T0_DpT1_,@function
        .size           _ZN2at6native63_GLOBAL__N__862fb238_30_ForeachBinaryOpScalarTensor_cu_64fe0ca525multi_tensor_apply_kernelINS1_18TensorListMetadataILi2EEENS1_27BinaryOpScalarTensorFunctorIfLi2ELi1ELi1EEEJSt4plusIfEPffEEEvT_T0_DpT1_,(.L_x_820 - _ZN2at6native63_GLOBAL__N__862fb238_30_ForeachBinaryOpScalarTensor_cu_64fe0ca525multi_tensor_apply_kernelINS1_18TensorListMetadataILi2EEENS1_27BinaryOpScalarTensorFunctorIfLi2ELi1ELi1EEEJSt4plusIfEPffEEEvT_T0_DpT1_)
        .other          _ZN2at6native63_GLOBAL__N__862fb238_30_ForeachBinaryOpScalarTensor_cu_64fe0ca525multi_tensor_apply_kernelINS1_18TensorListMetadataILi2EEENS1_27BinaryOpScalarTensorFunctorIfLi2ELi1ELi1EEEJSt4plusIfEPffEEEvT_T0_DpT1_,@"STO_CUDA_ENTRY STV_DEFAULT"
_ZN2at6native63_GLOBAL__N__862fb238_30_ForeachBinaryOpScalarTensor_cu_64fe0ca525multi_tensor_apply_kernelINS1_18TensorListMetadataILi2EEENS1_27BinaryOpScalarTensorFunctorIfLi2ELi1ELi1EEEJSt4plusIfEPffEEEvT_T0_DpT1_:
        /* <DEDUP_REMOVED lines=38> */
[----:B------:R-:W-:Y:S05]  /*0260*/  CALL.REL.NOINC `($__internal_53_$__cuda_sm20_div_u16) ;  /* 0x0000000c00447944 */ /* 0x000fea0003c00000 */
        /* <DEDUP_REMOVED lines=14> */
.L_x_619:
        /* <DEDUP_REMOVED lines=16> */
[----:B0-----:R-:W1:Y:S01]  /*0450*/  LDG.E R6, desc[UR12][R16.64] ;  /* 0x0000000c10067981 */ /* 0x001e62000c1e1900 */
[----:B------:R-:W-:Y:S01]  /*0460*/  @!P2 LEA.HI.X R9, R14, R13, R27, 0x2, P1 ;  /* 0x0000000d0e09a211 */ /* 0x000fe200008f141b */
[----:B------:R-:W-:Y:S01]  /*0470*/  IMAD.X R4, RZ, RZ, R20, P4 ;  /* 0x000000ffff047224 */ /* 0x000fe200020e0614 */
[----:B------:R-:W-:-:S03]  /*0480*/  ISETP.GE.U32.AND P1, PT, R23, R0, PT ;  /* 0x000000001700720c */ /* 0x000fc60003f26070 */
[----:B------:R0:W1:Y:S01]  /*0490*/  @!P2 LDG.E R25, desc[UR12][R8.64] ;  /* 0x0000000c0819a981 */ /* 0x000062000c1e1900 */
[C---:B------:R-:W-:Y:S02]  /*04a0*/  @!P3 LEA R28, P4, R7.reuse, R12, 0x2 ;  /* 0x0000000c071cb211 */ /* 0x040fe400078810ff */
[----:B------:R-:W-:Y:S02]  /*04b0*/  ISETP.GE.AND.EX P1, PT, R4, R2, PT, P1 ;  /* 0x000000020400720c */ /* 0x000fe40003f26310 */
[----:B------:R-:W-:Y:S02]  /*04c0*/  @!P3 LEA.HI.X R29, R7, R13, R5, 0x2, P4 ;  /* 0x0000000d071db211 */ /* 0x000fe400020f1405 */
[----:B0-----:R-:W-:Y:S02]  /*04d0*/  CS2R R8, SRZ ;  /* 0x0000000000087805 */ /* 0x001fe4000001ff00 */
[----:B------:R-:W-:Y:S01]  /*04e0*/  @!P0 LEA R18, P4, R15, R12, 0x2 ;  /* 0x0000000c0f128211 */ /* 0x000fe200078810ff */
[----:B------:R-:W-:-:S03]  /*04f0*/  IMAD.MOV.U32 R21, RZ, RZ, RZ ;  /* 0x000000ffff157224 */ /* 0x000fc600078e00ff */
[----:B------:R0:W2:Y:S01]  /*0500*/  @!P3 LDG.E R9, desc[UR12][R28.64] ;  /* 0x0000000c1c09b981 */ /* 0x0000a2000c1e1900 */
[----:B------:R-:W-:-:S05]  /*0510*/  @!P0 LEA.HI.X R19, R15, R13, R20, 0x2, P4 ;  /* 0x0000000d0f138211 */ /* 0x000fca00020f1414 */
[----:B------:R3:W4:Y:S01]  /*0520*/  @!P0 LDG.E R21, desc[UR12][R18.64] ;  /* 0x0000000c12158981 */ /* 0x000722000c1e1900 */
[----:B0-----:R-:W-:-:S04]  /*0530*/  @!P1 LEA R28, P4, R23, R12, 0x2 ;  /* 0x0000000c171c9211 */ /* 0x001fc800078810ff */
[----:B------:R-:W-:-:S05]  /*0540*/  @!P1 LEA.HI.X R29, R23, R13, R4, 0x2, P4 ;  /* 0x0000000d171d9211 */ /* 0x000fca00020f1404 */
[----:B------:R0:W5:Y:S01]  /*0550*/  @!P1 LDG.E R8, desc[UR12][R28.64] ;  /* 0x0000000c1c089981 */ /* 0x000162000c1e1900 */
[CC--:B---3--:R-:W-:Y:S02]  /*0560*/  @!P2 LEA R18, P4, R14.reuse, R10.reuse, 0x2 ;  /* 0x0000000a0e12a211 */ /* 0x0c8fe400078810ff */
[CC--:B------:R-:W-:Y:S02]  /*0570*/  @!P0 LEA R24, P5, R15.reuse, R10.reuse, 0x2 ;  /* 0x0000000a0f188211 */ /* 0x0c0fe400078a10ff */
[-C--:B------:R-:W-:Y:S01]  /*0580*/  @!P2 LEA.HI.X R19, R14, R11.reuse, R27, 0x2, P4 ;  /* 0x0000000b0e13a211 */ /* 0x080fe200020f141b */
[----:B-1----:R-:W-:Y:S01]  /*0590*/  FFMA.FTZ R26, R6, UR14, R25 ;  /* 0x0000000e061a7c23 */ /* 0x002fe20008010019 */
[----:B------:R-:W-:Y:S02]  /*05a0*/  @!P0 LEA.HI.X R25, R15, R11, R20, 0x2, P5 ;  /* 0x0000000b0f198211 */ /* 0x000fe400028f1414 */
[----:B------:R-:W-:Y:S02]  /*05b0*/  IADD3 R15, P4, PT, R14, UR10, RZ ;  /* 0x0000000a0e0f7c10 */ /* 0x000fe4000ff9e0ff */
[----:B------:R-:W-:-:S03]  /*05c0*/  @!P1 LEA R22, P5, R23, R10, 0x2 ;  /* 0x0000000a17169211 */ /* 0x000fc600078a10ff */
[----:B------:R-:W-:Y:S01]  /*05d0*/  IMAD.X R27, RZ, RZ, R27, P4 ;  /* 0x000000ffff1b7224 */ /* 0x000fe200020e061b */
[-C--:B------:R-:W-:Y:S02]  /*05e0*/  @!P1 LEA.HI.X R23, R23, R11.reuse, R4, 0x2, P5 ;  /* 0x0000000b17179211 */ /* 0x080fe400028f1404 */
[C---:B0-----:R-:W-:Y:S02]  /*05f0*/  @!P3 LEA R28, P4, R7.reuse, R10, 0x2 ;  /* 0x0000000a071cb211 */ /* 0x041fe400078810ff */
[C---:B------:R-:W-:Y:S01]  /*0600*/  IADD3 R4, P5, PT, R7.reuse, UR10, RZ ;  /* 0x0000000a07047c10 */ /* 0x040fe2000ffbe0ff */
[----:B------:R0:W-:Y:S01]  /*0610*/  @!P2 STG.E desc[UR12][R18.64], R26 ;  /* 0x0000001a1200a986 */ /* 0x0001e2000c10190c */
[----:B------:R-:W-:Y:S01]  /*0620*/  @!P3 LEA.HI.X R29, R7, R11, R5, 0x2, P4 ;  /* 0x0000000b071db211 */ /* 0x000fe200020f1405 */
[----:B--2---:R-:W-:Y:S01]  /*0630*/  FFMA.FTZ R14, R6, UR14, R9 ;  /* 0x0000000e060e7c23 */ /* 0x004fe20008010009 */
[-C--:B------:R-:W-:Y:S01]  /*0640*/  ISETP.GE.U32.AND P2, PT, R15, R0.reuse, PT ;  /* 0x000000000f00720c */ /* 0x080fe20003f46070 */
[----:B------:R-:W-:Y:S01]  /*0650*/  IMAD.X R5, RZ, RZ, R5, P5 ;  /* 0x000000ffff057224 */ /* 0x000fe200028e0605 */
[----:B------:R-:W-:-:S02]  /*0660*/  ISETP.GE.U32.AND P4, PT, R4, R0, PT ;  /* 0x000000000400720c */ /* 0x000fc40003f86070 */
[-C--:B------:R-:W-:Y:S02]  /*0670*/  ISETP.GE.AND.EX P2, PT, R27, R2.reuse, PT, P2 ;  /* 0x000000021b00720c */ /* 0x080fe40003f46320 */
[----:B0-----:R-:W-:Y:S01]  /*0680*/  IADD3 R19, P5, PT, R4, UR11, RZ ;  /* 0x0000000b04137c10 */ /* 0x001fe2000ffbe0ff */
[----:B------:R0:W-:Y:S01]  /*0690*/  @!P3 STG.E desc[UR12][R28.64], R14 ;  /* 0x0000000e1c00b986 */ /* 0x0001e2000c10190c */
[----:B------:R-:W-:Y:S02]  /*06a0*/  ISETP.GE.AND.EX P3, PT, R5, R2, PT, P4 ;  /* 0x000000020500720c */ /* 0x000fe40003f66340 */
[C---:B------:R-:W-:Y:S01]  /*06b0*/  IADD3 R9, P6, PT, R19.reuse, UR11, RZ ;  /* 0x0000000b13097c10 */ /* 0x040fe2000ffde0ff */
[----:B------:R-:W-:Y:S02]  /*06c0*/  IMAD.X R7, RZ, RZ, R5, P5 ;  /* 0x000000ffff077224 */ /* 0x000fe400028e0605 */
[----:B----4-:R-:W-:Y:S01]  /*06d0*/  FFMA.FTZ R18, R6, UR14, R21 ;  /* 0x0000000e06127c23 */ /* 0x010fe20008010015 */
[-C--:B------:R-:W-:Y:S01]  /*06e0*/  ISETP.GE.U32.AND P4, PT, R19, R0.reuse, PT ;  /* 0x000000001300720c */ /* 0x080fe20003f86070 */
[----:B------:R-:W-:Y:S01]  /*06f0*/  IMAD.X R21, RZ, RZ, R7, P6 ;  /* 0x000000ffff157224 */ /* 0x000fe200030e0607 */
[----:B------:R-:W-:-:S02]  /*0700*/  ISETP.GE.U32.AND P5, PT, R9, R0, PT ;  /* 0x000000000900720c */ /* 0x000fc40003fa6070 */
[-C--:B------:R-:W-:Y:S01]  /*0710*/  ISETP.GE.AND.EX P4, PT, R7, R2.reuse, PT, P4 ;  /* 0x000000020700720c */ /* 0x080fe20003f86340 */
[----:B------:R1:W-:Y:S01]  /*0720*/  @!P0 STG.E desc[UR12][R24.64], R18 ;  /* 0x0000001218008986 */ /* 0x0003e2000c10190c */
[----:B------:R-:W-:Y:S02]  /*0730*/  ISETP.GE.AND.EX P5, PT, R21, R2, PT, P5 ;  /* 0x000000021500720c */ /* 0x000fe40003fa6350 */
[CC--:B0-----:R-:W-:Y:S01]  /*0740*/  @!P2 LEA R28, P0, R15.reuse, R12.reuse, 0x2 ;  /* 0x0000000c0f1ca211 */ /* 0x0c1fe200078010ff */
[----:B-----5:R-:W-:Y:S01]  /*0750*/  FFMA.FTZ R20, R6, UR14, R8 ;  /* 0x0000000e06147c23 */ /* 0x020fe20008010008 */
[----:B------:R-:W-:Y:S02]  /*0760*/  IMAD.MOV.U32 R8, RZ, RZ, RZ ;  /* 0x000000ffff087224 */ /* 0x000fe400078e00ff */
[-C--:B------:R-:W-:Y:S01]  /*0770*/  @!P2 LEA.HI.X R29, R15, R13.reuse, R27, 0x2, P0 ;  /* 0x0000000d0f1da211 */ /* 0x080fe200000f141b */
[----:B------:R-:W-:Y:S01]  /*0780*/  IMAD.MOV.U32 R6, RZ, RZ, RZ ;  /* 0x000000ffff067224 */ /* 0x000fe200078e00ff */
[C---:B-1----:R-:W-:Y:S01]  /*0790*/  @!P3 LEA R24, P6, R4.reuse, R12, 0x2 ;  /* 0x0000000c0418b211 */ /* 0x042fe200078c10ff */
[----:B------:R0:W-:Y:S03]  /*07a0*/  @!P1 STG.E desc[UR12][R22.64], R20 ;  /* 0x0000001416009986 */ /* 0x0001e6000c10190c */
[----:B------:R-:W-:Y:S01]  /*07b0*/  @!P3 LEA.HI.X R25, R4, R13, R5, 0x2, P6 ;  /* 0x0000000d0419b211 */ /* 0x000fe200030f1405 */
[----:B------:R1:W2:Y:S01]  /*07c0*/  @!P2 LDG.E R8, desc[UR12][R28.64] ;  /* 0x0000000c1c08a981 */ /* 0x0002a2000c1e1900 */
[----:B------:R-:W-:-:S03]  /*07d0*/  IMAD.MOV.U32 R26, RZ, RZ, RZ ;  /* 0x000000ffff1a7224 */ /* 0x000fc600078e00ff */
[----:B------:R3:W4:Y:S01]  /*07e0*/  @!P3 LDG.E R6, desc[UR12][R24.64] ;  /* 0x0000000c1806b981 */ /* 0x000722000c1e1900 */
[-C--:B0-----:R-:W-:Y:S02]  /*07f0*/  @!P5 LEA R22, P1, R9, R12.reuse, 0x2 ;  /* 0x0000000c0916d211 */ /* 0x081fe400078210ff */
[----:B-1----:R-:W-:Y:S02]  /*0800*/  @!P4 LEA R28, P0, R19, R12, 0x2 ;  /* 0x0000000c131cc211 */ /* 0x002fe400078010ff */
[-C--:B------:R-:W-:Y:S01]  /*0810*/  @!P5 LEA.HI.X R23, R9, R13.reuse, R21, 0x2, P1 ;  /* 0x0000000d0917d211 */ /* 0x080fe200008f1415 */
[----:B---3--:R-:W-:Y:S01]  /*0820*/  IMAD.MOV.U32 R24, RZ, RZ, RZ ;  /* 0x000000ffff187224 */ /* 0x008fe200078e00ff */
[----:B------:R-:W-:Y:S01]  /*0830*/  @!P4 LEA.HI.X R29, R19, R13, R7, 0x2, P0 ;  /* 0x0000000d131dc211 */ /* 0x000fe200000f1407 */
[----:B------:R0:W2:Y:S04]  /*0840*/  LDG.E R25, desc[UR12][R16.64] ;  /* 0x0000000c10197981 */ /* 0x0000a8000c1e1900 */
[----:B------:R-:W3:Y:S04]  /*0850*/  @!P4 LDG.E R24, desc[UR12][R28.64] ;  /* 0x0000000c1c18c981 */ /* 0x000ee8000c1e1900 */
[----:B------:R-:W5:Y:S01]  /*0860*/  @!P5 LDG.E R26, desc[UR12][R22.64] ;  /* 0x0000000c161ad981 */ /* 0x000f62000c1e1900 */
[----:B------:R-:W-:-:S02]  /*0870*/  @!P2 LEA R14, P0, R15, R10, 0x2 ;  /* 0x0000000a0f0ea211 */ /* 0x000fc400078010ff */
[-C--:B------:R-:W-:Y:S02]  /*0880*/  @!P4 LEA R18, P1, R19, R10.reuse, 0x2 ;  /* 0x0000000a1312c211 */ /* 0x080fe400078210ff */
[-C--:B------:R-:W-:Y:S02]  /*0890*/  @!P2 LEA.HI.X R15, R15, R11.reuse, R27, 0x2, P0 ;  /* 0x0000000b0f0fa211 */ /* 0x080fe400000f141b */
[CC--:B0-----:R-:W-:Y:S02]  /*08a0*/  @!P3 LEA R16, P0, R4.reuse, R10.reuse, 0x2 ;  /* 0x0000000a0410b211 */ /* 0x0c1fe400078010ff */
[----:B------:R-:W-:Y:S02]  /*08b0*/  @!P5 LEA R20, P6, R9, R10, 0x2 ;  /* 0x0000000a0914d211 */ /* 0x000fe400078c10ff */
[-C--:B------:R-:W-:Y:S02]  /*08c0*/  @!P3 LEA.HI.X R17, R4, R11.reuse, R5, 0x2, P0 ;  /* 0x0000000b0411b211 */ /* 0x080fe400000f1405 */
[----:B------:R-:W-:-:S02]  /*08d0*/  @!P4 LEA.HI.X R19, R19, R11, R7, 0x2, P1 ;  /* 0x0000000b1313c211 */ /* 0x000fc400008f1407 */
[----:B------:R-:W-:Y:S01]  /*08e0*/  @!P5 LEA.HI.X R21, R9, R11, R21, 0x2, P6 ;  /* 0x0000000b0915d211 */ /* 0x000fe200030f1415 */
[----:B------:R-:W-:-:S04]  /*08f0*/  UIADD3 UR4, UP0, UPT, UR4, 0x2, URZ ;  /* 0x0000000204047890 */ /* 0x000fc8000ff1e0ff */
[----:B------:R-:W-:Y:S02]  /*0900*/  UIADD3.X UR5, UPT, UPT, URZ, UR5, URZ, UP0, !UPT ;  /* 0x00000005ff057290 */ /* 0x000fe400087fe4ff */
[----:B------:R-:W-:-:S04]  /*0910*/  UISETP.NE.U32.AND UP0, UPT, UR4, UR9, UPT ;  /* 0x000000090400728c */ /* 0x000fc8000bf05070 */
[----:B------:R-:W-:Y:S02]  /*0920*/  UISETP.NE.AND.EX UP0, UPT, UR5, URZ, UPT, UP0 ;  /* 0x000000ff0500728c */ /* 0x000fe4000bf05300 */
[----:B------:R-:W-:-:S04]  /*0930*/  ULEA UR6, UP1, UR10, UR6, 0x1 ;  /* 0x000000060a067291 */ /* 0x000fc8000f8208ff */
[----:B------:R-:W-:Y:S01]  /*0940*/  ULEA.HI.X UR7, UR10, UR7, URZ, 0x1, UP1 ;  /* 0x000000070a077291 */ /* 0x000fe200088f0cff */
[C---:B--2---:R-:W-:Y:S01]  /*0950*/  FFMA.FTZ R5, R25.reuse, UR14, R8 ;  /* 0x0000000e19057c23 */ /* 0x044fe20008010008 */
[C---:B----4-:R-:W-:Y:S01]  /*0960*/  FFMA.FTZ R7, R25.reuse, UR14, R6 ;  /* 0x0000000e19077c23 */ /* 0x050fe20008010006 */
[----:B---3--:R-:W-:-:S03]  /*0970*/  FFMA.FTZ R9, R25, UR14, R24 ;  /* 0x0000000e19097c23 */ /* 0x008fc60008010018 */
[----:B------:R2:W-:Y:S01]  /*0980*/  @!P2 STG.E desc[UR12][R14.64], R5 ;  /* 0x000000050e00a986 */ /* 0x0005e2000c10190c */
[----:B-----5:R-:W-:-:S03]  /*0990*/  FFMA.FTZ R25, R25, UR14, R26 ;  /* 0x0000000e19197c23 */ /* 0x020fc6000801001a */
[----:B------:R2:W-:Y:S04]  /*09a0*/  @!P3 STG.E desc[UR12][R16.64], R7 ;  /* 0x000000071000b986 */ /* 0x0005e8000c10190c */
[----:B------:R2:W-:Y:S04]  /*09b0*/  @!P4 STG.E desc[UR12][R18.64], R9 ;  /* 0x000000091200c986 */ /* 0x0005e8000c10190c */
[----:B------:R2:W-:Y:S01]  /*09c0*/  @!P5 STG.E desc[UR12][R20.64], R25 ;  /* 0x000000191400d986 */ /* 0x0005e2000c10190c */
[----:B------:R-:W-:Y:S05]  /*09d0*/  BRA.U UP0, `(.L_x_619) ;  /* 0xfffffff9005c7547 */ /* 0x000fea000b83ffff */
.L_x_618:
[----:B------:R-:W-:-:S04]  /*09e0*/  ULOP3.LUT UR4, UR8, 0x1, URZ, 0xc0, !UPT ;  /* 0x0000000108047892 */ /* 0x000fc8000f8ec0ff */
[----:B------:R-:W-:-:S06]  /*09f0*/  UISETP.NE.U32.AND UP0, UPT, UR4, 0x1, UPT ;  /* 0x000000010400788c */ /* 0x000fcc000bf05070 */
[----:B------:R-:W-:-:S13]  /*0a00*/  PLOP3.LUT P0, PT, PT, PT, UP0, 0x80, 0x8 ;  /* 0x000000000008781c */ /* 0x000fda0003f0f008 */
[----:B------:R-:W-:Y:S05]  /*0a10*/  @!P0 EXIT ;  /* 0x000000000000894d */ /* 0x000fea0003800000 */
[----:B------:R-:W0:Y:S01]  /*0a20*/  S2R R29, SR_TID.X ;  /* 0x00000000001d7919 */ /* 0x000e220000002100 */
[----:B--2---:R-:W1:Y:S01]  /*0a30*/  LDC.64 R4, c[0x0][0xfd0] ;  /* 0x0003f400ff047b82 */ /* 0x004e620000000a00 */
[----:B------:R-:W-:Y:S01]  /*0a40*/  IMAD.MOV.U32 R14, RZ, RZ, RZ ;  /* 0x000000ffff0e7224 */ /* 0x000fe200078e00ff */
[----:B------:R-:W2:Y:S01]  /*0a50*/  LDCU UR4, c[0x0][0xfd8] ;  /* 0x0001fb00ff0477ac */ /* 0x000ea20008000800 */
[----:B------:R-:W-:Y:S02]  /*0a60*/  IMAD.MOV.U32 R22, RZ, RZ, RZ ;  /* 0x000000ffff167224 */ /* 0x000fe400078e00ff */
[----:B------:R-:W-:Y:S01]  /*0a70*/  IMAD.MOV.U32 R16, RZ, RZ, RZ ;  /* 0x000000ffff107224 */ /* 0x000fe200078e00ff */
[----:B-1----:R-:W2:Y:S01]  /*0a80*/  LDG.E R5, desc[UR12][R4.64] ;  /* 0x0000000c04057981 */ /* 0x002ea2000c1e1900 */
[----:B0-----:R-:W-:-:S04]  /*0a90*/  IADD3 R29, P0, PT, R29, UR6, RZ ;  /* 0x000000061d1d7c10 */ /* 0x001fc8000ff1e0ff */
[C---:B------:R-:W-:Y:S01]  /*0aa0*/  IADD3 R25, P1, PT, R29.reuse, UR11, RZ ;  /* 0x0000000b1d197c10 */ /* 0x040fe2000ff3e0ff */
[----:B------:R-:W-:Y:S01]  /*0ab0*/  IMAD.X R27, RZ, RZ, UR7, P0 ;  /* 0x00000007ff1b7e24 */ /* 0x000fe200080e06ff */
[----:B------:R-:W-:Y:S02]  /*0ac0*/  ISETP.GE.U32.AND P0, PT, R29, R0, PT ;  /* 0x000000001d00720c */ /* 0x000fe40003f06070 */
[----:B------:R-:W-:Y:S01]  /*0ad0*/  IADD3 R21, P2, PT, R25, UR11, RZ ;  /* 0x0000000b19157c10 */ /* 0x000fe2000ff5e0ff */
[----:B------:R-:W-:Y:S01]  /*0ae0*/  IMAD.X R19, RZ, RZ, R27, P1 ;  /* 0x000000ffff137224 */ /* 0x000fe200008e061b */
[----:B------:R-:W-:Y:S02]  /*0af0*/  ISETP.GE.AND.EX P0, PT, R27, R2, PT, P0 ;  /* 0x000000021b00720c */ /* 0x000fe40003f06300 */
[----:B------:R-:W-:Y:S01]  /*0b00*/  IADD3 R15, P4, PT, R21, UR11, RZ ;  /* 0x0000000b150f7c10 */ /* 0x000fe2000ff9e0ff */
[----:B------:R-:W-:Y:S01]  /*0b10*/  IMAD.X R23, RZ, RZ, R19, P2 ;  /* 0x000000ffff177224 */ /* 0x000fe200010e0613 */
[----:B------:R-:W-:-:S02]  /*0b20*/  ISETP.GE.U32.AND P1, PT, R25, R0, PT ;  /* 0x000000001900720c */ /* 0x000fc40003f26070 */
[----:B------:R-:W-:Y:S01]  /*0b30*/  ISETP.GE.U32.AND P2, PT, R21, R0, PT ;  /* 0x000000001500720c */ /* 0x000fe20003f46070 */
[----:B------:R-:W-:Y:S01]  /*0b40*/  IMAD.X R17, RZ, RZ, R23, P4 ;  /* 0x000000ffff117224 */ /* 0x000fe200020e0617 */
[-C--:B------:R-:W-:Y:S02]  /*0b50*/  ISETP.GE.AND.EX P1, PT, R19, R2.reuse, PT, P1 ;  /* 0x000000021300720c */ /* 0x080fe40003f26310 */
[----:B------:R-:W-:Y:S02]  /*0b60*/  ISETP.GE.AND.EX P2, PT, R23, R2, PT, P2 ;  /* 0x000000021700720c */ /* 0x000fe40003f46320 */
[----:B------:R-:W-:Y:S01]  /*0b70*/  ISETP.GE.U32.AND P3, PT, R15, R0, PT ;  /* 0x000000000f00720c */ /* 0x000fe20003f66070 */
[----:B------:R-:W-:-:S03]  /*0b80*/  IMAD.MOV.U32 R0, RZ, RZ, RZ ;  /* 0x000000ffff007224 */ /* 0x000fc600078e00ff */
[----:B------:R-:W-:Y:S02]  /*0b90*/  ISETP.GE.AND.EX P3, PT, R17, R2, PT, P3 ;  /* 0x000000021100720c */ /* 0x000fe40003f66330 */
[----:B------:R-:W-:-:S04]  /*0ba0*/  @!P0 LEA R2, P4, R29, R12, 0x2 ;  /* 0x0000000c1d028211 */ /* 0x000fc800078810ff */
[-C--:B------:R-:W-:Y:S02]  /*0bb0*/  @!P0 LEA.HI.X R3, R29, R13.reuse, R27, 0x2, P4 ;  /* 0x0000000d1d038211 */ /* 0x080fe400020f141b */
[-C--:B------:R-:W-:Y:S02]  /*0bc0*/  @!P1 LEA R6, P4, R25, R12.reuse, 0x2 ;  /* 0x0000000c19069211 */ /* 0x080fe400078810ff */
[-C--:B------:R-:W-:Y:S01]  /*0bd0*/  @!P2 LEA R8, P5, R21, R12.reuse, 0x2 ;  /* 0x0000000c1508a211 */ /* 0x080fe200078a10ff */
[----:B------:R0:W2:Y:S01]  /*0be0*/  @!P0 LDG.E R0, desc[UR12][R2.64] ;  /* 0x0000000c02008981 */ /* 0x0000a2000c1e1900 */
[-C--:B------:R-:W-:Y:S02]  /*0bf0*/  @!P1 LEA.HI.X R7, R25, R13.reuse, R19, 0x2, P4 ;  /* 0x0000000d19079211 */ /* 0x080fe400020f1413 */
[-C--:B------:R-:W-:Y:S02]  /*0c00*/  @!P2 LEA.HI.X R9, R21, R13.reuse, R23, 0x2, P5 ;  /* 0x0000000d1509a211 */ /* 0x080fe400028f1417 */
[C---:B------:R-:W-:Y:S01]  /*0c10*/  @!P3 LEA R12, P6, R15.reuse, R12, 0x2 ;  /* 0x0000000c0f0cb211 */ /* 0x040fe200078c10ff */
[----:B------:R-:W3:Y:S03]  /*0c20*/  @!P1 LDG.E R14, desc[UR12][R6.64] ;  /* 0x0000000c060e9981 */ /* 0x000ee6000c1e1900 */
[----:B------:R-:W-:Y:S01]  /*0c30*/  @!P3 LEA.HI.X R13, R15, R13, R17, 0x2, P6 ;  /* 0x0000000d0f0db211 */ /* 0x000fe200030f1411 */
[----:B------:R-:W4:Y:S04]  /*0c40*/  @!P2 LDG.E R22, desc[UR12][R8.64] ;  /* 0x0000000c0816a981 */ /* 0x000f28000c1e1900 */
[----:B------:R-:W5:Y:S01]  /*0c50*/  @!P3 LDG.E R16, desc[UR12][R12.64] ;  /* 0x0000000c0c10b981 */ /* 0x000f62000c1e1900 */
[----:B0-----:R-:W-:-:S02]  /*0c60*/  @!P0 LEA R2, P4, R29, R10, 0x2 ;  /* 0x0000000a1d028211 */ /* 0x001fc400078810ff */
[-C--:B------:R-:W-:Y:S02]  /*0c70*/  @!P2 LEA R20, P5, R21, R10.reuse, 0x2 ;  /* 0x0000000a1514a211 */ /* 0x080fe400078a10ff */
[-C--:B------:R-:W-:Y:S02]  /*0c80*/  @!P0 LEA.HI.X R3, R29, R11.reuse, R27, 0x2, P4 ;  /* 0x0000000b1d038211 */ /* 0x080fe400020f141b */
[----:B------:R-:W-:Y:S02]  /*0c90*/  @!P1 LEA R18, P4, R25, R10, 0x2 ;  /* 0x0000000a19129211 */ /* 0x000fe400078810ff */
[-C--:B------:R-:W-:Y:S02]  /*0ca0*/  @!P2 LEA.HI.X R21, R21, R11.reuse, R23, 0x2, P5 ;  /* 0x0000000b1515a211 */ /* 0x080fe400028f1417 */
[----:B------:R-:W-:Y:S01]  /*0cb0*/  @!P1 LEA.HI.X R19, R25, R11, R19, 0x2, P4 ;  /* 0x0000000b19139211 */ /* 0x000fe200020f1413 */
[C---:B--2---:R-:W-:Y:S01]  /*0cc0*/  FFMA.FTZ R27, R5.reuse, UR4, R0 ;  /* 0x00000004051b7c23 */ /* 0x044fe20008010000 */
[----:B---3--:R-:W-:-:S04]  /*0cd0*/  FFMA.FTZ R7, R5, UR4, R14 ;  /* 0x0000000405077c23 */ /* 0x008fc8000801000e */
[----:B------:R0:W-:Y:S01]  /*0ce0*/  @!P0 STG.E desc[UR12][R2.64], R27 ;  /* 0x0000001b02008986 */ /* 0x0001e2000c10190c */
[----:B----4-:R-:W-:-:S03]  /*0cf0*/  FFMA.FTZ R9, R5, UR4, R22 ;  /* 0x0000000405097c23 */ /* 0x010fc60008010016 */
[----:B------:R0:W-:Y:S01]  /*0d00*/  @!P1 STG.E desc[UR12][R18.64], R7 ;  /* 0x0000000712009986 */ /* 0x0001e2000c10190c */
[----:B-----5:R-:W-:-:S03]  /*0d10*/  FFMA.FTZ R5, R5, UR4, R16 ;  /* 0x0000000405057c23 */ /* 0x020fc60008010010 */
[----:B------:R0:W-:Y:S01]  /*0d20*/  @!P2 STG.E desc[UR12][R20.64], R9 ;  /* 0x000000091400a986 */ /* 0x0001e2000c10190c */
[----:B------:R-:W-:Y:S05]  /*0d30*/  @P3 EXIT ;  /* 0x000000000000394d */ /* 0x000fea0003800000 */
[----:B0-----:R-:W-:-:S04]  /*0d40*/  LEA R2, P0, R15, R10, 0x2 ;  /* 0x0000000a0f027211 */ /* 0x001fc800078010ff */
[----:B------:R-:W-:-:S05]  /*0d50*/  LEA.HI.X R3, R15, R11, R17, 0x2, P0 ;  /* 0x0000000b0f037211 */ /* 0x000fca00000f1411 */
[----:B------:R-:W-:Y:S01]  /*0d60*/  STG.E desc[UR12][R2.64], R5 ;  /* 0x0000000502007986 */ /* 0x000fe2000c10190c */
[----:B------:R-:W-:Y:S05]  /*0d70*/  EXIT ;  /* 0x000000000000794d */ /* 0x000fea0003800000 */
.L_x_617:
        /* <DEDUP_REMOVED lines=9> */
.L_x_620:
[C---:B------:R-:W-:Y:S01]  /*0e10*/  IMAD.SHL.U32 R17, R18.reuse, 0x10, RZ ;  /* 0x0000001012117824 */ /* 0x040fe200078e00ff */
[----:B------:R-:W-:Y:S01]  /*0e20*/  SHF.L.U64.HI R19, R18, 0x4, R21 ;  /* 0x0000000412137819 */ /* 0x000fe20000010215 */
[----:B0-----:R-:W2:Y:S03]  /*0e30*/  LDG.E R9, desc[UR12][R2.64] ;  /* 0x0000000c02097981 */ /* 0x001ea6000c1e1900 */
[----:B------:R-:W-:-:S05]  /*0e40*/  IADD3 R14, P0, PT, R12, R17, RZ ;  /* 0x000000110c0e7210 */ /* 0x000fca0007f1e0ff */
[----:B------:R-:W-:-:S05]  /*0e50*/  IMAD.X R15, R13, 0x1, R19, P0 ;  /* 0x000000010d0f7824 */ /* 0x000fca00000e0613 */
[----:B------:R-:W2:Y:S01]  /*0e60*/  LDG.E.128 R4, desc[UR12][R14.64] ;  /* 0x0000000c0e047981 */ /* 0x000ea2000c1e1d00 */
[----:B------:R-:W-:-:S05]  /*0e70*/  IADD3 R16, P0, PT, R10, R17, RZ ;  /* 0x000000110a107210 */ /* 0x000fca0007f1e0ff */
[----:B------:R-:W-:Y:S01]  /*0e80*/  IMAD.X R17, R11, 0x1, R19, P0 ;  /* 0x000000010b117824 */ /* 0x000fe200000e0613 */
[----:B-1----:R-:W-:-:S05]  /*0e90*/  IADD3 R18, P0, PT, R18, UR4, RZ ;  /* 0x0000000412127c10 */ /* 0x002fca000ff1e0ff */
[----:B------:R-:W-:Y:S01]  /*0ea0*/  IMAD.X R21, RZ, RZ, R21, P0 ;  /* 0x000000ffff157224 */ /* 0x000fe200000e0615 */
[----:B------:R-:W-:-:S04]  /*0eb0*/  LOP3.LUT P0, RZ, R18, 0xffffc000, RZ, 0xc0, !PT ;  /* 0xffffc00012ff7812 */ /* 0x000fc8000780c0ff */
[----:B------:R-:W-:Y:S01]  /*0ec0*/  LOP3.LUT P0, RZ, R21, 0x3fffffff, RZ, 0xc0, P0 ;  /* 0x3fffffff15ff7812 */ /* 0x000fe2000000c0ff */
[C---:B--2---:R-:W-:Y:S01]  /*0ed0*/  FFMA.FTZ R4, R9.reuse, UR5, R4 ;  /* 0x0000000509047c23 */ /* 0x044fe20008010004 */
[C---:B------:R-:W-:Y:S01]  /*0ee0*/  FFMA.FTZ R5, R9.reuse, UR5, R5 ;  /* 0x0000000509057c23 */ /* 0x040fe20008010005 */
[C---:B------:R-:W-:Y:S01]  /*0ef0*/  FFMA.FTZ R6, R9.reuse, UR5, R6 ;  /* 0x0000000509067c23 */ /* 0x040fe20008010006 */
[----:B------:R-:W-:Y:S01]  /*0f00*/  FFMA.FTZ R7, R9, UR5, R7 ;  /* 0x0000000509077c23 */ /* 0x000fe20008010007 */
[----:B------:R-:W-:-:S04]  /*0f10*/  IMAD.SHL.U32 R9, R18, 0x4, RZ ;  /* 0x0000000412097824 */ /* 0x000fc800078e00ff */
[----:B------:R3:W-:Y:S01]  /*0f20*/  STG.E.128 desc[UR12][R16.64], R4 ;  /* 0x0000000410007986 */ /* 0x0007e2000c101d0c */
[----:B------:R-:W-:Y:S02]  /*0f30*/  ISETP.LT.U32.AND P1, PT, R9, R0, PT ;  /* 0x000000000900720c */ /* 0x000fe40003f21070 */
[----:B------:R-:W-:-:S04]  /*0f40*/  SHF.L.U64.HI R9, R18, 0x2, R21 ;  /* 0x0000000212097819 */ /* 0x000fc80000010215 */
[----:B------:R-:W-:-:S13]  /*0f50*/  ISETP.LT.AND.EX P1, PT, R9, R8, PT, P1 ;  /* 0x000000080900720c */ /* 0x000fda0003f21310 */
[----:B---3--:R-:W-:Y:S05]  /*0f60*/  @!P0 BRA P1, `(.L_x_620) ;  /* 0xfffffffc00a88947 */ /* 0x008fea000083ffff */
[----:B------:R-:W-:Y:S05]  /*0f70*/  EXIT ;  /* 0x000000000000794d */ /* 0x000fea0003800000 */
        .weak           $__internal_53_$__cuda_sm20_div_u16
        .type           $__internal_53_$__cuda_sm20_div_u16,@function
        .size           $__internal_53_$__cuda_sm20_div_u16,(.L_x_820 - $__internal_53_$__cuda_sm20_div_u16)
$__internal_53_$__cuda_sm20_div_u16:
        /* <DEDUP_REMOVED lines=19> */
[----:B------:R-:W-:Y:S05]  /*10b0*/  RET.REL.NODEC R4 `(_ZN2at6native63_GLOBAL__N__862fb238_30_ForeachBinaryOpScalarTensor_cu_64fe0ca525multi_tensor_apply_kernelINS1_18TensorListMetadataILi2EEENS1_27BinaryOpScalarTensorFunctorIfLi2ELi1ELi1EEEJSt4plusIfEPffEEEvT_T0_DpT1_) ;  /* 0xffffffec04d07950 */ /* 0x000fea0003c3ffff */
.L_x_621:
        /* <DEDUP_REMOVED lines=12> */
.L_x_820:


//--------------------- .text._ZN2at6native63_GLOBAL__N__862fb238_30_ForeachBinaryOpScalarTensor_cu_64fe0ca525multi_tensor_apply_kernelINS1_18TensorListMetadataILi2EEENS1_27BinaryOpScalarTensorFunctorIdLi2ELi1ELi1EEEJSt4plusIdEPddEEEvT_T0_DpT1_ --------------------------
	.section	.text._ZN2at6native63_GLOBAL__N__862fb238_30_ForeachBinaryOpScalarTensor_cu_64fe0ca525multi_tensor_apply_kernelINS1_18TensorListMetadataILi2EEENS1_27BinaryOpScalarTensorFunctorIdLi2ELi1ELi1EEEJSt4plusIdEPddEEEvT_T0_DpT1_,"ax",@progbits
	.align	128
.text._ZN2at6native63_GLOBAL__N__862fb238_30_ForeachBinaryOpScalarTensor_cu_64fe0ca525multi_tensor_apply_kernelINS1_18TensorListMetadataILi2EEENS1_27BinaryOpScalarTensorFunctorIdLi2ELi1ELi1EEEJSt4plusIdEPddEEEvT_T0_DpT1_:
        .type           _ZN2at6native63_GLOBAL__N__862fb238_30_ForeachBinaryOpScalarTensor_cu_64fe0ca525multi_tensor_apply_kernelINS1_18TensorListMetadataILi2EEENS1_27BinaryOpScalarTensorFunctorIdLi2ELi1ELi1EEEJSt4plusIdEPddEEEvT_T0_DpT1_,@function
        .size           _ZN2at6native63_GLOBAL__N__862fb238_30_ForeachBinaryOpScalarTensor_cu_64fe0ca525multi_tensor_apply_kernelINS1_18TensorListMetadataILi2EEENS1_27BinaryOpScalarTensorFunctorIdLi2ELi1ELi1EEEJSt4plusIdEPddEEEvT_T0_DpT1_,(.L_x_822 - _ZN2at6native63_GLOBAL__N__862fb238_30_ForeachBinaryOpScalarTensor_cu_64fe0ca525multi_tensor_apply_kernelINS1_18TensorListMetadataILi2EEENS1_27BinaryOpScalarTensorFunctorIdLi2ELi1ELi1EEEJSt4plusIdEPddEEEvT_T0_DpT1_)
        .other          _ZN2at6native63_GLOBAL__N__862fb238_30_ForeachBinaryOpScalarTensor_cu_64fe0ca525multi_tensor_apply_kernelINS1_18TensorListMetadataILi2EEENS1_27BinaryOpScalarTensorFunctorIdLi2ELi1ELi1EEEJSt4plusIdEPddEEEvT_T0_DpT1_,@"STO_CUDA_ENTRY STV_DEFAULT"
_ZN2at6native63_GLOBAL__N__862fb238_30_ForeachBinaryOpScalarTensor_cu_64fe0ca525multi_tensor_apply_kernelINS1_18TensorListMetadataILi2EEENS1_27BinaryOpScalarTensorFunctorIdLi2ELi1ELi1EEEJSt4plusIdEPddEEEvT_T0_DpT1_:
        /* <DEDUP_REMOVED lines=39> */
[----:B------:R-:W-:Y:S05]  /*0270*/  CALL.REL.NOINC `($__internal_54_$__cuda_sm20_div_u16) ;  /* 0x0000000c00447944 */ /* 0x000fea0003c00000 */
        /* <DEDUP_REMOVED lines=14> */
.L_x_624:
[----:B0-----:R-:W-:Y:S01]  /*0360*/  IADD3 R26, P0, PT, R0, UR6, RZ ;  /* 0x00000006001a7c10 */ /* 0x001fe2000ff1e0ff */
[----:B------:R-:W0:Y:S01]  /*0370*/  LDC.64 R20, c[0x0][0xfd0] ;  /* 0x0003f400ff147b82 */ /* 0x000e220000000a00 */
[----:B--2---:R-:W-:Y:S02]  /*0380*/  CS2R R22, SRZ ;  /* 0x0000000000167805 */ /* 0x004fe4000001ff00 */
        /* <DEDUP_REMOVED lines=8> */
[C---:B------:R-:W-:Y:S01]  /*0410*/  ISETP.GE.U32.AND P1, PT, R4.reuse, UR18, PT ;  /* 0x0000001204007c0c */ /* 0x040fe2000bf26070 */
[----:B------:R-:W-:Y:S01]  /*0420*/  IMAD.X R7, RZ, RZ, R24, P0 ;  /* 0x000000ffff077224 */ /* 0x000fe200000e0618 */
[----:B------:R-:W-:-:S03]  /*0430*/  IADD3 R25, P5, PT, R4, UR15, RZ ;  /* 0x0000000f04197c10 */ /* 0x000fc6000ffbe0ff */
[C---:B------:R-:W-:Y:S02]  /*0440*/  @!P2 LEA R12, P3, R26.reuse, UR8, 0x3 ;  /* 0x000000081a0cac11 */ /* 0x040fe4000f8618ff */
[----:B------:R-:W-:Y:S01]  /*0450*/  ISETP.GE.AND.EX P1, PT, R7, UR19, PT, P1 ;  /* 0x0000001307007c0c */ /* 0x000fe2000bf26310 */
[----:B------:R-:W-:Y:S01]  /*0460*/  IMAD.X R2, RZ, RZ, R7, P5 ;  /* 0x000000ffff027224 */ /* 0x000fe200028e0607 */
[----:B------:R-:W-:Y:S02]  /*0470*/  @!P2 LEA.HI.X R13, R26, UR9, R3, 0x3, P3 ;  /* 0x000000091a0dac11 */ /* 0x000fe400098f1c03 */
[----:B------:R-:W-:Y:S02]  /*0480*/  CS2R R18, SRZ ;  /* 0x0000000000127805 */ /* 0x000fe4000001ff00 */
[----:B------:R-:W-:Y:S01]  /*0490*/  @!P4 LEA R10, P3, R5, UR8, 0x3 ;  /* 0x00000008050acc11 */ /* 0x000fe2000f8618ff */
[----:B0-----:R-:W1:Y:S01]  /*04a0*/  LDG.E.64 R14, desc[UR16][R20.64] ;  /* 0x00000010140e7981 */ /* 0x001e62000c1e1b00 */
[----:B------:R-:W-:-:S02]  /*04b0*/  ISETP.GE.U32.AND P0, PT, R25, UR18, PT ;  /* 0x0000001219007c0c */ /* 0x000fc4000bf06070 */
[----:B------:R-:W-:Y:S01]  /*04c0*/  @!P4 LEA.HI.X R11, R5, UR9, R24, 0x3, P3 ;  /* 0x00000009050bcc11 */ /* 0x000fe200098f1c18 */
[----:B------:R0:W1:Y:S01]  /*04d0*/  @!P2 LDG.E.64 R22, desc[UR16][R12.64] ;  /* 0x000000100c16a981 */ /* 0x000062000c1e1b00 */
[----:B------:R-:W-:Y:S02]  /*04e0*/  ISETP.GE.AND.EX P0, PT, R2, UR19, PT, P0 ;  /* 0x0000001302007c0c */ /* 0x000fe4000bf06300 */
[C---:B------:R-:W-:Y:S01]  /*04f0*/  @!P1 LEA R8, P3, R4.reuse, UR8, 0x3 ;  /* 0x0000000804089c11 */ /* 0x040fe2000f8618ff */
[----:B------:R-:W2:Y:S01]  /*0500*/  @!P4 LDG.E.64 R18, desc[UR16][R10.64] ;  /* 0x000000100a12c981 */ /* 0x000ea2000c1e1b00 */
[----:B------:R-:W-:Y:S02]  /*0510*/  CS2R R16, SRZ ;  /* 0x0000000000107805 */ /* 0x000fe4000001ff00 */
[----:B------:R-:W-:-:S05]  /*0520*/  @!P1 LEA.HI.X R9, R4, UR9, R7, 0x3, P3 ;  /* 0x0000000904099c11 */ /* 0x000fca00098f1c07 */
[----:B------:R3:W4:Y:S02]  /*0530*/  @!P1 LDG.E.64 R16, desc[UR16][R8.64] ;  /* 0x0000001008109981 */ /* 0x000724000c1e1b00 */
[C---:B------:R-:W-:Y:S02]  /*0540*/  @!P0 LEA R28, P5, R25.reuse, UR8, 0x3 ;  /* 0x00000008191c8c11 */ /* 0x040fe4000f8a18ff */
[----:B0-----:R-:W-:Y:S02]  /*0550*/  CS2R R12, SRZ ;  /* 0x00000000000c7805 */ /* 0x001fe4000001ff00 */
[----:B------:R-:W-:-:S05]  /*0560*/  @!P0 LEA.HI.X R29, R25, UR9, R2, 0x3, P5 ;  /* 0x00000009191d8c11 */ /* 0x000fca000a8f1c02 */
[----:B------:R2:W5:Y:S01]  /*0570*/  @!P0 LDG.E.64 R12, desc[UR16][R28.64] ;  /* 0x000000101c0c8981 */ /* 0x000562000c1e1b00 */
[----:B---3--:R-:W-:Y:S02]  /*0580*/  @!P1 LEA R8, P5, R4, UR10, 0x3 ;  /* 0x0000000a04089c11 */ /* 0x008fe4000f8a18ff */
[C---:B------:R-:W-:Y:S02]  /*0590*/  @!P0 LEA R6, P6, R25.reuse, UR10, 0x3 ;  /* 0x0000000a19068c11 */ /* 0x040fe4000f8c18ff */
[----:B------:R-:W-:Y:S02]  /*05a0*/  @!P2 LEA R10, P3, R26, UR10, 0x3 ;  /* 0x0000000a1a0aac11 */ /* 0x000fe4000f8618ff */
[----:B------:R-:W-:Y:S02]  /*05b0*/  @!P1 LEA.HI.X R9, R4, UR11, R7, 0x3, P5 ;  /* 0x0000000b04099c11 */ /* 0x000fe4000a8f1c07 */
[----:B------:R-:W-:Y:S02]  /*05c0*/  @!P0 LEA.HI.X R7, R25, UR11, R2, 0x3, P6 ;  /* 0x0000000b19078c11 */ /* 0x000fe4000b0f1c02 */
[----:B------:R-:W-:-:S02]  /*05d0*/  @!P2 LEA.HI.X R11, R26, UR11, R3, 0x3, P3 ;  /* 0x0000000b1a0bac11 */ /* 0x000fc400098f1c03 */
[----:B------:R-:W-:Y:S02]  /*05e0*/  IADD3 R2, P5, PT, R5, UR14, RZ ;  /* 0x0000000e05027c10 */ /* 0x000fe4000ffbe0ff */
[----:B------:R-:W-:-:S03]  /*05f0*/  IADD3 R26, P3, PT, R26, UR14, RZ ;  /* 0x0000000e1a1a7c10 */ /* 0x000fc6000ff7e0ff */
[----:B------:R-:W-:Y:S02]  /*0600*/  IMAD.X R25, RZ, RZ, R24, P5 ;  /* 0x000000ffff197224 */ /* 0x000fe400028e0618 */
[----:B------:R-:W-:Y:S01]  /*0610*/  IMAD.X R3, RZ, RZ, R3, P3 ;  /* 0x000000ffff037224 */ /* 0x000fe200018e0603 */
[----:B------:R-:W-:-:S04]  /*0620*/  ISETP.GE.U32.AND P3, PT, R26, UR18, PT ;  /* 0x000000121a007c0c */ /* 0x000fc8000bf66070 */
[----:B------:R-:W-:Y:S01]  /*0630*/  ISETP.GE.AND.EX P3, PT, R3, UR19, PT, P3 ;  /* 0x0000001303007c0c */ /* 0x000fe2000bf66330 */
[C---:B-1----:R-:W-:Y:S02]  /*0640*/  DFMA R22, R14.reuse, UR20, R22 ;  /* 0x000000140e167c2b */ /* 0x042fe40008000016 */
[----:B--2---:R-:W-:Y:S01]  /*0650*/  DFMA R28, R14, UR20, R18 ;  /* 0x000000140e1c7c2b */ /* 0x004fe20008000012 */
[----:B------:R-:W-:-:S04]  /*0660*/  IADD3 R18, P5, PT, R2, UR15, RZ ;  /* 0x0000000f02127c10 */ /* 0x000fc8000ffbe0ff */
[----:B------:R0:W-:Y:S01]  /*0670*/  @!P2 STG.E.64 desc[UR16][R10.64], R22 ;  /* 0x000000160a00a986 */ /* 0x0001e2000c101b10 */
[----:B------:R-:W-:-:S04]  /*0680*/  @!P4 LEA R4, P2, R5, UR10, 0x3 ;  /* 0x0000000a0504cc11 */ /* 0x000fc8000f8418ff */
[----:B------:R-:W-:Y:S01]  /*0690*/  @!P4 LEA.HI.X R5, R5, UR11, R24, 0x3, P2 ;  /* 0x0000000b0505cc11 */ /* 0x000fe200090f1c18 */
[----:B----4-:R-:W-:Y:S01]  /*06a0*/  DFMA R16, R14, UR20, R16 ;  /* 0x000000140e107c2b */ /* 0x010fe20008000010 */
[----:B------:R-:W-:Y:S01]  /*06b0*/  ISETP.GE.U32.AND P2, PT, R2, UR18, PT ;  /* 0x0000001202007c0c */ /* 0x000fe2000bf46070 */
[----:B0-----:R-:W-:Y:S01]  /*06c0*/  IMAD.X R11, RZ, RZ, R25, P5 ;  /* 0x000000ffff0b7224 */ /* 0x001fe200028e0619 */
[C---:B------:R-:W-:Y:S01]  /*06d0*/  IADD3 R10, P5, PT, R18.reuse, UR15, RZ ;  /* 0x0000000f120a7c10 */ /* 0x040fe2000ffbe0ff */
[----:B------:R-:W-:Y:S01]  /*06e0*/  @!P4 STG.E.64 desc[UR16][R4.64], R28 ;  /* 0x0000001c0400c986 */ /* 0x000fe2000c101b10 */
[----:B------:R-:W-:Y:S02]  /*06f0*/  ISETP.GE.U32.AND P6, PT, R18, UR18, PT ;  /* 0x0000001212007c0c */ /* 0x000fe4000bfc6070 */
[----:B------:R-:W-:Y:S01]  /*0700*/  ISETP.GE.U32.AND P4, PT, R10, UR18, PT ;  /* 0x000000120a007c0c */ /* 0x000fe2000bf86070 */
[----:B------:R-:W-:Y:S01]  /*0710*/  IMAD.X R19, RZ, RZ, R11, P5 ;  /* 0x000000ffff137224 */ /* 0x000fe200028e060b */
[----:B------:R-:W-:Y:S01]  /*0720*/  ISETP.GE.AND.EX P2, PT, R25, UR19, PT, P2 ;  /* 0x0000001319007c0c */ /* 0x000fe2000bf46320 */
[----:B------:R0:W-:Y:S01]  /*0730*/  @!P1 STG.E.64 desc[UR16][R8.64], R16 ;  /* 0x0000001008009986 */ /* 0x0001e2000c101b10 */
[----:B------:R-:W-:-:S02]  /*0740*/  ISETP.GE.AND.EX P1, PT, R11, UR19, PT, P6 ;  /* 0x000000130b007c0c */ /* 0x000fc4000bf26360 */
[----:B------:R-:W-:Y:S01]  /*0750*/  ISETP.GE.AND.EX P4, PT, R19, UR19, PT, P4 ;  /* 0x0000001313007c0c */ /* 0x000fe2000bf86340 */
[----:B-----5:R-:W-:Y:S01]  /*0760*/  DFMA R12, R14, UR20, R12 ;  /* 0x000000140e0c7c2b */ /* 0x020fe2000800000c */
[----:B------:R-:W-:Y:S02]  /*0770*/  CS2R R14, SRZ ;  /* 0x00000000000e7805 */ /* 0x000fe4000001ff00 */
[----:B0-----:R-:W-:-:S04]  /*0780*/  @!P3 LEA R8, P5, R26, UR8, 0x3 ;  /* 0x000000081a08bc11 */ /* 0x001fc8000f8a18ff */
[----:B------:R-:W-:Y:S01]  /*0790*/  @!P3 LEA.HI.X R9, R26, UR9, R3, 0x3, P5 ;  /* 0x000000091a09bc11 */ /* 0x000fe2000a8f1c03 */
[----:B------:R0:W-:Y:S01]  /*07a0*/  @!P0 STG.E.64 desc[UR16][R6.64], R12 ;  /* 0x0000000c06008986 */ /* 0x0001e2000c101b10 */
[----:B------:R-:W-:-:S03]  /*07b0*/  @!P2 LEA R22, P6, R2, UR8, 0x3 ;  /* 0x000000080216ac11 */ /* 0x000fc6000f8c18ff */
[----:B------:R1:W2:Y:S01]  /*07c0*/  @!P3 LDG.E.64 R14, desc[UR16][R8.64] ;  /* 0x00000010080eb981 */ /* 0x0002a2000c1e1b00 */
[----:B------:R-:W-:Y:S02]  /*07d0*/  @!P4 LEA R16, P5, R10, UR8, 0x3 ;  /* 0x000000080a10cc11 */ /* 0x000fe4000f8a18ff */
[----:B------:R-:W-:Y:S02]  /*07e0*/  CS2R R4, SRZ ;  /* 0x0000000000047805 */ /* 0x000fe4000001ff00 */
[----:B------:R-:W-:Y:S02]  /*07f0*/  @!P2 LEA.HI.X R23, R2, UR9, R25, 0x3, P6 ;  /* 0x000000090217ac11 */ /* 0x000fe4000b0f1c19 */
[----:B------:R-:W-:Y:S02]  /*0800*/  CS2R R28, SRZ ;  /* 0x00000000001c7805 */ /* 0x000fe4000001ff00 */
[----:B------:R-:W-:Y:S01]  /*0810*/  @!P4 LEA.HI.X R17, R10, UR9, R19, 0x3, P5 ;  /* 0x000000090a11cc11 */ /* 0x000fe2000a8f1c13 */
[----:B------:R-:W2:Y:S01]  /*0820*/  LDG.E.64 R20, desc[UR16][R20.64] ;  /* 0x0000001014147981 */ /* 0x000ea2000c1e1b00 */
[----:B-1----:R-:W-:-:S02]  /*0830*/  @!P1 LEA R8, P0, R18, UR8, 0x3 ;  /* 0x0000000812089c11 */ /* 0x002fc4000f8018ff */
[----:B0-----:R-:W-:Y:S01]  /*0840*/  CS2R R6, SRZ ;  /* 0x0000000000067805 */ /* 0x001fe2000001ff00 */
[----:B------:R-:W3:Y:S01]  /*0850*/  @!P2 LDG.E.64 R4, desc[UR16][R22.64] ;  /* 0x000000101604a981 */ /* 0x000ee2000c1e1b00 */
[----:B------:R-:W-:-:S04]  /*0860*/  @!P1 LEA.HI.X R9, R18, UR9, R11, 0x3, P0 ;  /* 0x0000000912099c11 */ /* 0x000fc800080f1c0b */
[----:B------:R-:W4:Y:S04]  /*0870*/  @!P4 LDG.E.64 R6, desc[UR16][R16.64] ;  /* 0x000000101006c981 */ /* 0x000f28000c1e1b00 */
[----:B------:R0:W5:Y:S01]  /*0880*/  @!P1 LDG.E.64 R28, desc[UR16][R8.64] ;  /* 0x00000010081c9981 */ /* 0x000162000c1e1b00 */
[----:B------:R-:W-:-:S04]  /*0890*/  @!P2 LEA R12, P5, R2, UR10, 0x3 ;  /* 0x0000000a020cac11 */ /* 0x000fc8000f8a18ff */
[----:B------:R-:W-:Y:S02]  /*08a0*/  @!P2 LEA.HI.X R13, R2, UR11, R25, 0x3, P5 ;  /* 0x0000000b020dac11 */ /* 0x000fe4000a8f1c19 */
[----:B0-----:R-:W-:-:S04]  /*08b0*/  @!P3 LEA R8, P0, R26, UR10, 0x3 ;  /* 0x0000000a1a08bc11 */ /* 0x001fc8000f8018ff */
[----:B------:R-:W-:Y:S02]  /*08c0*/  @!P3 LEA.HI.X R9, R26, UR11, R3, 0x3, P0 ;  /* 0x0000000b1a09bc11 */ /* 0x000fe400080f1c03 */
[----:B------:R-:W-:-:S04]  /*08d0*/  @!P1 LEA R2, P0, R18, UR10, 0x3 ;  /* 0x0000000a12029c11 */ /* 0x000fc8000f8018ff */
[----:B------:R-:W-:Y:S01]  /*08e0*/  @!P1 LEA.HI.X R3, R18, UR11, R11, 0x3, P0 ;  /* 0x0000000b12039c11 */ /* 0x000fe200080f1c0b */
[----:B------:R-:W-:-:S04]  /*08f0*/  UIADD3 UR4, UP0, UPT, UR4, 0x2, URZ ;  /* 0x0000000204047890 */ /* 0x000fc8000ff1e0ff */
[----:B------:R-:W-:Y:S02]  /*0900*/  UIADD3.X UR5, UPT, UPT, URZ, UR5, URZ, UP0, !UPT ;  /* 0x00000005ff057290 */ /* 0x000fe400087fe4ff */
[----:B------:R-:W-:-:S04]  /*0910*/  UISETP.NE.U32.AND UP0, UPT, UR4, UR13, UPT ;  /* 0x0000000d0400728c */ /* 0x000fc8000bf05070 */
[----:B------:R-:W-:Y:S02]  /*0920*/  UISETP.NE.AND.EX UP0, UPT, UR5, URZ, UPT, UP0 ;  /* 0x000000ff0500728c */ /* 0x000fe4000bf05300 */
[----:B------:R-:W-:-:S04]  /*0930*/  ULEA UR6, UP1, UR14, UR6, 0x1 ;  /* 0x000000060e067291 */ /* 0x000fc8000f8208ff */
[----:B------:R-:W-:Y:S01]  /*0940*/  ULEA.HI.X UR7, UR14, UR7, URZ, 0x1, UP1 ;  /* 0x000000070e077291 */ /* 0x000fe200088f0cff */
[C---:B--2---:R-:W-:Y:S01]  /*0950*/  DFMA R22, R20.reuse, UR20, R14 ;  /* 0x0000001414167c2b */ /* 0x044fe2000800000e */
[----:B------:R-:W-:Y:S01]  /*0960*/  @!P4 LEA R14, P5, R10, UR10, 0x3 ;  /* 0x0000000a0a0ecc11 */ /* 0x000fe2000f8a18ff */
[----:B---3--:R-:W-:-:S03]  /*0970*/  DFMA R4, R20, UR20, R4 ;  /* 0x0000001414047c2b */ /* 0x008fc60008000004 */
[----:B------:R-:W-:Y:S01]  /*0980*/  @!P4 LEA.HI.X R15, R10, UR11, R19, 0x3, P5 ;  /* 0x0000000b0a0fcc11 */ /* 0x000fe2000a8f1c13 */
[C---:B----4-:R-:W-:Y:S02]  /*0990*/  DFMA R6, R20.reuse, UR20, R6 ;  /* 0x0000001414067c2b */ /* 0x050fe40008000006 */
[----:B-----5:R-:W-:Y:S01]  /*09a0*/  DFMA R28, R20, UR20, R28 ;  /* 0x00000014141c7c2b */ /* 0x020fe2000800001c */
[----:B------:R2:W-:Y:S04]  /*09b0*/  @!P3 STG.E.64 desc[UR16][R8.64], R22 ;  /* 0x000000160800b986 */ /* 0x0005e8000c101b10 */
[----:B------:R2:W-:Y:S04]  /*09c0*/  @!P2 STG.E.64 desc[UR16][R12.64], R4 ;  /* 0x000000040c00a986 */ /* 0x0005e8000c101b10 */
[----:B------:R2:W-:Y:S04]  /*09d0*/  @!P1 STG.E.64 desc[UR16][R2.64], R28 ;  /* 0x0000001c02009986 */ /* 0x0005e8000c101b10 */
[----:B------:R2:W-:Y:S01]  /*09e0*/  @!P4 STG.E.64 desc[UR16][R14.64], R6 ;  /* 0x000000060e00c986 */ /* 0x0005e2000c101b10 */
[----:B------:R-:W-:Y:S05]  /*09f0*/  BRA.U UP0, `(.L_x_624) ;  /* 0xfffffff900587547 */ /* 0x000fea000b83ffff */
.L_x_623:
        /* <DEDUP_REMOVED lines=8> */
[C---:B------:R-:W-:Y:S01]  /*0a80*/  IADD3 R21, P2, PT, R22.reuse, UR15, RZ ;  /* 0x0000000f16157c10 */ /* 0x040fe2000ff5e0ff */
[----:B------:R-:W-:Y:S01]  /*0a90*/  IMAD.X R13, RZ, RZ, UR7, P0 ;  /* 0x00000007ff0d7e24 */ /* 0x000fe200080e06ff */
[----:B------:R-:W-:Y:S02]  /*0aa0*/  ISETP.GE.U32.AND P0, PT, R22, UR18, PT ;  /* 0x0000001216007c0c */ /* 0x000fe4000bf06070 */
[----:B------:R-:W-:-:S02]  /*0ab0*/  CS2R R6, SRZ ;  /* 0x0000000000067805 */ /* 0x000fc4000001ff00 */
[C---:B------:R-:W-:Y:S01]  /*0ac0*/  ISETP.GE.U32.AND P1, PT, R21.reuse, UR18, PT ;  /* 0x0000001215007c0c */ /* 0x040fe2000bf26070 */
[----:B------:R-:W-:Y:S01]  /*0ad0*/  IMAD.X R18, RZ, RZ, R13, P2 ;  /* 0x000000ffff127224 */ /* 0x000fe200010e060d */
[----:B------:R-:W-:Y:S02]  /*0ae0*/  IADD3 R20, P2, PT, R21, UR15, RZ ;  /* 0x0000000f15147c10 */ /* 0x000fe4000ff5e0ff */
[----:B------:R-:W-:Y:S02]  /*0af0*/  CS2R R4, SRZ ;  /* 0x0000000000047805 */ /* 0x000fe4000001ff00 */
[----:B------:R-:W-:Y:S01]  /*0b00*/  ISETP.GE.AND.EX P0, PT, R13, UR19, PT, P0 ;  /* 0x000000130d007c0c */ /* 0x000fe2000bf06300 */
[----:B------:R-:W1:Y:S01]  /*0b10*/  LDCU.64 UR4, c[0x0][0xfd8] ;  /* 0x0001fb00ff0477ac */ /* 0x000e620008000a00 */
[C---:B------:R-:W-:Y:S01]  /*0b20*/  IADD3 R19, P4, PT, R20.reuse, UR15, RZ ;  /* 0x0000000f14137c10 */ /* 0x040fe2000ff9e0ff */
[----:B------:R-:W-:Y:S01]  /*0b30*/  IMAD.X R23, RZ, RZ, R18, P2 ;  /* 0x000000ffff177224 */ /* 0x000fe200010e0612 */
[----:B------:R-:W-:-:S02]  /*0b40*/  ISETP.GE.U32.AND P2, PT, R20, UR18, PT ;  /* 0x0000001214007c0c */ /* 0x000fc4000bf46070 */
[----:B------:R-:W-:Y:S01]  /*0b50*/  ISETP.GE.AND.EX P1, PT, R18, UR19, PT, P1 ;  /* 0x0000001312007c0c */ /* 0x000fe2000bf26310 */
[----:B------:R-:W-:Y:S01]  /*0b60*/  IMAD.X R0, RZ, RZ, R23, P4 ;  /* 0x000000ffff007224 */ /* 0x000fe200020e0617 */
[----:B------:R-:W-:Y:S02]  /*0b70*/  ISETP.GE.AND.EX P2, PT, R23, UR19, PT, P2 ;  /* 0x0000001317007c0c */ /* 0x000fe4000bf46320 */
[----:B------:R-:W-:-:S03]  /*0b80*/  ISETP.GE.U32.AND P3, PT, R19, UR18, PT ;  /* 0x0000001213007c0c */ /* 0x000fc6000bf66070 */
[----:B------:R-:W-:Y:S01]  /*0b90*/  @!P0 LEA R24, P4, R22, UR8, 0x3 ;  /* 0x0000000816188c11 */ /* 0x000fe2000f8818ff */
[----:B0-----:R-:W1:Y:S01]  /*0ba0*/  LDG.E.64 R2, desc[UR16][R2.64] ;  /* 0x0000001002027981 */ /* 0x001e62000c1e1b00 */
[----:B------:R-:W-:Y:S02]  /*0bb0*/  ISETP.GE.AND.EX P3, PT, R0, UR19, PT, P3 ;  /* 0x0000001300007c0c */ /* 0x000fe4000bf66330 */
[----:B------:R-:W-:Y:S02]  /*0bc0*/  @!P0 LEA.HI.X R25, R22, UR9, R13, 0x3, P4 ;  /* 0x0000000916198c11 */ /* 0x000fe4000a0f1c0d */
[C---:B------:R-:W-:Y:S02]  /*0bd0*/  @!P1 LEA R26, P5, R21.reuse, UR8, 0x3 ;  /* 0x00000008151a9c11 */ /* 0x040fe4000f8a18ff */
[----:B------:R-:W-:Y:S01]  /*0be0*/  @!P2 LEA R14, P4, R20, UR8, 0x3 ;  /* 0x00000008140eac11 */ /* 0x000fe2000f8818ff */
[----:B------:R0:W1:Y:S01]  /*0bf0*/  @!P0 LDG.E.64 R10, desc[UR16][R24.64] ;  /* 0x00000010180a8981 */ /* 0x000062000c1e1b00 */
[----:B------:R-:W-:-:S02]  /*0c00*/  @!P1 LEA.HI.X R27, R21, UR9, R18, 0x3, P5 ;  /* 0x00000009151b9c11 */ /* 0x000fc4000a8f1c12 */
[----:B------:R-:W-:-:S03]  /*0c10*/  @!P2 LEA.HI.X R15, R20, UR9, R23, 0x3, P4 ;  /* 0x00000009140fac11 */ /* 0x000fc6000a0f1c17 */
[C---:B------:R-:W-:Y:S01]  /*0c20*/  @!P3 LEA R16, P5, R19.reuse, UR8, 0x3 ;  /* 0x000000081310bc11 */ /* 0x040fe2000f8a18ff */
[----:B------:R-:W2:Y:S04]  /*0c30*/  @!P1 LDG.E.64 R8, desc[UR16][R26.64] ;  /* 0x000000101a089981 */ /* 0x000ea8000c1e1b00 */
[----:B------:R-:W3:Y:S01]  /*0c40*/  @!P2 LDG.E.64 R6, desc[UR16][R14.64] ;  /* 0x000000100e06a981 */ /* 0x000ee2000c1e1b00 */
[----:B------:R-:W-:-:S05]  /*0c50*/  @!P3 LEA.HI.X R17, R19, UR9, R0, 0x3, P5 ;  /* 0x000000091311bc11 */ /* 0x000fca000a8f1c00 */
[----:B------:R-:W4:Y:S01]  /*0c60*/  @!P3 LDG.E.64 R4, desc[UR16][R16.64] ;  /* 0x000000101004b981 */ /* 0x000f22000c1e1b00 */
[----:B------:R-:W-:-:S04]  /*0c70*/  @!P0 LEA R12, P4, R22, UR10, 0x3 ;  /* 0x0000000a160c8c11 */ /* 0x000fc8000f8818ff */
[----:B------:R-:W-:Y:S02]  /*0c80*/  @!P0 LEA.HI.X R13, R22, UR11, R13, 0x3, P4 ;  /* 0x0000000b160d8c11 */ /* 0x000fe4000a0f1c0d */
[C---:B0-----:R-:W-:Y:S02]  /*0c90*/  @!P1 LEA R24, P4, R21.reuse, UR10, 0x3 ;  /* 0x0000000a15189c11 */ /* 0x041fe4000f8818ff */
[C---:B------:R-:W-:Y:S02]  /*0ca0*/  @!P2 LEA R22, P5, R20.reuse, UR10, 0x3 ;  /* 0x0000000a1416ac11 */ /* 0x040fe4000f8a18ff */
[----:B------:R-:W-:Y:S02]  /*0cb0*/  @!P1 LEA.HI.X R25, R21, UR11, R18, 0x3, P4 ;  /* 0x0000000b15199c11 */ /* 0x000fe4000a0f1c12 */
[----:B------:R-:W-:Y:S01]  /*0cc0*/  @!P2 LEA.HI.X R23, R20, UR11, R23, 0x3, P5 ;  /* 0x0000000b1417ac11 */ /* 0x000fe2000a8f1c17 */
[C---:B-1----:R-:W-:Y:S02]  /*0cd0*/  DFMA R10, R2.reuse, UR4, R10 ;  /* 0x00000004020a7c2b */ /* 0x042fe4000800000a */
[----:B--2---:R-:W-:-:S02]  /*0ce0*/  DFMA R8, R2, UR4, R8 ;  /* 0x0000000402087c2b */ /* 0x004fc40008000008 */
[----:B---3--:R-:W-:-:S03]  /*0cf0*/  DFMA R6, R2, UR4, R6 ;  /* 0x0000000402067c2b */ /* 0x008fc60008000006 */
[----:B------:R0:W-:Y:S04]  /*0d00*/  @!P0 STG.E.64 desc[UR16][R12.64], R10 ;  /* 0x0000000a0c008986 */ /* 0x0001e8000c101b10 */
[----:B------:R0:W-:Y:S01]  /*0d10*/  @!P1 STG.E.64 desc[UR16][R24.64], R8 ;  /* 0x0000000818009986 */ /* 0x0001e2000c101b10 */
[----:B----4-:R-:W-:-:S03]  /*0d20*/  DFMA R4, R2, UR4, R4 ;  /* 0x0000000402047c2b */ /* 0x010fc60008000004 */
[----:B------:R0:W-:Y:S01]  /*0d30*/  @!P2 STG.E.64 desc[UR16][R22.64], R6 ;  /* 0x000000061600a986 */ /* 0x0001e2000c101b10 */
[----:B------:R-:W-:Y:S07]  /*0d40*/  @P3 EXIT ;  /* 0x000000000000394d */ /* 0x000fee0003800000 */
[----:B------:R-:W-:-:S04]  /*0d50*/  LEA R2, P0, R19, UR10, 0x3 ;  /* 0x0000000a13027c11 */ /* 0x000fc8000f8018ff */
[----:B------:R-:W-:-:S05]  /*0d60*/  LEA.HI.X R3, R19, UR11, R0, 0x3, P0 ;  /* 0x0000000b13037c11 */ /* 0x000fca00080f1c00 */
[----:B------:R-:W-:Y:S01]  /*0d70*/  STG.E.64 desc[UR16][R2.64], R4 ;  /* 0x0000000402007986 */ /* 0x000fe2000c101b10 */
[----:B------:R-:W-:Y:S05]  /*0d80*/  EXIT ;  /* 0x000000000000794d */ /* 0x000fea0003800000 */
.L_x_622:
        /* <DEDUP_REMOVED lines=9> */
.L_x_625:
[C---:B---3--:R-:W-:Y:S01]  /*0e20*/  IMAD.SHL.U32 R18, R13.reuse, 0x20, RZ ;  /* 0x000000200d127824 */ /* 0x048fe200078e00ff */
[----:B------:R-:W-:Y:S01]  /*0e30*/  SHF.L.U64.HI R12, R13, 0x5, R0 ;  /* 0x000000050d0c7819 */ /* 0x000fe20000010200 */
[----:B0-----:R-:W2:Y:S03]  /*0e40*/  LDG.E.64 R14, desc[UR16][R2.64] ;  /* 0x00000010020e7981 */ /* 0x001ea6000c1e1b00 */
[----:B------:R-:W-:-:S04]  /*0e50*/  IADD3 R16, P0, PT, R18, UR8, RZ ;  /* 0x0000000812107c10 */ /* 0x000fc8000ff1e0ff */
[----:B------:R-:W-:-:S05]  /*0e60*/  IADD3.X R17, PT, PT, R12, UR9, RZ, P0, !PT ;  /* 0x000000090c117c10 */ /* 0x000fca00087fe4ff */
[----:B------:R-:W2:Y:S01]  /*0e70*/  LDG.E.ENL2.256 R4, R8, desc[UR16][R16.64] ;  /* 0xfe0000101008797e */ /* 0x000ea20008121904 */
[----:B------:R-:W-:-:S04]  /*0e80*/  IADD3 R18, P0, PT, R18, UR10, RZ ;  /* 0x0000000a12127c10 */ /* 0x000fc8000ff1e0ff */
[----:B------:R-:W-:Y:S02]  /*0e90*/  IADD3.X R19, PT, PT, R12, UR11, RZ, P0, !PT ;  /* 0x0000000b0c137c10 */ /* 0x000fe400087fe4ff */
[----:B-1----:R-:W-:-:S05]  /*0ea0*/  IADD3 R13, P0, PT, R13, UR5, RZ ;  /* 0x000000050d0d7c10 */ /* 0x002fca000ff1e0ff */
[C---:B------:R-:W-:Y:S02]  /*0eb0*/  IMAD.SHL.U32 R12, R13.reuse, 0x4, RZ ;  /* 0x000000040d0c7824 */ /* 0x040fe400078e00ff */
[----:B------:R-:W-:Y:S01]  /*0ec0*/  IMAD.X R0, RZ, RZ, R0, P0 ;  /* 0x000000ffff007224 */ /* 0x000fe200000e0600 */
[C---:B------:R-:W-:Y:S02]  /*0ed0*/  LOP3.LUT P0, RZ, R13.reuse, 0xffffc000, RZ, 0xc0, !PT ;  /* 0xffffc0000dff7812 */ /* 0x040fe4000780c0ff */
[----:B------:R-:W-:Y:S02]  /*0ee0*/  ISETP.LT.U32.AND P1, PT, R12, UR20, PT ;  /* 0x000000140c007c0c */ /* 0x000fe4000bf21070 */
[----:B------:R-:W-:Y:S02]  /*0ef0*/  SHF.L.U64.HI R12, R13, 0x2, R0 ;  /* 0x000000020d0c7819 */ /* 0x000fe40000010200 */
[----:B------:R-:W-:Y:S02]  /*0f00*/  LOP3.LUT P0, RZ, R0, 0x3fffffff, RZ, 0xc0, P0 ;  /* 0x3fffffff00ff7812 */ /* 0x000fe4000000c0ff */
[----:B------:R-:W-:Y:S01]  /*0f10*/  ISETP.LT.AND.EX P1, PT, R12, UR4, PT, P1 ;  /* 0x000000040c007c0c */ /* 0x000fe2000bf21310 */
[----:B--2---:R-:W-:-:S02]  /*0f20*/  DFMA R8, R14, UR6, R8 ;  /* 0x000000060e087c2b */ /* 0x004fc40008000008 */
[C---:B------:R-:W-:Y:S02]  /*0f30*/  DFMA R10, R14.reuse, UR6, R10 ;  /* 0x000000060e0a7c2b */ /* 0x040fe4000800000a */
[C---:B------:R-:W-:Y:S02]  /*0f40*/  DFMA R4, R14.reuse, UR6, R4 ;  /* 0x000000060e047c2b */ /* 0x040fe40008000004 */
[----:B------:R-:W-:-:S07]  /*0f50*/  DFMA R6, R14, UR6, R6 ;  /* 0x000000060e067c2b */ /* 0x000fce0008000006 */
[----:B------:R3:W-:Y:S01]  /*0f60*/  STG.E.ENL2.256 desc[UR16][R18.64], R8, R4 ;  /* 0xf80000081204797f */ /* 0x0007e2000f121810 */
[----:B------:R-:W-:Y:S05]  /*0f70*/  @!P0 BRA P1, `(.L_x_625) ;  /* 0xfffffffc00a88947 */ /* 0x000fea000083ffff */
[----:B------:R-:W-:Y:S05]  /*0f80*/  EXIT ;  /* 0x000000000000794d */ /* 0x000fea0003800000 */
        .weak           $__internal_54_$__cuda_sm20_div_u16
        .type           $__internal_54_$__cuda_sm20_div_u16,@function
        .size           $__internal_54_$__cuda_sm20_div_u16,(.L_x_822 - $__internal_54_$__cuda_sm20_div_u16)
$__internal_54_$__cuda_sm20_div_u16:
        /* <DEDUP_REMOVED lines=19> */
[----:B------:R-:W-:Y:S05]  /*10c0*/  RET.REL.NODEC R2 `(_ZN2at6native63_GLOBAL__N__862fb238_30_ForeachBinaryOpScalarTensor_cu_64fe0ca525multi_tensor_apply_kernelINS1_18TensorListMetadataILi2EEENS1_27BinaryOpScalarTensorFunctorIdLi2ELi1ELi1EEEJSt4plusIdEPddEEEvT_T0_DpT1_) ;  /* 0xffffffec02cc7950 */ /* 0x000fea0003c3ffff */
.L_x_626:
        /* <DEDUP_REMOVED lines=11> */
.L_x_822:


//--------------------- .text._ZN2at6native63_GLOBAL__N__862fb238_30_ForeachBinaryOpScalarTensor_cu_64fe0ca525multi_tensor_apply_kernelINS1_18TensorListMetadataILi2EEENS1_27BinaryOpScalarTensorFunctorIsLi2ELi1ELi1EEEJSt4plusIsEPssEEEvT_T0_DpT1_ --------------------------
	.section	.text._ZN2at6native63_GLOBAL__N__862fb238_30_ForeachBinaryOpScalarTensor_cu_64fe0ca525multi_tensor_apply_kernelINS1_18TensorListMetadataILi2EEENS1_27BinaryOpScalarTensorFunctorIsLi2ELi1ELi1EEEJSt4plusIsEPssEEEvT_T0_DpT1_,"ax",@progbits
	.align	128
.text._ZN2at6native63_GLOBAL__N__862fb238_30_ForeachBinaryOpScalarTensor_cu_64fe0ca525multi_tensor_apply_kernelINS1_18TensorListMetadataILi2EEENS1_27BinaryOpScalarTensorFunctorIsLi2ELi1ELi1EEEJSt4plusIsEPssEEEvT_T0_DpT1_:
        .type           _ZN2at6native63_GLOBAL__N__862fb238_30_ForeachBinaryOpScalarTensor_cu_64fe0ca525multi_tensor_apply_kernelINS1_18TensorListMetadataILi2EEENS1_27BinaryOpScalarTensorFunctorIsLi2ELi1ELi1EEEJSt4plusIsEPssEEEvT_T0_DpT1_,@function
        .size           _ZN2at6native63_GLOBAL__N__862fb238_30_ForeachBinaryOpScalarTensor_cu_64fe0ca525multi_tensor_apply_kernelINS1_18TensorListMetadataILi2EEENS1_27BinaryOpScalarTensorFunctorIsLi2ELi1ELi1EEEJSt4plusIsEPssEEEvT_T0_DpT1_,(.L_x_824 - _ZN2at6native63_GLOBAL__N__862fb238_30_ForeachBinaryOpScalarTensor_cu_64fe0ca525multi_tensor_apply_kernelINS1_18TensorListMetadataILi2EEENS1_27BinaryOpScalarTensorFunctorIsLi2ELi1ELi1EEEJSt4plusIsEPssEEEvT_T0_DpT1_)
        .other          _ZN2at6native63_GLOBAL__N__862fb238_30_ForeachBinaryOpScalarTensor_cu_64fe0ca525multi_tensor_apply_kernelINS1_18TensorListMetadataILi2EEENS1_27BinaryOpScalarTensorFunctorIsLi2ELi1ELi1EEEJSt4plusIsEPssEEEvT_T0_DpT1_,@"STO_CUDA_ENTRY STV_DEFAULT"
_ZN2at6native63_GLOBAL__N__862fb238_30_ForeachBinaryOpScalarTensor_cu_64fe0ca525multi_tensor_apply_kernelINS1_18TensorListMetadataILi2EEENS1_27BinaryOpScalarTensorFunctorIsLi2ELi1ELi1EEEJSt4plusIsEPssEEEvT_T0_DpT1_:
        /* <DEDUP_REMOVED lines=38> */
[----:B------:R-:W-:Y:S05]  /*0260*/  CALL.REL.NOINC `($__internal_55_$__cuda_sm20_div_u16) ;  /* 0x0000000c00747944 */ /* 0x000fea0003c00000 */
        /* <DEDUP_REMOVED lines=14> */
.L_x_629:
[----:B0-2---:R-:W-:Y:S01]  /*0350*/  IADD3 R29, P0, PT, R3, UR6, RZ ;  /* 0x00000006031d7c10 */ /* 0x005fe2000ff1e0ff */
[----:B------:R-:W0:Y:S03]  /*0360*/  LDC.64 R16, c[0x0][0xfd0] ;  /* 0x0003f400ff107b82 */ /* 0x000e260000000a00 */
        /* <DEDUP_REMOVED lines=8> */
[----:B------:R-:W-:Y:S01]  /*03f0*/  ISETP.GE.U32.AND P2, PT, R27, R0, PT ;  /* 0x000000001b00720c */ /* 0x000fe20003f46070 */
[----:B------:R-:W-:Y:S01]  /*0400*/  IMAD.X R22, RZ, RZ, R9, P4 ;  /* 0x000000ffff167224 */ /* 0x000fe200020e0609 */
[----:B------:R-:W-:-:S03]  /*0410*/  PRMT R18, RZ, 0x7610, R18 ;  /* 0x00007610ff127816 */ /* 0x000fc60000000012 */
[C---:B------:R-:W-:Y:S02]  /*0420*/  @!P1 LEA R14, P0, R29.reuse, R12, 0x1 ;  /* 0x0000000c1d0e9211 */ /* 0x040fe400078008ff */
[----:B------:R-:W-:Y:S01]  /*0430*/  ISETP.GE.AND.EX P2, PT, R22, R2, PT, P2 ;  /* 0x000000021600720c */ /* 0x000fe20003f46320 */
[----:B0-----:R-:W2:Y:S01]  /*0440*/  LDG.E.U16 R23, desc[UR12][R16.64] ;  /* 0x0000000c10177981 */ /* 0x001ea2000c1e1500 */
[----:B------:R-:W-:Y:S02]  /*0450*/  @!P1 LEA.HI.X R15, R29, R13, R25, 0x1, P0 ;  /* 0x0000000d1d0f9211 */ /* 0x000fe400000f0c19 */
[----:B------:R-:W-:-:S03]  /*0460*/  IADD3 R5, P5, PT, R27, UR14, RZ ;  /* 0x0000000e1b057c10 */ /* 0x000fc6000ffbe0ff */
[----:B------:R0:W3:Y:S01]  /*0470*/  @!P1 LDG.E.U16 R18, desc[UR12][R14.64] ;  /* 0x0000000c0e129981 */ /* 0x0000e2000c1e1500 */
[----:B------:R-:W-:Y:S01]  /*0480*/  PRMT R4, RZ, 0x7610, R4 ;  /* 0x00007610ff047816 */ /* 0x000fe20000000004 */
[----:B------:R-:W-:Y:S01]  /*0490*/  IMAD.X R19, RZ, RZ, R22, P5 ;  /* 0x000000ffff137224 */ /* 0x000fe200028e0616 */
[----:B------:R-:W-:Y:S02]  /*04a0*/  ISETP.GE.U32.AND P0, PT, R5, R0, PT ;  /* 0x000000000500720c */ /* 0x000fe40003f06070 */
[----:B------:R-:W-:Y:S02]  /*04b0*/  PRMT R6, RZ, 0x7610, R6 ;  /* 0x00007610ff067816 */ /* 0x000fe40000000006 */
[----:B------:R-:W-:Y:S02]  /*04c0*/  ISETP.GE.AND.EX P0, PT, R19, R2, PT, P0 ;  /* 0x000000021300720c */ /* 0x000fe40003f06300 */
[----:B0-----:R-:W-:-:S04]  /*04d0*/  @!P3 LEA R14, P4, R7, R12, 0x1 ;  /* 0x0000000c070eb211 */ /* 0x001fc800078808ff */
[----:B------:R-:W-:Y:S02]  /*04e0*/  @!P3 LEA.HI.X R15, R7, R13, R9, 0x1, P4 ;  /* 0x0000000d070fb211 */ /* 0x000fe400020f0c09 */
[----:B------:R-:W-:-:S03]  /*04f0*/  @!P2 LEA R20, P4, R27, R12, 0x1 ;  /* 0x0000000c1b14a211 */ /* 0x000fc600078808ff */
[----:B------:R0:W4:Y:S01]  /*0500*/  @!P3 LDG.E.U16 R4, desc[UR12][R14.64] ;  /* 0x0000000c0e04b981 */ /* 0x000122000c1e1500 */
[----:B------:R-:W-:-:S05]  /*0510*/  @!P2 LEA.HI.X R21, R27, R13, R22, 0x1, P4 ;  /* 0x0000000d1b15a211 */ /* 0x000fca00020f0c16 */
[----:B------:R5:W4:Y:S01]  /*0520*/  @!P2 LDG.E.U16 R6, desc[UR12][R20.64] ;  /* 0x0000000c1406a981 */ /* 0x000b22000c1e1500 */
[----:B------:R-:W-:Y:S02]  /*0530*/  PRMT R8, RZ, 0x7610, R8 ;  /* 0x00007610ff087816 */ /* 0x000fe40000000008 */
[----:B0-----:R-:W-:-:S04]  /*0540*/  @!P0 LEA R14, P4, R5, R12, 0x1 ;  /* 0x0000000c050e8211 */ /* 0x001fc800078808ff */
[----:B------:R-:W-:-:S05]  /*0550*/  @!P0 LEA.HI.X R15, R5, R13, R19, 0x1, P4 ;  /* 0x0000000d050f8211 */ /* 0x000fca00020f0c13 */
[----:B------:R0:W4:Y:S01]  /*0560*/  @!P0 LDG.E.U16 R8, desc[UR12][R14.64] ;  /* 0x0000000c0e088981 */ /* 0x000122000c1e1500 */
[-C--:B-----5:R-:W-:Y:S01]  /*0570*/  @!P1 LEA R20, P4, R29, R10.reuse, 0x1 ;  /* 0x0000000a1d149211 */ /* 0x0a0fe200078808ff */
[----:B-1----:R-:W-:Y:S01]  /*0580*/  UPRMT UR8, UR15, 0x9910, URZ ;  /* 0x000099100f087896 */ /* 0x002fe200080000ff */
[-C--:B------:R-:W-:Y:S02]  /*0590*/  @!P2 LEA R26, P5, R27, R10.reuse, 0x1 ;  /* 0x0000000a1b1aa211 */ /* 0x080fe400078a08ff */
[CCC-:B------:R-:W-:Y:S02]  /*05a0*/  @!P1 LEA.HI.X R21, R29.reuse, R11.reuse, R25.reuse, 0x1, P4 ;  /* 0x0000000b1d159211 */ /* 0x1c0fe400020f0c19 */
[----:B------:R-:W-:Y:S02]  /*05b0*/  IADD3 R29, P4, PT, R29, UR11, RZ ;  /* 0x0000000b1d1d7c10 */ /* 0x000fe4000ff9e0ff */
[----:B------:R-:W-:Y:S02]  /*05c0*/  @!P2 LEA.HI.X R27, R27, R11, R22, 0x1, P5 ;  /* 0x0000000b1b1ba211 */ /* 0x000fe400028f0c16 */
[----:B------:R-:W-:Y:S01]  /*05d0*/  @!P0 LEA R24, P5, R5, R10, 0x1 ;  /* 0x0000000a05188211 */ /* 0x000fe200078a08ff */
[----:B0-----:R-:W-:-:S03]  /*05e0*/  IMAD.X R15, RZ, RZ, R25, P4 ;  /* 0x000000ffff0f7224 */ /* 0x001fc600020e0619 */
[----:B------:R-:W-:Y:S02]  /*05f0*/  @!P0 LEA.HI.X R25, R5, R11, R19, 0x1, P5 ;  /* 0x0000000b05198211 */ /* 0x000fe400028f0c13 */
[----:B------:R-:W-:Y:S02]  /*0600*/  IADD3 R5, P5, PT, R7, UR11, RZ ;  /* 0x0000000b07057c10 */ /* 0x000fe4000ffbe0ff */
[----:B--2---:R-:W-:-:S05]  /*0610*/  PRMT R23, R23, 0x9910, RZ ;  /* 0x0000991017177816 */ /* 0x004fca00000000ff */
[----:B---3--:R-:W-:Y:S01]  /*0620*/  IMAD R28, R23, UR8, R18 ;  /* 0x00000008171c7c24 */ /* 0x008fe2000f8e0212 */
[----:B------:R-:W-:-:S04]  /*0630*/  @!P3 LEA R18, P4, R7, R10, 0x1 ;  /* 0x0000000a0712b211 */ /* 0x000fc800078808ff */
[--C-:B------:R-:W-:Y:S01]  /*0640*/  @!P3 LEA.HI.X R19, R7, R11, R9.reuse, 0x1, P4 ;  /* 0x0000000b0713b211 */ /* 0x100fe200020f0c09 */
[----:B------:R0:W-:Y:S01]  /*0650*/  @!P1 STG.E.U16 desc[UR12][R20.64], R28 ;  /* 0x0000001c14009986 */ /* 0x0001e2000c10150c */
[-C--:B------:R-:W-:Y:S02]  /*0660*/  ISETP.GE.U32.AND P1, PT, R29, R0.reuse, PT ;  /* 0x000000001d00720c */ /* 0x080fe40003f26070 */
[----:B------:R-:W-:Y:S02]  /*0670*/  ISETP.GE.U32.AND P4, PT, R5, R0, PT ;  /* 0x000000000500720c */ /* 0x000fe40003f86070 */
[----:B------:R-:W-:Y:S02]  /*0680*/  ISETP.GE.AND.EX P1, PT, R15, R2, PT, P1 ;  /* 0x000000020f00720c */ /* 0x000fe40003f26310 */
[----:B0-----:R-:W-:Y:S01]  /*0690*/  PRMT R20, RZ, 0x7610, R20 ;  /* 0x00007610ff147816 */ /* 0x001fe20000000014 */
[----:B----4-:R-:W-:Y:S02]  /*06a0*/  IMAD R14, R23, UR8, R4 ;  /* 0x00000008170e7c24 */ /* 0x010fe4000f8e0204 */
[----:B------:R-:W-:Y:S01]  /*06b0*/  IMAD.X R4, RZ, RZ, R9, P5 ;  /* 0x000000ffff047224 */ /* 0x000fe200028e0609 */
[----:B------:R-:W-:-:S02]  /*06c0*/  IADD3 R7, P5, PT, R5, UR14, RZ ;  /* 0x0000000e05077c10 */ /* 0x000fc4000ffbe0ff */
[----:B------:R0:W-:Y:S01]  /*06d0*/  @!P3 STG.E.U16 desc[UR12][R18.64], R14 ;  /* 0x0000000e1200b986 */ /* 0x0001e2000c10150c */
[----:B------:R-:W-:Y:S01]  /*06e0*/  IMAD R28, R23, UR8, R6 ;  /* 0x00000008171c7c24 */ /* 0x000fe2000f8e0206 */
[----:B------:R-:W-:Y:S01]  /*06f0*/  ISETP.GE.AND.EX P3, PT, R4, R2, PT, P4 ;  /* 0x000000020400720c */ /* 0x000fe20003f66340 */
[----:B------:R-:W-:Y:S01]  /*0700*/  IMAD.X R6, RZ, RZ, R4, P5 ;  /* 0x000000ffff067224 */ /* 0x000fe200028e0604 */
[C---:B------:R-:W-:Y:S02]  /*0710*/  IADD3 R9, P5, PT, R7.reuse, UR14, RZ ;  /* 0x0000000e07097c10 */ /* 0x040fe4000ffbe0ff */
[----:B------:R1:W-:Y:S01]  /*0720*/  @!P2 STG.E.U16 desc[UR12][R26.64], R28 ;  /* 0x0000001c1a00a986 */ /* 0x0003e2000c10150c */
[-C--:B------:R-:W-:Y:S02]  /*0730*/  ISETP.GE.U32.AND P2, PT, R7, R0.reuse, PT ;  /* 0x000000000700720c */ /* 0x080fe40003f46070 */
[----:B------:R-:W-:Y:S01]  /*0740*/  IMAD.X R21, RZ, RZ, R6, P5 ;  /* 0x000000ffff157224 */ /* 0x000fe200028e0606 */
[----:B------:R-:W-:-:S02]  /*0750*/  ISETP.GE.U32.AND P4, PT, R9, R0, PT ;  /* 0x000000000900720c */ /* 0x000fc40003f86070 */
[-C--:B------:R-:W-:Y:S02]  /*0760*/  ISETP.GE.AND.EX P2, PT, R6, R2.reuse, PT, P2 ;  /* 0x000000020600720c */ /* 0x080fe40003f46320 */
[----:B------:R-:W-:Y:S01]  /*0770*/  ISETP.GE.AND.EX P4, PT, R21, R2, PT, P4 ;  /* 0x000000021500720c */ /* 0x000fe20003f86340 */
[----:B------:R-:W-:Y:S01]  /*0780*/  IMAD R8, R23, UR8, R8 ;  /* 0x0000000817087c24 */ /* 0x000fe2000f8e0208 */
[----:B------:R-:W-:-:S04]  /*0790*/  @!P1 LEA R22, P5, R29, R12, 0x1 ;  /* 0x0000000c1d169211 */ /* 0x000fc800078a08ff */
[----:B------:R-:W-:Y:S01]  /*07a0*/  @!P1 LEA.HI.X R23, R29, R13, R15, 0x1, P5 ;  /* 0x0000000d1d179211 */ /* 0x000fe200028f0c0f */
[----:B------:R2:W-:Y:S01]  /*07b0*/  @!P0 STG.E.U16 desc[UR12][R24.64], R8 ;  /* 0x0000000818008986 */ /* 0x0005e2000c10150c */
[----:B0-----:R-:W-:-:S03]  /*07c0*/  @!P3 LEA R18, P5, R5, R12, 0x1 ;  /* 0x0000000c0512b211 */ /* 0x001fc600078a08ff */
[----:B------:R0:W3:Y:S01]  /*07d0*/  @!P1 LDG.E.U16 R20, desc[UR12][R22.64] ;  /* 0x0000000c16149981 */ /* 0x0000e2000c1e1500 */
[----:B------:R-:W-:Y:S02]  /*07e0*/  @!P3 LEA.HI.X R19, R5, R13, R4, 0x1, P5 ;  /* 0x0000000d0513b211 */ /* 0x000fe400028f0c04 */
[----:B-1----:R-:W-:Y:S01]  /*07f0*/  PRMT R26, RZ, 0x7610, R26 ;  /* 0x00007610ff1a7816 */ /* 0x002fe2000000001a */
[----:B------:R-:W4:Y:S01]  /*0800*/  LDG.E.U16 R16, desc[UR12][R16.64] ;  /* 0x0000000c10107981 */ /* 0x000f22000c1e1500 */
[----:B------:R-:W-:Y:S02]  /*0810*/  PRMT R27, RZ, 0x7610, R27 ;  /* 0x00007610ff1b7816 */ /* 0x000fe4000000001b */
[-C--:B--2---:R-:W-:Y:S02]  /*0820*/  @!P4 LEA R24, P5, R9, R12.reuse, 0x1 ;  /* 0x0000000c0918c211 */ /* 0x084fe400078a08ff */
[----:B------:R1:W2:Y:S01]  /*0830*/  @!P3 LDG.E.U16 R26, desc[UR12][R18.64] ;  /* 0x0000000c121ab981 */ /* 0x0002a2000c1e1500 */
[----:B0-----:R-:W-:-:S02]  /*0840*/  @!P2 LEA R22, P0, R7, R12, 0x1 ;  /* 0x0000000c0716a211 */ /* 0x001fc400078008ff */
[----:B------:R-:W-:Y:S02]  /*0850*/  PRMT R28, RZ, 0x7610, R28 ;  /* 0x00007610ff1c7816 */ /* 0x000fe4000000001c */
[-C--:B------:R-:W-:Y:S02]  /*0860*/  @!P2 LEA.HI.X R23, R7, R13.reuse, R6, 0x1, P0 ;  /* 0x0000000d0717a211 */ /* 0x080fe400000f0c06 */
[----:B------:R-:W-:-:S03]  /*0870*/  @!P4 LEA.HI.X R25, R9, R13, R21, 0x1, P5 ;  /* 0x0000000d0919c211 */ /* 0x000fc600028f0c15 */
[----:B------:R-:W5:Y:S04]  /*0880*/  @!P2 LDG.E.U16 R27, desc[UR12][R22.64] ;  /* 0x0000000c161ba981 */ /* 0x000f68000c1e1500 */
[----:B------:R-:W5:Y:S01]  /*0890*/  @!P4 LDG.E.U16 R28, desc[UR12][R24.64] ;  /* 0x0000000c181cc981 */ /* 0x000f62000c1e1500 */
[----:B------:R-:W-:-:S04]  /*08a0*/  @!P1 LEA R14, P0, R29, R10, 0x1 ;  /* 0x0000000a1d0e9211 */ /* 0x000fc800078008ff */
[-C--:B------:R-:W-:Y:S02]  /*08b0*/  @!P1 LEA.HI.X R15, R29, R11.reuse, R15, 0x1, P0 ;  /* 0x0000000b1d0f9211 */ /* 0x080fe400000f0c0f */
[-C--:B-1----:R-:W-:Y:S02]  /*08c0*/  @!P2 LEA R18, P5, R7, R10.reuse, 0x1 ;  /* 0x0000000a0712a211 */ /* 0x082fe400078a08ff */
        /* <DEDUP_REMOVED lines=9> */
[----:B----4-:R-:W-:Y:S02]  /*0960*/  PRMT R29, R16, 0x9910, RZ ;  /* 0x00009910101d7816 */ /* 0x010fe400000000ff */
[----:B------:R-:W-:-:S04]  /*0970*/  @!P3 LEA R16, P0, R5, R10, 0x1 ;  /* 0x0000000a0510b211 */ /* 0x000fc800078008ff */
[----:B------:R-:W-:Y:S01]  /*0980*/  @!P3 LEA.HI.X R17, R5, R11, R4, 0x1, P0 ;  /* 0x0000000b0511b211 */ /* 0x000fe200000f0c04 */
[C---:B---3--:R-:W-:Y:S02]  /*0990*/  IMAD R5, R29.reuse, UR8, R20 ;  /* 0x000000081d057c24 */ /* 0x048fe4000f8e0214 */
[----:B--2---:R-:W-:-:S03]  /*09a0*/  IMAD R7, R29, UR8, R26 ;  /* 0x000000081d077c24 */ /* 0x004fc6000f8e021a */
[----:B------:R2:W-:Y:S01]  /*09b0*/  @!P1 STG.E.U16 desc[UR12][R14.64], R5 ;  /* 0x000000050e009986 */ /* 0x0005e2000c10150c */
[----:B-----5:R-:W-:-:S03]  /*09c0*/  IMAD R27, R29, UR8, R27 ;  /* 0x000000081d1b7c24 */ /* 0x020fc6000f8e021b */
[----:B------:R2:W-:Y:S01]  /*09d0*/  @!P3 STG.E.U16 desc[UR12][R16.64], R7 ;  /* 0x000000071000b986 */ /* 0x0005e2000c10150c */
[----:B------:R-:W-:-:S03]  /*09e0*/  IMAD R29, R29, UR8, R28 ;  /* 0x000000081d1d7c24 */ /* 0x000fc6000f8e021c */
[----:B------:R2:W-:Y:S04]  /*09f0*/  @!P2 STG.E.U16 desc[UR12][R18.64], R27 ;  /* 0x0000001b1200a986 */ /* 0x0005e8000c10150c */
[----:B------:R2:W-:Y:S01]  /*0a00*/  @!P4 STG.E.U16 desc[UR12][R8.64], R29 ;  /* 0x0000001d0800c986 */ /* 0x0005e2000c10150c */
[----:B------:R-:W-:Y:S05]  /*0a10*/  BRA.U UP0, `(.L_x_629) ;  /* 0xfffffff9004c7547 */ /* 0x000fea000b83ffff */
.L_x_628:
[----:B------:R-:W-:-:S04]  /*0a20*/  ULOP3.LUT UR4, UR9, 0x1, URZ, 0xc0, !UPT ;  /* 0x0000000109047892 */ /* 0x000fc8000f8ec0ff */
[----:B------:R-:W-:-:S06]  /*0a30*/  UISETP.NE.U32.AND UP0, UPT, UR4, 0x1, UPT ;  /* 0x000000010400788c */ /* 0x000fcc000bf05070 */
[----:B------:R-:W-:-:S13]  /*0a40*/  PLOP3.LUT P0, PT, PT, PT, UP0, 0x80, 0x8 ;  /* 0x000000000008781c */ /* 0x000fda0003f0f008 */
[----:B------:R-:W-:Y:S05]  /*0a50*/  @!P0 EXIT ;  /* 0x000000000000894d */ /* 0x000fea0003800000 */
[----:B--2---:R-:W0:Y:S01]  /*0a60*/  S2R R27, SR_TID.X ;  /* 0x00000000001b7919 */ /* 0x004e220000002100 */
[----:B------:R-:W1:Y:S01]  /*0a70*/  LDC.64 R24, c[0x0][0xfd0] ;  /* 0x0003f400ff187b82 */ /* 0x000e620000000a00 */
[----:B------:R-:W-:Y:S01]  /*0a80*/  PRMT R6, RZ, 0x7610, R6 ;  /* 0x00007610ff067816 */ /* 0x000fe20000000006 */
[----:B------:R-:W2:Y:S01]  /*0a90*/  LDCU.U16 UR4, c[0x0][0xfd8] ;  /* 0x0001fb00ff0477ac */ /* 0x000ea20008000400 */
[----:B------:R-:W-:Y:S02]  /*0aa0*/  PRMT R16, RZ, 0x7610, R16 ;  /* 0x00007610ff107816 */ /* 0x000fe40000000010 */
[----:B------:R-:W-:Y:S01]  /*0ab0*/  PRMT R14, RZ, 0x7610, R14 ;  /* 0x00007610ff0e7816 */ /* 0x000fe2000000000e */
        /* <DEDUP_REMOVED lines=8> */
[----:B------:R-:W-:Y:S01]  /*0b40*/  IADD3 R7, P4, PT, R15, UR14, RZ ;  /* 0x0000000e0f077c10 */ /* 0x000fe2000ff9e0ff */
[----:B------:R-:W-:Y:S01]  /*0b50*/  IMAD.X R17, RZ, RZ, R9, P2 ;  /* 0x000000ffff117224 */ /* 0x000fe200010e0609 */
[-C--:B------:R-:W-:Y:S02]  /*0b60*/  ISETP.GE.U32.AND P1, PT, R19, R0.reuse, PT ;  /* 0x000000001300720c */ /* 0x080fe40003f26070 */
[----:B------:R-:W-:Y:S01]  /*0b70*/  ISETP.GE.U32.AND P2, PT, R15, R0, PT ;  /* 0x000000000f00720c */ /* 0x000fe20003f46070 */
[----:B------:R-:W-:Y:S01]  /*0b80*/  IMAD.X R21, RZ, RZ, R17, P4 ;  /* 0x000000ffff157224 */ /* 0x000fe200020e0611 */
[----:B------:R-:W-:-:S02]  /*0b90*/  ISETP.GE.AND.EX P1, PT, R9, R2, PT, P1 ;  /* 0x000000020900720c */ /* 0x000fc40003f26310 */
[----:B------:R-:W-:Y:S02]  /*0ba0*/  ISETP.GE.AND.EX P2, PT, R17, R2, PT, P2 ;  /* 0x000000021100720c */ /* 0x000fe40003f46320 */
[----:B------:R-:W-:Y:S02]  /*0bb0*/  ISETP.GE.U32.AND P3, PT, R7, R0, PT ;  /* 0x000000000700720c */ /* 0x000fe40003f66070 */
[----:B------:R-:W-:Y:S02]  /*0bc0*/  @!P0 LEA R28, P4, R27, R12, 0x1 ;  /* 0x0000000c1b1c8211 */ /* 0x000fe400078808ff */
[----:B------:R-:W-:Y:S02]  /*0bd0*/  ISETP.GE.AND.EX P3, PT, R21, R2, PT, P3 ;  /* 0x000000021500720c */ /* 0x000fe40003f66330 */
[----:B------:R-:W-:Y:S02]  /*0be0*/  @!P0 LEA.HI.X R29, R27, R13, R23, 0x1, P4 ;  /* 0x0000000d1b1d8211 */ /* 0x000fe400020f0c17 */
[----:B------:R-:W-:-:S02]  /*0bf0*/  PRMT R0, RZ, 0x7610, R0 ;  /* 0x00007610ff007816 */ /* 0x000fc40000000000 */
[-C--:B------:R-:W-:Y:S02]  /*0c00*/  @!P1 LEA R4, P4, R19, R12.reuse, 0x1 ;  /* 0x0000000c13049211 */ /* 0x080fe400078808ff */
[-C--:B------:R-:W-:Y:S02]  /*0c10*/  @!P2 LEA R2, P5, R15, R12.reuse, 0x1 ;  /* 0x0000000c0f02a211 */ /* 0x080fe400078a08ff */
[-C--:B------:R-:W-:Y:S01]  /*0c20*/  @!P1 LEA.HI.X R5, R19, R13.reuse, R9, 0x1, P4 ;  /* 0x0000000d13059211 */ /* 0x080fe200020f0c09 */
[----:B------:R-:W4:Y:S01]  /*0c30*/  @!P0 LDG.E.U16 R0, desc[UR12][R28.64] ;  /* 0x0000000c1c008981 */ /* 0x000f22000c1e1500 */
[-C--:B------:R-:W-:Y:S02]  /*0c40*/  @!P2 LEA.HI.X R3, R15, R13.reuse, R17, 0x1, P5 ;  /* 0x0000000d0f03a211 */ /* 0x080fe400028f0c11 */
[C---:B------:R-:W-:Y:S01]  /*0c50*/  @!P3 LEA R12, P6, R7.reuse, R12, 0x1 ;  /* 0x0000000c070cb211 */ /* 0x040fe200078c08ff */
[----:B------:R0:W5:Y:S03]  /*0c60*/  @!P1 LDG.E.U16 R6, desc[UR12][R4.64] ;  /* 0x0000000c04069981 */ /* 0x000166000c1e1500 */
[----:B------:R-:W-:Y:S01]  /*0c70*/  @!P3 LEA.HI.X R13, R7, R13, R21, 0x1, P6 ;  /* 0x0000000d070db211 */ /* 0x000fe200030f0c15 */
[----:B------:R4:W5:Y:S04]  /*0c80*/  @!P2 LDG.E.U16 R16, desc[UR12][R2.64] ;  /* 0x0000000c0210a981 */ /* 0x000968000c1e1500 */
[----:B------:R5:W5:Y:S01]  /*0c90*/  @!P3 LDG.E.U16 R14, desc[UR12][R12.64] ;  /* 0x0000000c0c0eb981 */ /* 0x000b62000c1e1500 */
[-C--:B------:R-:W-:Y:S01]  /*0ca0*/  @!P0 LEA R22, P4, R27, R10.reuse, 0x1 ;  /* 0x0000000a1b168211 */ /* 0x080fe200078808ff */
[----:B--2---:R-:W-:Y:S01]  /*0cb0*/  UPRMT UR4, UR4, 0x9910, URZ ;  /* 0x0000991004047896 */ /* 0x004fe200080000ff */
[----:B0-----:R-:W-:-:S02]  /*0cc0*/  @!P2 LEA R4, P5, R15, R10, 0x1 ;  /* 0x0000000a0f04a211 */ /* 0x001fc400078a08ff */
[-C--:B------:R-:W-:Y:S02]  /*0cd0*/  @!P0 LEA.HI.X R23, R27, R11.reuse, R23, 0x1, P4 ;  /* 0x0000000b1b178211 */ /* 0x080fe400020f0c17 */
[----:B------:R-:W-:Y:S02]  /*0ce0*/  @!P1 LEA R8, P4, R19, R10, 0x1 ;  /* 0x0000000a13089211 */ /* 0x000fe400078808ff */
[-C--:B------:R-:W-:Y:S02]  /*0cf0*/  @!P2 LEA.HI.X R5, R15, R11.reuse, R17, 0x1, P5 ;  /* 0x0000000b0f05a211 */ /* 0x080fe400028f0c11 */
[----:B------:R-:W-:Y:S02]  /*0d00*/  @!P1 LEA.HI.X R9, R19, R11, R9, 0x1, P4 ;  /* 0x0000000b13099211 */ /* 0x000fe400020f0c09 */
[----:B---3--:R-:W-:-:S05]  /*0d10*/  PRMT R25, R24, 0x9910, RZ ;  /* 0x0000991018197816 */ /* 0x008fca00000000ff */
[C---:B----4-:R-:W-:Y:S02]  /*0d20*/  IMAD R3, R25.reuse, UR4, R0 ;  /* 0x0000000419037c24 */ /* 0x050fe4000f8e0200 */
[----:B-----5:R-:W-:-:S03]  /*0d30*/  IMAD R13, R25, UR4, R6 ;  /* 0x00000004190d7c24 */ /* 0x020fc6000f8e0206 */
[----:B------:R0:W-:Y:S01]  /*0d40*/  @!P0 STG.E.U16 desc[UR12][R22.64], R3 ;  /* 0x0000000316008986 */ /* 0x0001e2000c10150c */
[----:B------:R-:W-:-:S03]  /*0d50*/  IMAD R15, R25, UR4, R16 ;  /* 0x00000004190f7c24 */ /* 0x000fc6000f8e0210 */
[----:B------:R0:W-:Y:S01]  /*0d60*/  @!P1 STG.E.U16 desc[UR12][R8.64], R13 ;  /* 0x0000000d08009986 */ /* 0x0001e2000c10150c */
[----:B------:R-:W-:-:S03]  /*0d70*/  IMAD R25, R25, UR4, R14 ;  /* 0x0000000419197c24 */ /* 0x000fc6000f8e020e */
[----:B------:R0:W-:Y:S01]  /*0d80*/  @!P2 STG.E.U16 desc[UR12][R4.64], R15 ;  /* 0x0000000f0400a986 */ /* 0x0001e2000c10150c */
[----:B------:R-:W-:Y:S05]  /*0d90*/  @P3 EXIT ;  /* 0x000000000000394d */ /* 0x000fea0003800000 */
[----:B------:R-:W-:-:S04]  /*0da0*/  LEA R2, P0, R7, R10, 0x1 ;  /* 0x0000000a07027211 */ /* 0x000fc800078008ff */
[----:B0-----:R-:W-:-:S05]  /*0db0*/  LEA.HI.X R3, R7, R11, R21, 0x1, P0 ;  /* 0x0000000b07037211 */ /* 0x001fca00000f0c15 */
[----:B------:R-:W-:Y:S01]  /*0dc0*/  STG.E.U16 desc[UR12][R2.64], R25 ;  /* 0x0000001902007986 */ /* 0x000fe2000c10150c */
[----:B------:R-:W-:Y:S05]  /*0dd0*/  EXIT ;  /* 0x000000000000794d */ /* 0x000fea0003800000 */
.L_x_627:
        /* <DEDUP_REMOVED lines=10> */
.L_x_630:
[C---:B------:R-:W-:Y:S01]  /*0e80*/  IMAD.SHL.U32 R17, R14.reuse, 0x8, RZ ;  /* 0x000000080e117824 */ /* 0x040fe200078e00ff */
[----:B------:R-:W-:Y:S01]  /*0e90*/  SHF.L.U64.HI R19, R14, 0x3, R9 ;  /* 0x000000030e137819 */ /* 0x000fe20000010209 */
[----:B0-----:R-:W3:Y:S03]  /*0ea0*/  LDG.E.U16 R4, desc[UR12][R2.64] ;  /* 0x0000000c02047981 */ /* 0x001ee6000c1e1500 */
[----:B------:R-:W-:-:S05]  /*0eb0*/  IADD3 R6, P0, PT, R12, R17, RZ ;  /* 0x000000110c067210 */ /* 0x000fca0007f1e0ff */
[----:B------:R-:W-:-:S06]  /*0ec0*/  IMAD.X R7, R13, 0x1, R19, P0 ;  /* 0x000000010d077824 */ /* 0x000fcc00000e0613 */
[----:B------:R-:W4:Y:S01]  /*0ed0*/  LDG.E.64 R6, desc[UR12][R6.64] ;  /* 0x0000000c06067981 */ /* 0x000f22000c1e1b00 */
[----:B---3--:R-:W-:Y:S02]  /*0ee0*/  PRMT R20, R4, 0x9910, RZ ;  /* 0x0000991004147816 */ /* 0x008fe400000000ff */
[----:B------:R-:W-:Y:S02]  /*0ef0*/  IADD3 R4, P0, PT, R10, R17, RZ ;  /* 0x000000110a047210 */ /* 0x000fe40007f1e0ff */
[----:B----4-:R-:W-:Y:S02]  /*0f00*/  PRMT R5, R6, 0x7632, R5 ;  /* 0x0000763206057816 */ /* 0x010fe40000000005 */
[----:B------:R-:W-:Y:S01]  /*0f10*/  PRMT R15, R7, 0x7632, R15 ;  /* 0x00007632070f7816 */ /* 0x000fe2000000000f */
[C---:B------:R-:W-:Y:S02]  /*0f20*/  IMAD R16, R20.reuse, UR4, R6 ;  /* 0x0000000414107c24 */ /* 0x040fe4000f8e0206 */
[----:B------:R-:W-:-:S02]  /*0f30*/  IMAD R17, R20, UR4, R5 ;  /* 0x0000000414117c24 */ /* 0x000fc4000f8e0205 */
[----:B------:R-:W-:Y:S01]  /*0f40*/  IMAD.X R5, R11, 0x1, R19, P0 ;  /* 0x000000010b057824 */ /* 0x000fe200000e0613 */
[----:B--2---:R-:W-:Y:S01]  /*0f50*/  IADD3 R14, P0, PT, R14, UR5, RZ ;  /* 0x000000050e0e7c10 */ /* 0x004fe2000ff1e0ff */
[C---:B------:R-:W-:Y:S02]  /*0f60*/  IMAD R18, R20.reuse, UR4, R7 ;  /* 0x0000000414127c24 */ /* 0x040fe4000f8e0207 */
[----:B------:R-:W-:Y:S01]  /*0f70*/  IMAD R15, R20, UR4, R15 ;  /* 0x00000004140f7c24 */ /* 0x000fe2000f8e020f */
[----:B------:R-:W-:Y:S01]  /*0f80*/  PRMT R16, R16, 0x5410, R17 ;  /* 0x0000541010107816 */ /* 0x000fe20000000011 */
[----:B------:R-:W-:Y:S02]  /*0f90*/  IMAD.SHL.U32 R7, R14, 0x4, RZ ;  /* 0x000000040e077824 */ /* 0x000fe400078e00ff */
[----:B------:R-:W-:Y:S01]  /*0fa0*/  IMAD.X R9, RZ, RZ, R9, P0 ;  /* 0x000000ffff097224 */ /* 0x000fe200000e0609 */
[----:B------:R-:W-:Y:S02]  /*0fb0*/  PRMT R17, R18, 0x5410, R15 ;  /* 0x0000541012117816 */ /* 0x000fe4000000000f */
[----:B------:R-:W-:-:S02]  /*0fc0*/  ISETP.LT.U32.AND P1, PT, R7, R0, PT ;  /* 0x000000000700720c */ /* 0x000fc40003f21070 */
[C---:B------:R-:W-:Y:S01]  /*0fd0*/  LOP3.LUT P0, RZ, R14.reuse, 0xffffc000, RZ, 0xc0, !PT ;  /* 0xffffc0000eff7812 */ /* 0x040fe2000780c0ff */
[----:B------:R1:W-:Y:S01]  /*0fe0*/  STG.E.64 desc[UR12][R4.64], R16 ;  /* 0x0000001004007986 */ /* 0x0003e2000c101b0c */
[----:B------:R-:W-:Y:S02]  /*0ff0*/  SHF.L.U64.HI R7, R14, 0x2, R9 ;  /* 0x000000020e077819 */ /* 0x000fe40000010209 */
[----:B------:R-:W-:Y:S02]  /*1000*/  LOP3.LUT P0, RZ, R9, 0x3fffffff, RZ, 0xc0, P0 ;  /* 0x3fffffff09ff7812 */ /* 0x000fe4000000c0ff */
[----:B------:R-:W-:-:S13]  /*1010*/  ISETP.LT.AND.EX P1, PT, R7, R8, PT, P1 ;  /* 0x000000080700720c */ /* 0x000fda0003f21310 */
[----:B-1----:R-:W-:Y:S05]  /*1020*/  @!P0 BRA P1, `(.L_x_630) ;  /* 0xfffffffc00948947 */ /* 0x002fea000083ffff */
[----:B------:R-:W-:Y:S05]  /*1030*/  EXIT ;  /* 0x000000000000794d */ /* 0x000fea0003800000 */
        .weak           $__internal_55_$__cuda_sm20_div_u16
        .type           $__internal_55_$__cuda_sm20_div_u16,@function
        .size           $__internal_55_$__cuda_sm20_div_u16,(.L_x_824 - $__internal_55_$__cuda_sm20_div_u16)
$__internal_55_$__cuda_sm20_div_u16:
        /* <DEDUP_REMOVED lines=19> */
[----:B------:R-:W-:Y:S05]  /*1170*/  RET.REL.NODEC R4 `(_ZN2at6native63_GLOBAL__N__862fb238_30_ForeachBinaryOpScalarTensor_cu_64fe0ca525multi_tensor_apply_kernelINS1_18TensorListMetadataILi2EEENS1_27BinaryOpScalarTensorFunctorIsLi2ELi1ELi1EEEJSt4plusIsEPssEEEvT_T0_DpT1_) ;  /* 0xffffffec04a07950 */ /* 0x000fea0003c3ffff */
.L_x_631:
        /* <DEDUP_REMOVED lines=16> */
.L_x_824:


//--------------------- .text._ZN2at6native63_GLOBAL__N__862fb238_30_ForeachBinaryOpScalarTensor_cu_64fe0ca525multi_tensor_apply_kernelINS1_18TensorListMetadataILi2EEENS1_27BinaryOpScalarTensorFunctorIlLi2ELi1ELi1EEEJSt4plusIlEPllEEEvT_T0_DpT1_ --------------------------
	.section	.text._ZN2at6native63_GLOBAL__N__862fb238_30_ForeachBinaryOpScalarTensor_cu_64fe0ca525multi_tensor_apply_kernelINS1_18TensorListMetadataILi2EEENS1_27BinaryOpScalarTensorFunctorIlLi2ELi1ELi1EEEJSt4plusIlEPllEEEvT_T0_DpT1_,"ax",@progbits
	.align	128
.text._ZN2at6native63_GLOBAL__N__862fb238_30_ForeachBinaryOpScalarTensor_cu_64fe0ca525multi_tensor_apply_kernelINS1_18TensorListMetadataILi2EEENS1_27BinaryOpScalarTensorFunctorIlLi2ELi1ELi1EEEJSt4plusIlEPllEEEvT_T0_DpT1_:
        .type           _ZN2at6native63_GLOBAL__N__862fb238_30_ForeachBinaryOpScalarTensor_cu_64fe0ca525multi_tensor_apply_kernelINS1_18TensorListMetadataILi2EEENS1_27BinaryOpScalarTensorFunctorIlLi2ELi1ELi1EEEJSt4plusIlEPllEEEvT_T0_DpT1_,@function
        .size           _ZN2at6native63_GLOBAL__N__862fb238_30_ForeachBinaryOpScalarTensor_cu_64fe0ca525multi_tensor_apply_kernelINS1_18TensorListMetadataILi2EEENS1_27BinaryOpScalarTensorFunctorIlLi2ELi1ELi1EEEJSt4plusIlEPllEEEvT_T0_DpT1_,(.L_x_826 - _ZN2at6native63_GLOBAL__N__862fb238_30_ForeachBinaryOpScalarTensor_cu_64fe0ca525multi_tensor_apply_kernelINS1_18TensorListMetadataILi2EEENS1_27BinaryOpScalarTensorFunctorIlLi2ELi1ELi1EEEJSt4plusIlEPllEEEvT_T0_DpT1_)
        .other          _ZN2at6native63_GLOBAL__N__862fb238_30_ForeachBinaryOpScalarTensor_cu_64fe0ca525multi_tensor_apply_kernelINS1_18TensorListMetadataILi2EEENS1_27BinaryOpScalarTensorFunctorIlLi2ELi1ELi1EEEJSt4plusIlEPllEEEvT_T0_DpT1_,@"STO_CUDA_ENTRY STV_DEFAULT"
_ZN2at6native63_GLOBAL__N__862fb238_30_ForeachBinaryOpScalarTensor_cu_64fe0ca525multi_tensor_apply_kernelINS1_18TensorListMetadataILi2EEENS1_27BinaryOpScalarTensorFunctorIlLi2ELi1ELi1EEEJSt4plusIlEPllEEEvT_T0_DpT1_:
        /* <DEDUP_REMOVED lines=39> */
[----:B------:R-:W-:Y:S05]  /*0270*/  CALL.REL.NOINC `($__internal_56_$__cuda_sm20_div_u16) ;  /* 0x0000000c00c47944 */ /* 0x000fea0003c00000 */
        /* <DEDUP_REMOVED lines=14> */
.L_x_634:
[----:B0-2---:R-:W-:Y:S01]  /*0360*/  IADD3 R2, P0, PT, R0, UR6, RZ ;  /* 0x0000000600027c10 */ /* 0x005fe2000ff1e0ff */
[----:B------:R-:W0:Y:S01]  /*0370*/  LDC.64 R16, c[0x0][0xfd0] ;  /* 0x0003f400ff107b82 */ /* 0x000e220000000a00 */
[----:B------:R-:W-:Y:S02]  /*0380*/  CS2R R26, SRZ ;  /* 0x00000000001a7805 */ /* 0x000fe4000001ff00 */
[C---:B------:R-:W-:Y:S01]  /*0390*/  ISETP.GE.U32.AND P2, PT, R2.reuse, UR18, PT ;  /* 0x0000001202007c0c */ /* 0x040fe2000bf46070 */
[----:B------:R-:W-:Y:S01]  /*03a0*/  IMAD.X R5, RZ, RZ, UR7, P0 ;  /* 0x00000007ff057e24 */ /* 0x000fe200080e06ff */
[----:B------:R-:W-:-:S04]  /*03b0*/  IADD3 R4, P0, PT, R2, UR15, RZ ;  /* 0x0000000f02047c10 */ /* 0x000fc8000ff1e0ff */
[----:B------:R-:W-:Y:S01]  /*03c0*/  ISETP.GE.AND.EX P2, PT, R5, UR19, PT, P2 ;  /* 0x0000001305007c0c */ /* 0x000fe2000bf46320 */
[----:B------:R-:W-:Y:S01]  /*03d0*/  IMAD.X R7, RZ, RZ, R5, P0 ;  /* 0x000000ffff077224 */ /* 0x000fe200000e0605 */
[C---:B------:R-:W-:Y:S02]  /*03e0*/  IADD3 R20, P0, PT, R4.reuse, UR15, RZ ;  /* 0x0000000f04147c10 */ /* 0x040fe4000ff1e0ff */
[----:B------:R-:W-:Y:S02]  /*03f0*/  ISETP.GE.U32.AND P4, PT, R4, UR18, PT ;  /* 0x0000001204007c0c */ /* 0x000fe4000bf86070 */
[----:B------:R-:W-:Y:S01]  /*0400*/  ISETP.GE.U32.AND P1, PT, R20, UR18, PT ;  /* 0x0000001214007c0c */ /* 0x000fe2000bf26070 */
[----:B------:R-:W-:Y:S01]  /*0410*/  IMAD.X R15, RZ, RZ, R7, P0 ;  /* 0x000000ffff0f7224 */ /* 0x000fe200000e0607 */
[----:B------:R-:W-:-:S04]  /*0420*/  ISETP.GE.AND.EX P4, PT, R7, UR19, PT, P4 ;  /* 0x0000001307007c0c */ /* 0x000fc8000bf86340 */
[----:B------:R-:W-:Y:S02]  /*0430*/  ISETP.GE.AND.EX P1, PT, R15, UR19, PT, P1 ;  /* 0x000000130f007c0c */ /* 0x000fe4000bf26310 */
[C---:B------:R-:W-:Y:S01]  /*0440*/  @!P2 LEA R8, P0, R2.reuse, UR8, 0x3 ;  /* 0x000000080208ac11 */ /* 0x040fe2000f8018ff */
[----:B0-----:R-:W1:Y:S03]  /*0450*/  LDG.E.64 R12, desc[UR16][R16.64] ;  /* 0x00000010100c7981 */ /* 0x001e66000c1e1b00 */
[----:B------:R-:W-:-:S03]  /*0460*/  @!P2 LEA.HI.X R9, R2, UR9, R5, 0x3, P0 ;  /* 0x000000090209ac11 */ /* 0x000fc600080f1c05 */
[----:B------:R-:W-:Y:S02]  /*0470*/  @!P4 LEA R28, P0, R4, UR8, 0x3 ;  /* 0x00000008041ccc11 */ /* 0x000fe4000f8018ff */
[----:B------:R0:W2:Y:S01]  /*0480*/  @!P2 LDG.E.64 R26, desc[UR16][R8.64] ;  /* 0x00000010081aa981 */ /* 0x0000a2000c1e1b00 */
[----:B------:R-:W-:Y:S02]  /*0490*/  IADD3 R6, P3, PT, R20, UR15, RZ ;  /* 0x0000000f14067c10 */ /* 0x000fe4000ff7e0ff */
[----:B------:R-:W-:Y:S02]  /*04a0*/  CS2R R18, SRZ ;  /* 0x0000000000127805 */ /* 0x000fe4000001ff00 */
[----:B------:R-:W-:Y:S02]  /*04b0*/  @!P4 LEA.HI.X R29, R4, UR9, R7, 0x3, P0 ;  /* 0x00000009041dcc11 */ /* 0x000fe400080f1c07 */
[C---:B------:R-:W-:Y:S01]  /*04c0*/  @!P1 LEA R22, P0, R20.reuse, UR8, 0x3 ;  /* 0x0000000814169c11 */ /* 0x040fe2000f8018ff */
[--C-:B------:R-:W-:Y:S01]  /*04d0*/  IMAD.X R3, RZ, RZ, R15.reuse, P3 ;  /* 0x000000ffff037224 */ /* 0x100fe200018e060f */
[----:B------:R-:W-:Y:S01]  /*04e0*/  CS2R R24, SRZ ;  /* 0x0000000000187805 */ /* 0x000fe2000001ff00 */
[----:B------:R-:W3:Y:S01]  /*04f0*/  @!P4 LDG.E.64 R18, desc[UR16][R28.64] ;  /* 0x000000101c12c981 */ /* 0x000ee2000c1e1b00 */
[----:B------:R-:W-:-:S02]  /*0500*/  @!P1 LEA.HI.X R23, R20, UR9, R15, 0x3, P0 ;  /* 0x0000000914179c11 */ /* 0x000fc400080f1c0f */
[----:B------:R-:W-:-:S03]  /*0510*/  ISETP.GE.U32.AND P0, PT, R6, UR18, PT ;  /* 0x0000001206007c0c */ /* 0x000fc6000bf06070 */
[----:B------:R4:W5:Y:S01]  /*0520*/  @!P1 LDG.E.64 R24, desc[UR16][R22.64] ;  /* 0x0000001016189981 */ /* 0x000962000c1e1b00 */
[----:B------:R-:W-:Y:S02]  /*0530*/  ISETP.GE.AND.EX P0, PT, R3, UR19, PT, P0 ;  /* 0x0000001303007c0c */ /* 0x000fe4000bf06300 */
[----:B0-----:R-:W-:-:S11]  /*0540*/  CS2R R8, SRZ ;  /* 0x0000000000087805 */ /* 0x001fd6000001ff00 */
[----:B------:R-:W-:-:S04]  /*0550*/  @!P0 LEA R10, P3, R6, UR8, 0x3 ;  /* 0x00000008060a8c11 */ /* 0x000fc8000f8618ff */
[----:B------:R-:W-:-:S05]  /*0560*/  @!P0 LEA.HI.X R11, R6, UR9, R3, 0x3, P3 ;  /* 0x00000009060b8c11 */ /* 0x000fca00098f1c03 */
[----:B------:R0:W5:Y:S01]  /*0570*/  @!P0 LDG.E.64 R8, desc[UR16][R10.64] ;  /* 0x000000100a088981 */ /* 0x000162000c1e1b00 */
[----:B------:R-:W-:-:S04]  /*0580*/  @!P1 LEA R14, P3, R20, UR10, 0x3 ;  /* 0x0000000a140e9c11 */ /* 0x000fc8000f8618ff */
[----:B------:R-:W-:Y:S02]  /*0590*/  @!P1 LEA.HI.X R15, R20, UR11, R15, 0x3, P3 ;  /* 0x0000000b140f9c11 */ /* 0x000fe400098f1c0f */
[----:B----4-:R-:W-:-:S04]  /*05a0*/  @!P0 LEA R22, P3, R6, UR10, 0x3 ;  /* 0x0000000a06168c11 */ /* 0x010fc8000f8618ff */
[----:B------:R-:W-:Y:S02]  /*05b0*/  @!P0 LEA.HI.X R23, R6, UR11, R3, 0x3, P3 ;  /* 0x0000000b06178c11 */ /* 0x000fe400098f1c03 */
[----:B------:R-:W-:-:S04]  /*05c0*/  @!P2 LEA R28, P3, R2, UR10, 0x3 ;  /* 0x0000000a021cac11 */ /* 0x000fc8000f8618ff */
[----:B------:R-:W-:Y:S02]  /*05d0*/  @!P2 LEA.HI.X R29, R2, UR11, R5, 0x3, P3 ;  /* 0x0000000b021dac11 */ /* 0x000fe400098f1c05 */
[----:B------:R-:W-:Y:S02]  /*05e0*/  IADD3 R3, P5, PT, R4, UR14, RZ ;  /* 0x0000000e04037c10 */ /* 0x000fe4000ffbe0ff */
[----:B------:R-:W-:-:S05]  /*05f0*/  IADD3 R2, P3, PT, R2, UR14, RZ ;  /* 0x0000000e02027c10 */ /* 0x000fca000ff7e0ff */
[----:B------:R-:W-:Y:S01]  /*0600*/  IMAD.X R5, RZ, RZ, R5, P3 ;  /* 0x000000ffff057224 */ /* 0x000fe200018e0605 */
[----:B------:R-:W-:-:S04]  /*0610*/  ISETP.GE.U32.AND P3, PT, R2, UR18, PT ;  /* 0x0000001202007c0c */ /* 0x000fc8000bf66070 */
[----:B------:R-:W-:Y:S01]  /*0620*/  ISETP.GE.AND.EX P3, PT, R5, UR19, PT, P3 ;  /* 0x0000001305007c0c */ /* 0x000fe2000bf66330 */
[----:B-1----:R-:W-:-:S04]  /*0630*/  IMAD R21, R13, UR20, RZ ;  /* 0x000000140d157c24 */ /* 0x002fc8000f8e02ff */
[C---:B------:R-:W-:Y:S02]  /*0640*/  IMAD R21, R12.reuse, UR21, R21 ;  /* 0x000000150c157c24 */ /* 0x040fe4000f8e0215 */
[----:B--2---:R-:W-:-:S04]  /*0650*/  IMAD.WIDE.U32 R26, R12, UR20, R26 ;  /* 0x000000140c1a7c25 */ /* 0x004fc8000f8e001a */
[----:B------:R-:W-:-:S05]  /*0660*/  IMAD.IADD R27, R27, 0x1, R21 ;  /* 0x000000011b1b7824 */ /* 0x000fca00078e0215 */
[----:B------:R1:W-:Y:S01]  /*0670*/  @!P2 STG.E.64 desc[UR16][R28.64], R26 ;  /* 0x0000001a1c00a986 */ /* 0x0003e2000c101b10 */
[----:B0-----:R-:W-:-:S04]  /*0680*/  @!P4 LEA R10, P2, R4, UR10, 0x3 ;  /* 0x0000000a040acc11 */ /* 0x001fc8000f8418ff */
[--C-:B------:R-:W-:Y:S01]  /*0690*/  @!P4 LEA.HI.X R11, R4, UR11, R7.reuse, 0x3, P2 ;  /* 0x0000000b040bcc11 */ /* 0x100fe200090f1c07 */
[----:B------:R-:W-:Y:S01]  /*06a0*/  IMAD.X R4, RZ, RZ, R7, P5 ;  /* 0x000000ffff047224 */ /* 0x000fe200028e0607 */
[----:B------:R-:W-:Y:S01]  /*06b0*/  IADD3 R6, P5, PT, R3, UR15, RZ ;  /* 0x0000000f03067c10 */ /* 0x000fe2000ffbe0ff */
[----:B---3--:R-:W-:-:S04]  /*06c0*/  IMAD.WIDE.U32 R18, R12, UR20, R18 ;  /* 0x000000140c127c25 */ /* 0x008fc8000f8e0012 */
[----:B------:R-:W-:Y:S02]  /*06d0*/  IMAD.X R7, RZ, RZ, R4, P5 ;  /* 0x000000ffff077224 */ /* 0x000fe400028e0604 */
[----:B-----5:R-:W-:Y:S01]  /*06e0*/  IMAD.WIDE.U32 R24, R12, UR20, R24 ;  /* 0x000000140c187c25 */ /* 0x020fe2000f8e0018 */
[----:B-1----:R-:W-:-:S03]  /*06f0*/  IADD3 R28, P5, PT, R6, UR15, RZ ;  /* 0x0000000f061c7c10 */ /* 0x002fc6000ffbe0ff */
[----:B------:R-:W-:Y:S01]  /*0700*/  IMAD.IADD R19, R21, 0x1, R19 ;  /* 0x0000000115137824 */ /* 0x000fe200078e0213 */
[----:B------:R-:W-:Y:S01]  /*0710*/  ISETP.GE.U32.AND P2, PT, R3, UR18, PT ;  /* 0x0000001203007c0c */ /* 0x000fe2000bf46070 */
[----:B------:R-:W-:Y:S01]  /*0720*/  IMAD.IADD R25, R21, 0x1, R25 ;  /* 0x0000000115197824 */ /* 0x000fe200078e0219 */
[----:B------:R-:W-:Y:S01]  /*0730*/  ISETP.GE.U32.AND P6, PT, R6, UR18, PT ;  /* 0x0000001206007c0c */ /* 0x000fe2000bfc6070 */
[----:B------:R-:W-:Y:S01]  /*0740*/  IMAD.X R29, RZ, RZ, R7, P5 ;  /* 0x000000ffff1d7224 */ /* 0x000fe200028e0607 */
[----:B------:R0:W-:Y:S01]  /*0750*/  @!P4 STG.E.64 desc[UR16][R10.64], R18 ;  /* 0x000000120a00c986 */ /* 0x0001e2000c101b10 */
[----:B------:R-:W-:Y:S02]  /*0760*/  ISETP.GE.U32.AND P4, PT, R28, UR18, PT ;  /* 0x000000121c007c0c */ /* 0x000fe4000bf86070 */
[----:B------:R-:W-:Y:S01]  /*0770*/  ISETP.GE.AND.EX P2, PT, R4, UR19, PT, P2 ;  /* 0x0000001304007c0c */ /* 0x000fe2000bf46320 */
[----:B------:R1:W-:Y:S01]  /*0780*/  @!P1 STG.E.64 desc[UR16][R14.64], R24 ;  /* 0x000000180e009986 */ /* 0x0003e2000c101b10 */
[----:B------:R-:W-:-:S02]  /*0790*/  ISETP.GE.AND.EX P1, PT, R7, UR19, PT, P6 ;  /* 0x0000001307007c0c */ /* 0x000fc4000bf26360 */
[----:B------:R-:W-:Y:S01]  /*07a0*/  ISETP.GE.AND.EX P4, PT, R29, UR19, PT, P4 ;  /* 0x000000131d007c0c */ /* 0x000fe2000bf86340 */
[----:B------:R-:W-:Y:S01]  /*07b0*/  IMAD.WIDE.U32 R12, R12, UR20, R8 ;  /* 0x000000140c0c7c25 */ /* 0x000fe2000f8e0008 */
[----:B------:R-:W-:-:S03]  /*07c0*/  @!P3 LEA R20, P5, R2, UR8, 0x3 ;  /* 0x000000080214bc11 */ /* 0x000fc6000f8a18ff */
[----:B------:R-:W-:Y:S01]  /*07d0*/  IMAD.IADD R13, R21, 0x1, R13 ;  /* 0x00000001150d7824 */ /* 0x000fe200078e020d */
[----:B------:R-:W-:Y:S02]  /*07e0*/  @!P3 LEA.HI.X R21, R2, UR9, R5, 0x3, P5 ;  /* 0x000000090215bc11 */ /* 0x000fe4000a8f1c05 */
[----:B------:R-:W-:Y:S02]  /*07f0*/  CS2R R8, SRZ ;  /* 0x0000000000087805 */ /* 0x000fe4000001ff00 */
[----:B0-----:R-:W-:Y:S01]  /*0800*/  @!P2 LEA R18, P6, R3, UR8, 0x3 ;  /* 0x000000080312ac11 */ /* 0x001fe2000f8c18ff */
[----:B------:R0:W-:Y:S01]  /*0810*/  @!P0 STG.E.64 desc[UR16][R22.64], R12 ;  /* 0x0000000c16008986 */ /* 0x0001e2000c101b10 */
[----:B-1----:R-:W-:Y:S02]  /*0820*/  @!P1 LEA R24, P0, R6, UR8, 0x3 ;  /* 0x0000000806189c11 */ /* 0x002fe4000f8018ff */
[----:B------:R-:W-:Y:S02]  /*0830*/  @!P4 LEA R26, P5, R28, UR8, 0x3 ;  /* 0x000000081c1acc11 */ /* 0x000fe4000f8a18ff */
[----:B------:R-:W-:-:S02]  /*0840*/  CS2R R10, SRZ ;  /* 0x00000000000a7805 */ /* 0x000fc4000001ff00 */
[----:B------:R-:W-:Y:S02]  /*0850*/  @!P2 LEA.HI.X R19, R3, UR9, R4, 0x3, P6 ;  /* 0x000000090313ac11 */ /* 0x000fe4000b0f1c04 */
[----:B------:R-:W-:Y:S01]  /*0860*/  CS2R R14, SRZ ;  /* 0x00000000000e7805 */ /* 0x000fe2000001ff00 */
[----:B------:R-:W2:Y:S01]  /*0870*/  LDG.E.64 R16, desc[UR16][R16.64] ;  /* 0x0000001010107981 */ /* 0x000ea2000c1e1b00 */
[----:B------:R-:W-:Y:S02]  /*0880*/  @!P1 LEA.HI.X R25, R6, UR9, R7, 0x3, P0 ;  /* 0x0000000906199c11 */ /* 0x000fe400080f1c07 */
[----:B------:R-:W-:Y:S01]  /*0890*/  @!P4 LEA.HI.X R27, R28, UR9, R29, 0x3, P5 ;  /* 0x000000091c1bcc11 */ /* 0x000fe2000a8f1c1d */
[----:B------:R1:W3:Y:S01]  /*08a0*/  @!P3 LDG.E.64 R8, desc[UR16][R20.64] ;  /* 0x000000101408b981 */ /* 0x0002e2000c1e1b00 */
[----:B0-----:R-:W-:-:S03]  /*08b0*/  CS2R R12, SRZ ;  /* 0x00000000000c7805 */ /* 0x001fc6000001ff00 */
[----:B------:R0:W4:Y:S04]  /*08c0*/  @!P2 LDG.E.64 R10, desc[UR16][R18.64] ;  /* 0x00000010120aa981 */ /* 0x000128000c1e1b00 */
[----:B------:R-:W5:Y:S04]  /*08d0*/  @!P4 LDG.E.64 R14, desc[UR16][R26.64] ;  /* 0x000000101a0ec981 */ /* 0x000f68000c1e1b00 */
[----:B------:R-:W5:Y:S01]  /*08e0*/  @!P1 LDG.E.64 R12, desc[UR16][R24.64] ;  /* 0x00000010180c9981 */ /* 0x000f62000c1e1b00 */
[----:B-1----:R-:W-:-:S04]  /*08f0*/  @!P2 LEA R20, P5, R3, UR10, 0x3 ;  /* 0x0000000a0314ac11 */ /* 0x002fc8000f8a18ff */
[----:B------:R-:W-:Y:S02]  /*0900*/  @!P2 LEA.HI.X R21, R3, UR11, R4, 0x3, P5 ;  /* 0x0000000b0315ac11 */ /* 0x000fe4000a8f1c04 */
[----:B0-----:R-:W-:Y:S02]  /*0910*/  @!P3 LEA R18, P0, R2, UR10, 0x3 ;  /* 0x0000000a0212bc11 */ /* 0x001fe4000f8018ff */
[----:B------:R-:W-:Y:S02]  /*0920*/  @!P1 LEA R22, P6, R6, UR10, 0x3 ;  /* 0x0000000a06169c11 */ /* 0x000fe4000f8c18ff */
        /* <DEDUP_REMOVED lines=11> */
[----:B---3--:R-:W-:-:S04]  /*09e0*/  IMAD.WIDE.U32 R8, R16, UR20, R8 ;  /* 0x0000001410087c25 */ /* 0x008fc8000f8e0008 */
[----:B----4-:R-:W-:-:S04]  /*09f0*/  IMAD.WIDE.U32 R10, R16, UR20, R10 ;  /* 0x00000014100a7c25 */ /* 0x010fc8000f8e000a */
[----:B-----5:R-:W-:-:S04]  /*0a00*/  IMAD.WIDE.U32 R14, R16, UR20, R14 ;  /* 0x00000014100e7c25 */ /* 0x020fc8000f8e000e */
[----:B------:R-:W-:-:S04]  /*0a10*/  IMAD.WIDE.U32 R12, R16, UR20, R12 ;  /* 0x00000014100c7c25 */ /* 0x000fc8000f8e000c */
[----:B------:R-:W-:Y:S02]  /*0a20*/  IMAD.IADD R9, R9, 0x1, R3 ;  /* 0x0000000109097824 */ /* 0x000fe400078e0203 */
[C---:B------:R-:W-:Y:S02]  /*0a30*/  IMAD.IADD R11, R3.reuse, 0x1, R11 ;  /* 0x00000001030b7824 */ /* 0x040fe400078e020b */
[C---:B------:R-:W-:Y:S02]  /*0a40*/  IMAD.IADD R13, R3.reuse, 0x1, R13 ;  /* 0x00000001030d7824 */ /* 0x040fe400078e020d */
[----:B------:R-:W-:Y:S01]  /*0a50*/  IMAD.IADD R15, R3, 0x1, R15 ;  /* 0x00000001030f7824 */ /* 0x000fe200078e020f */
[----:B------:R-:W-:Y:S01]  /*0a60*/  @!P4 LEA.HI.X R3, R28, UR11, R29, 0x3, P0 ;  /* 0x0000000b1c03cc11 */ /* 0x000fe200080f1c1d */
[----:B------:R2:W-:Y:S04]  /*0a70*/  @!P3 STG.E.64 desc[UR16][R18.64], R8 ;  /* 0x000000081200b986 */ /* 0x0005e8000c101b10 */
[----:B------:R2:W-:Y:S04]  /*0a80*/  @!P2 STG.E.64 desc[UR16][R20.64], R10 ;  /* 0x0000000a1400a986 */ /* 0x0005e8000c101b10 */
[----:B------:R2:W-:Y:S04]  /*0a90*/  @!P1 STG.E.64 desc[UR16][R22.64], R12 ;  /* 0x0000000c16009986 */ /* 0x0005e8000c101b10 */
[----:B------:R2:W-:Y:S01]  /*0aa0*/  @!P4 STG.E.64 desc[UR16][R2.64], R14 ;  /* 0x0000000e0200c986 */ /* 0x0005e2000c101b10 */
[----:B------:R-:W-:Y:S05]  /*0ab0*/  BRA.U UP0, `(.L_x_634) ;  /* 0xfffffff900287547 */ /* 0x000fea000b83ffff */
.L_x_633:
[----:B------:R-:W-:-:S04]  /*0ac0*/  ULOP3.LUT UR4, UR12, 0x1, URZ, 0xc0, !UPT ;  /* 0x000000010c047892 */ /* 0x000fc8000f8ec0ff */
[----:B------:R-:W-:-:S06]  /*0ad0*/  UISETP.NE.U32.AND UP0, UPT, UR4, 0x1, UPT ;  /* 0x000000010400788c */ /* 0x000fcc000bf05070 */
[----:B------:R-:W-:-:S13]  /*0ae0*/  PLOP3.LUT P0, PT, PT, PT, UP0, 0x80, 0x8 ;  /* 0x000000000008781c */ /* 0x000fda0003f0f008 */
[----:B------:R-:W-:Y:S05]  /*0af0*/  @!P0 EXIT ;  /* 0x000000000000894d */ /* 0x000fea0003800000 */
[----:B0-----:R-:W-:Y:S01]  /*0b00*/  IADD3 R24, P1, PT, R0, UR6, RZ ;  /* 0x0000000600187c10 */ /* 0x001fe2000ff3e0ff */
[----:B--2---:R-:W0:Y:S01]  /*0b10*/  LDC.64 R12, c[0x0][0xfd0] ;  /* 0x0003f400ff0c7b82 */ /* 0x004e220000000a00 */
[----:B------:R-:W-:Y:S02]  /*0b20*/  CS2R R10, SRZ ;  /* 0x00000000000a7805 */ /* 0x000fe4000001ff00 */
[----:B------:R-:W-:Y:S02]  /*0b30*/  CS2R R20, SRZ ;  /* 0x0000000000147805 */ /* 0x000fe4000001ff00 */
[C---:B------:R-:W-:Y:S01]  /*0b40*/  ISETP.GE.U32.AND P0, PT, R24.reuse, UR18, PT ;  /* 0x0000001218007c0c */ /* 0x040fe2000bf06070 */
[----:B------:R-:W-:Y:S01]  /*0b50*/  IMAD.X R9, RZ, RZ, UR7, P1 ;  /* 0x00000007ff097e24 */ /* 0x000fe200088e06ff */
[----:B------:R-:W-:Y:S02]  /*0b60*/  IADD3 R5, P1, PT, R24, UR15, RZ ;  /* 0x0000000f18057c10 */ /* 0x000fe4000ff3e0ff */
[----:B------:R-:W-:-:S02]  /*0b70*/  CS2R R18, SRZ ;  /* 0x0000000000127805 */ /* 0x000fc4000001ff00 */
[----:B------:R-:W-:Y:S01]  /*0b80*/  CS2R R16, SRZ ;  /* 0x0000000000107805 */ /* 0x000fe2000001ff00 */
[----:B------:R-:W1:Y:S01]  /*0b90*/  LDCU.64 UR4, c[0x0][0xfd8] ;  /* 0x0001fb00ff0477ac */ /* 0x000e620008000a00 */
[----:B------:R-:W-:Y:S01]  /*0ba0*/  ISETP.GE.AND.EX P0, PT, R9, UR19, PT, P0 ;  /* 0x0000001309007c0c */ /* 0x000fe2000bf06300 */
[----:B------:R-:W-:Y:S01]  /*0bb0*/  IMAD.X R4, RZ, RZ, R9, P1 ;  /* 0x000000ffff047224 */ /* 0x000fe200008e0609 */
[C---:B------:R-:W-:Y:S02]  /*0bc0*/  IADD3 R6, P3, PT, R5.reuse, UR15, RZ ;  /* 0x0000000f05067c10 */ /* 0x040fe4000ff7e0ff */
[----:B------:R-:W-:Y:S02]  /*0bd0*/  ISETP.GE.U32.AND P1, PT, R5, UR18, PT ;  /* 0x0000001205007c0c */ /* 0x000fe4000bf26070 */
[----:B------:R-:W-:Y:S01]  /*0be0*/  ISETP.GE.U32.AND P2, PT, R6, UR18, PT ;  /* 0x0000001206007c0c */ /* 0x000fe2000bf46070 */
[----:B------:R-:W-:Y:S01]  /*0bf0*/  IMAD.X R7, RZ, RZ, R4, P3 ;  /* 0x000000ffff077224 */ /* 0x000fe200018e0604 */
[----:B------:R-:W-:-:S02]  /*0c00*/  ISETP.GE.AND.EX P1, PT, R4, UR19, PT, P1 ;  /* 0x0000001304007c0c */ /* 0x000fc4000bf26310 */
[----:B------:R-:W-:Y:S02]  /*0c10*/  IADD3 R0, P5, PT, R6, UR15, RZ ;  /* 0x0000000f06007c10 */ /* 0x000fe4000ffbe0ff */
[----:B------:R-:W-:Y:S02]  /*0c20*/  ISETP.GE.AND.EX P2, PT, R7, UR19, PT, P2 ;  /* 0x0000001307007c0c */ /* 0x000fe4000bf46320 */
[----:B------:R-:W-:Y:S01]  /*0c30*/  @!P0 LEA R22, P4, R24, UR8, 0x3 ;  /* 0x0000000818168c11 */ /* 0x000fe2000f8818ff */
[----:B------:R-:W-:Y:S01]  /*0c40*/  IMAD.X R3, RZ, RZ, R7, P5 ;  /* 0x000000ffff037224 */ /* 0x000fe200028e0607 */
[----:B------:R-:W-:Y:S01]  /*0c50*/  ISETP.GE.U32.AND P3, PT, R0, UR18, PT ;  /* 0x0000001200007c0c */ /* 0x000fe2000bf66070 */
[----:B0-----:R-:W1:Y:S01]  /*0c60*/  LDG.E.64 R12, desc[UR16][R12.64] ;  /* 0x000000100c0c7981 */ /* 0x001e62000c1e1b00 */
[----:B------:R-:W-:Y:S02]  /*0c70*/  @!P0 LEA.HI.X R23, R24, UR9, R9, 0x3, P4 ;  /* 0x0000000918178c11 */ /* 0x000fe4000a0f1c09 */
[----:B------:R-:W-:-:S02]  /*0c80*/  ISETP.GE.AND.EX P3, PT, R3, UR19, PT, P3 ;  /* 0x0000001303007c0c */ /* 0x000fc4000bf66330 */
[C---:B------:R-:W-:Y:S01]  /*0c90*/  @!P1 LEA R14, P4, R5.reuse, UR8, 0x3 ;  /* 0x00000008050e9c11 */ /* 0x040fe2000f8818ff */
[----:B------:R-:W2:Y:S02]  /*0ca0*/  @!P0 LDG.E.64 R10, desc[UR16][R22.64] ;  /* 0x00000010160a8981 */ /* 0x000ea4000c1e1b00 */
[C---:B------:R-:W-:Y:S02]  /*0cb0*/  @!P2 LEA R28, P5, R6.reuse, UR8, 0x3 ;  /* 0x00000008061cac11 */ /* 0x040fe4000f8a18ff */
[----:B------:R-:W-:Y:S02]  /*0cc0*/  @!P1 LEA.HI.X R15, R5, UR9, R4, 0x3, P4 ;  /* 0x00000009050f9c11 */ /* 0x000fe4000a0f1c04 */
[----:B------:R-:W-:-:S03]  /*0cd0*/  @!P2 LEA.HI.X R29, R6, UR9, R7, 0x3, P5 ;  /* 0x00000009061dac11 */ /* 0x000fc6000a8f1c07 */
[----:B------:R0:W3:Y:S01]  /*0ce0*/  @!P1 LDG.E.64 R20, desc[UR16][R14.64] ;  /* 0x000000100e149981 */ /* 0x0000e2000c1e1b00 */
[----:B------:R-:W-:-:S03]  /*0cf0*/  @!P3 LEA R26, P4, R0, UR8, 0x3 ;  /* 0x00000008001abc11 */ /* 0x000fc6000f8818ff */
[----:B------:R-:W4:Y:S01]  /*0d00*/  @!P2 LDG.E.64 R18, desc[UR16][R28.64] ;  /* 0x000000101c12a981 */ /* 0x000f22000c1e1b00 */
[----:B------:R-:W-:-:S05]  /*0d10*/  @!P3 LEA.HI.X R27, R0, UR9, R3, 0x3, P4 ;  /* 0x00000009001bbc11 */ /* 0x000fca000a0f1c03 */
[----:B------:R-:W5:Y:S01]  /*0d20*/  @!P3 LDG.E.64 R16, desc[UR16][R26.64] ;  /* 0x000000101a10b981 */ /* 0x000f62000c1e1b00 */
[----:B0-----:R-:W-:-:S04]  /*0d30*/  @!P1 LEA R14, P5, R5, UR10, 0x3 ;  /* 0x0000000a050e9c11 */ /* 0x001fc8000f8a18ff */
[----:B------:R-:W-:Y:S02]  /*0d40*/  @!P1 LEA.HI.X R15, R5, UR11, R4, 0x3, P5 ;  /* 0x0000000b050f9c11 */ /* 0x000fe4000a8f1c04 */
[----:B------:R-:W-:-:S04]  /*0d50*/  @!P0 LEA R8, P4, R24, UR10, 0x3 ;  /* 0x0000000a18088c11 */ /* 0x000fc8000f8818ff */
[----:B------:R-:W-:Y:S01]  /*0d60*/  @!P0 LEA.HI.X R9, R24, UR11, R9, 0x3, P4 ;  /* 0x0000000b18098c11 */ /* 0x000fe2000a0f1c09 */
[----:B-1----:R-:W-:Y:S02]  /*0d70*/  IMAD R13, R13, UR4, RZ ;  /* 0x000000040d0d7c24 */ /* 0x002fe4000f8e02ff */
[----:B--2---:R-:W-:Y:S01]  /*0d80*/  IMAD.MOV.U32 R22, RZ, RZ, R10 ;  /* 0x000000ffff167224 */ /* 0x004fe200078e000a */
[----:B------:R-:W-:Y:S01]  /*0d90*/  @!P2 LEA R10, P6, R6, UR10, 0x3 ;  /* 0x0000000a060aac11 */ /* 0x000fe2000f8c18ff */
[----:B------:R-:W-:Y:S02]  /*0da0*/  IMAD.MOV.U32 R23, RZ, RZ, R11 ;  /* 0x000000ffff177224 */ /* 0x000fe400078e000b */
[----:B------:R-:W-:Y:S01]  /*0db0*/  IMAD R2, R12, UR5, R13 ;  /* 0x000000050c027c24 */ /* 0x000fe2000f8e020d */
[----:B------:R-:W-:Y:S01]  /*0dc0*/  @!P2 LEA.HI.X R11, R6, UR11, R7, 0x3, P6 ;  /* 0x0000000b060bac11 */ /* 0x000fe2000b0f1c07 */
[----:B------:R-:W-:-:S04]  /*0dd0*/  IMAD.WIDE.U32 R22, R12, UR4, R22 ;  /* 0x000000040c167c25 */ /* 0x000fc8000f8e0016 */
[----:B---3--:R-:W-:Y:S02]  /*0de0*/  IMAD.MOV.U32 R4, RZ, RZ, R20 ;  /* 0x000000ffff047224 */ /* 0x008fe400078e0014 */
[----:B------:R-:W-:Y:S02]  /*0df0*/  IMAD.MOV.U32 R5, RZ, RZ, R21 ;  /* 0x000000ffff057224 */ /* 0x000fe400078e0015 */
[----:B----4-:R-:W-:-:S04]  /*0e00*/  IMAD.WIDE.U32 R6, R12, UR4, R18 ;  /* 0x000000040c067c25 */ /* 0x010fc8000f8e0012 */
[----:B------:R-:W-:-:S04]  /*0e10*/  IMAD.WIDE.U32 R4, R12, UR4, R4 ;  /* 0x000000040c047c25 */ /* 0x000fc8000f8e0004 */
[----:B------:R-:W-:Y:S02]  /*0e20*/  IMAD.IADD R23, R23, 0x1, R2 ;  /* 0x0000000117177824 */ /* 0x000fe400078e0202 */
[C---:B------:R-:W-:Y:S02]  /*0e30*/  IMAD.IADD R5, R2.reuse, 0x1, R5 ;  /* 0x0000000102057824 */ /* 0x040fe400078e0205 */
[----:B------:R-:W-:Y:S01]  /*0e40*/  IMAD.IADD R7, R2, 0x1, R7 ;  /* 0x0000000102077824 */ /* 0x000fe200078e0207 */
[----:B------:R0:W-:Y:S01]  /*0e50*/  @!P0 STG.E.64 desc[UR16][R8.64], R22 ;  /* 0x0000001608008986 */ /* 0x0001e2000c101b10 */
[----:B-----5:R-:W-:-:S03]  /*0e60*/  IMAD.WIDE.U32 R16, R12, UR4, R16 ;  /* 0x000000040c107c25 */ /* 0x020fc6000f8e0010 */
[----:B------:R0:W-:Y:S04]  /*0e70*/  @!P1 STG.E.64 desc[UR16][R14.64], R4 ;  /* 0x000000040e009986 */ /* 0x0001e8000c101b10 */
[----:B------:R0:W-:Y:S01]  /*0e80*/  @!P2 STG.E.64 desc[UR16][R10.64], R6 ;  /* 0x000000060a00a986 */ /* 0x0001e2000c101b10 */
[----:B------:R-:W-:Y:S05]  /*0e90*/  @P3 EXIT ;  /* 0x000000000000394d */ /* 0x000fea0003800000 */
[----:B0-----:R-:W-:Y:S01]  /*0ea0*/  LEA R6, P0, R0, UR10, 0x3 ;  /* 0x0000000a00067c11 */ /* 0x001fe2000f8018ff */
[----:B------:R-:W-:Y:S02]  /*0eb0*/  IMAD.IADD R5, R2, 0x1, R17 ;  /* 0x0000000102057824 */ /* 0x000fe400078e0211 */
[----:B------:R-:W-:Y:S01]  /*0ec0*/  IMAD.MOV.U32 R4, RZ, RZ, R16 ;  /* 0x000000ffff047224 */ /* 0x000fe200078e0010 */
[----:B------:R-:W-:-:S05]  /*0ed0*/  LEA.HI.X R7, R0, UR11, R3, 0x3, P0 ;  /* 0x0000000b00077c11 */ /* 0x000fca00080f1c03 */
[----:B------:R-:W-:Y:S01]  /*0ee0*/  STG.E.64 desc[UR16][R6.64], R4 ;  /* 0x0000000406007986 */ /* 0x000fe2000c101b10 */
[----:B------:R-:W-:Y:S05]  /*0ef0*/  EXIT ;  /* 0x000000000000794d */ /* 0x000fea0003800000 */
.L_x_632:
        /* <DEDUP_REMOVED lines=9> */
.L_x_635:
[C---:B---3--:R-:W-:Y:S01]  /*0f90*/  IMAD.SHL.U32 R14, R13.reuse, 0x20, RZ ;  /* 0x000000200d0e7824 */ /* 0x048fe200078e00ff */
[----:B------:R-:W-:Y:S01]  /*0fa0*/  SHF.L.U64.HI R12, R13, 0x5, R0 ;  /* 0x000000050d0c7819 */ /* 0x000fe20000010200 */
[----:B0-----:R-:W2:Y:S03]  /*0fb0*/  LDG.E.64 R16, desc[UR16][R2.64] ;  /* 0x0000001002107981 */ /* 0x001ea6000c1e1b00 */
[----:B------:R-:W-:-:S04]  /*0fc0*/  IADD3 R4, P0, PT, R14, UR8, RZ ;  /* 0x000000080e047c10 */ /* 0x000fc8000ff1e0ff */
[----:B------:R-:W-:-:S06]  /*0fd0*/  IADD3.X R5, PT, PT, R12, UR9, RZ, P0, !PT ;  /* 0x000000090c057c10 */ /* 0x000fcc00087fe4ff */
[----:B------:R-:W3:Y:S01]  /*0fe0*/  LDG.E.ENL2.256 R4, R8, desc[UR16][R4.64] ;  /* 0xfe0000100408797e */ /* 0x000ee20008121904 */
[----:B------:R-:W-:Y:S01]  /*0ff0*/  IADD3 R14, P0, PT, R14, UR10, RZ ;  /* 0x0000000a0e0e7c10 */ /* 0x000fe2000ff1e0ff */
[----:B--2---:R-:W-:-:S04]  /*1000*/  IMAD R15, R17, UR6, RZ ;  /* 0x00000006110f7c24 */ /* 0x004fc8000f8e02ff */
[C---:B------:R-:W-:Y:S02]  /*1010*/  IMAD R15, R16.reuse, UR7, R15 ;  /* 0x00000007100f7c24 */ /* 0x040fe4000f8e020f */
[----:B---3--:R-:W-:-:S04]  /*1020*/  IMAD.WIDE.U32 R18, R16, UR6, R8 ;  /* 0x0000000610127c25 */ /* 0x008fc8000f8e0008 */
[----:B------:R-:W-:-:S04]  /*1030*/  IMAD.WIDE.U32 R10, R16, UR6, R10 ;  /* 0x00000006100a7c25 */ /* 0x000fc8000f8e000a */
[----:B------:R-:W-:-:S04]  /*1040*/  IMAD.WIDE.U32 R8, R16, UR6, R4 ;  /* 0x0000000610087c25 */ /* 0x000fc8000f8e0004 */
[----:B------:R-:W-:-:S04]  /*1050*/  IMAD.WIDE.U32 R16, R16, UR6, R6 ;  /* 0x0000000610107c25 */ /* 0x000fc8000f8e0006 */
[----:B------:R-:W-:Y:S02]  /*1060*/  IMAD.IADD R7, R15, 0x1, R11 ;  /* 0x000000010f077824 */ /* 0x000fe400078e020b */
[----:B------:R-:W-:Y:S02]  /*1070*/  IMAD.IADD R5, R19, 0x1, R15 ;  /* 0x0000000113057824 */ /* 0x000fe400078e020f */
[C---:B------:R-:W-:Y:S02]  /*1080*/  IMAD.IADD R9, R15.reuse, 0x1, R9 ;  /* 0x000000010f097824 */ /* 0x040fe400078e0209 */
[----:B------:R-:W-:Y:S01]  /*1090*/  IMAD.IADD R11, R15, 0x1, R17 ;  /* 0x000000010f0b7824 */ /* 0x000fe200078e0211 */
[----:B------:R-:W-:Y:S02]  /*10a0*/  IADD3.X R15, PT, PT, R12, UR11, RZ, P0, !PT ;  /* 0x0000000b0c0f7c10 */ /* 0x000fe400087fe4ff */
[----:B-1----:R-:W-:Y:S01]  /*10b0*/  IADD3 R13, P0, PT, R13, UR5, RZ ;  /* 0x000000050d0d7c10 */ /* 0x002fe2000ff1e0ff */
[----:B------:R-:W-:-:S02]  /*10c0*/  IMAD.MOV.U32 R6, RZ, RZ, R10 ;  /* 0x000000ffff067224 */ /* 0x000fc400078e000a */
[----:B------:R-:W-:Y:S02]  /*10d0*/  IMAD.MOV.U32 R4, RZ, RZ, R18 ;  /* 0x000000ffff047224 */ /* 0x000fe400078e0012 */
[----:B------:R-:W-:Y:S02]  /*10e0*/  IMAD.MOV.U32 R10, RZ, RZ, R16 ;  /* 0x000000ffff0a7224 */ /* 0x000fe400078e0010 */
[C---:B------:R-:W-:Y:S02]  /*10f0*/  IMAD.SHL.U32 R12, R13.reuse, 0x4, RZ ;  /* 0x000000040d0c7824 */ /* 0x040fe400078e00ff */
[----:B------:R-:W-:Y:S01]  /*1100*/  IMAD.X R0, RZ, RZ, R0, P0 ;  /* 0x000000ffff007224 */ /* 0x000fe200000e0600 */
[----:B------:R3:W-:Y:S01]  /*1110*/  STG.E.ENL2.256 desc[UR16][R14.64], R4, R8 ;  /* 0xf80000040e08797f */ /* 0x0007e2000f121810 */
[----:B------:R-:W-:Y:S02]  /*1120*/  LOP3.LUT P0, RZ, R13, 0xffffc000, RZ, 0xc0, !PT ;  /* 0xffffc0000dff7812 */ /* 0x000fe4000780c0ff */
[----:B------:R-:W-:-:S02]  /*1130*/  ISETP.LT.U32.AND P1, PT, R12, UR20, PT ;  /* 0x000000140c007c0c */ /* 0x000fc4000bf21070 */
[----:B------:R-:W-:Y:S02]  /*1140*/  SHF.L.U64.HI R12, R13, 0x2, R0 ;  /* 0x000000020d0c7819 */ /* 0x000fe40000010200 */
[----:B------:R-:W-:Y:S02]  /*1150*/  LOP3.LUT P0, RZ, R0, 0x3fffffff, RZ, 0xc0, P0 ;  /* 0x3fffffff00ff7812 */ /* 0x000fe4000000c0ff */
[----:B------:R-:W-:-:S13]  /*1160*/  ISETP.LT.AND.EX P1, PT, R12, UR4, PT, P1 ;  /* 0x000000040c007c0c */ /* 0x000fda000bf21310 */
[----:B------:R-:W-:Y:S05]  /*1170*/  @!P0 BRA P1, `(.L_x_635) ;  /* 0xfffffffc00848947 */ /* 0x000fea000083ffff */
[----:B------:R-:W-:Y:S05]  /*1180*/  EXIT ;  /* 0x000000000000794d */ /* 0x000fea0003800000 */
        .weak           $__internal_56_$__cuda_sm20_div_u16
        .type           $__internal_56_$__cuda_sm20_div_u16,@function
        .size           $__internal_56_$__cuda_sm20_div_u16,(.L_x_826 - $__internal_56_$__cuda_sm20_div_u16)
$__internal_56_$__cuda_sm20_div_u16:
        /* <DEDUP_REMOVED lines=19> */
[----:B------:R-:W-:Y:S05]  /*12c0*/  RET.REL.NODEC R2 `(_ZN2at6native63_GLOBAL__N__862fb238_30_ForeachBinaryOpScalarTensor_cu_64fe0ca525multi_tensor_apply_kernelINS1_18TensorListMetadataILi2EEENS1_27BinaryOpScalarTensorFunctorIlLi2ELi1ELi1EEEJSt4plusIlEPllEEEvT_T0_DpT1_) ;  /* 0xffffffec024c7950 */ /* 0x000fea0003c3ffff */
.L_x_636:
        /* <DEDUP_REMOVED lines=11> */
.L_x_826:


//--------------------- .text._ZN2at6native63_GLOBAL__N__862fb238_30_ForeachBinaryOpScalarTensor_cu_64fe0ca525multi_tensor_apply_kernelINS1_18TensorListMetadataILi2EEENS1_27BinaryOpScalarTensorFunctorIiLi2ELi1ELi1EEEJSt4plusIiEPiiEEEvT_T0_DpT1_ --------------------------
	.section	.text._ZN2at6native63_GLOBAL__N__862fb238_30_ForeachBinaryOpScalarTensor_cu_64fe0ca525multi_tensor_apply_kernelINS1_18TensorListMetadataILi2EEENS1_27BinaryOpScalarTensorFunctorIiLi2ELi1ELi1EEEJSt4plusIiEPiiEEEvT_T0_DpT1_,"ax",@progbits
	.align	128
.text._ZN2at6native63_GLOBAL__N__862fb238_30_ForeachBinaryOpScalarTensor_cu_64fe0ca525multi_tensor_apply_kernelINS1_18TensorListMetadataILi2EEENS1_27BinaryOpScalarTensorFunctorIiLi2ELi1ELi1EEEJSt4plusIiEPiiEEEvT_T0_DpT1_:
        .type           _ZN2at6native63_GLOBAL__N__862fb238_30_ForeachBinaryOpScalarTensor_cu_64fe0ca525multi_tensor_apply_kernelINS1_18TensorListMetadataILi2EEENS1_27BinaryOpScalarTensorFunctorIiLi2ELi1ELi1EEEJSt4plusIiEPiiEEEvT_T0_DpT1_,@function
        .size           _ZN2at6native63_GLOBAL__N__862fb238_30_ForeachBinaryOpScalarTensor_cu_64fe0ca525multi_tensor_apply_kernelINS1_18TensorListMetadataILi2EEENS1_27BinaryOpScalarTensorFunctorIiLi2ELi1ELi1EEEJSt4plusIiEPiiEEEvT_T0_DpT1_,(.L_x_828 - _ZN2at6native63_GLOBAL__N__862fb238_30_ForeachBinaryOpScalarTensor_cu_64fe0ca525multi_tensor_apply_kernelINS1_18TensorListMetadataILi2EEENS1_27BinaryOpScalarTensorFunctorIiLi2ELi1ELi1EEEJSt4plusIiEPiiEEEvT_T0_DpT1_)
        .other          _ZN2at6native63_GLOBAL__N__862fb238_30_ForeachBinaryOpScalarTensor_cu_64fe0ca525multi_tensor_apply_kernelINS1_18TensorListMetadataILi2EEENS1_27BinaryOpScalarTensorFunctorIiLi2ELi1ELi1EEEJSt4plusIiEPiiEEEvT_T0_DpT1_,@"STO_CUDA_ENTRY STV_DEFAULT"
_ZN2at6native63_GLOBAL__N__862fb238_30_ForeachBinaryOpScalarTensor_cu_64fe0ca525multi_tensor_apply_kernelINS1_18TensorListMetadataILi2EEENS1_27BinaryOpScalarTensorFunctorIiLi2ELi1ELi1EEEJSt4plusIiEPiiEEEvT_T0_DpT1_:
        /* <DEDUP_REMOVED lines=38> */
[----:B------:R-:W-:Y:S05]  /*0260*/  CALL.REL.NOINC `($__internal_57_$__cuda_sm20_div_u16) ;  /* 0x0000000c00447944 */ /* 0x000fea0003c00000 */
        /* <DEDUP_REMOVED lines=14> */
.L_x_639:
        /* <DEDUP_REMOVED lines=36> */
[----:B-1----:R-:W-:Y:S01]  /*0590*/  IMAD R26, R6, UR14, R25 ;  /* 0x0000000e061a7c24 */ /* 0x002fe2000f8e0219 */
        /* <DEDUP_REMOVED lines=9> */
[----:B--2---:R-:W-:Y:S01]  /*0630*/  IMAD R14, R6, UR14, R9 ;  /* 0x0000000e060e7c24 */ /* 0x004fe2000f8e0209 */
        /* <DEDUP_REMOVED lines=8> */
[----:B------:R-:W-:Y:S01]  /*06c0*/  IMAD.X R7, RZ, RZ, R5, P5 ;  /* 0x000000ffff077224 */ /* 0x000fe200028e0605 */
[-C--:B------:R-:W-:Y:S01]  /*06d0*/  ISETP.GE.U32.AND P4, PT, R19, R0.reuse, PT ;  /* 0x000000001300720c */ /* 0x080fe20003f86070 */
[----:B----4-:R-:W-:Y:S01]  /*06e0*/  IMAD R18, R6, UR14, R21 ;  /* 0x0000000e06127c24 */ /* 0x010fe2000f8e0215 */
[----:B------:R-:W-:Y:S01]  /*06f0*/  ISETP.GE.U32.AND P5, PT, R9, R0, PT ;  /* 0x000000000900720c */ /* 0x000fe20003fa6070 */
[----:B------:R-:W-:Y:S01]  /*0700*/  IMAD.X R21, RZ, RZ, R7, P6 ;  /* 0x000000ffff157224 */ /* 0x000fe200030e0607 */
[----:B------:R-:W-:-:S02]  /*0710*/  ISETP.GE.AND.EX P4, PT, R7, R2, PT, P4 ;  /* 0x000000020700720c */ /* 0x000fc40003f86340 */
[----:B------:R1:W-:Y:S02]  /*0720*/  @!P0 STG.E desc[UR12][R24.64], R18 ;  /* 0x0000001218008986 */ /* 0x0003e4000c10190c */
[----:B------:R-:W-:Y:S02]  /*0730*/  ISETP.GE.AND.EX P5, PT, R21, R2, PT, P5 ;  /* 0x000000021500720c */ /* 0x000fe40003fa6350 */
[CC--:B0-----:R-:W-:Y:S01]  /*0740*/  @!P2 LEA R28, P0, R15.reuse, R12.reuse, 0x2 ;  /* 0x0000000c0f1ca211 */ /* 0x0c1fe200078010ff */
[----:B-----5:R-:W-:Y:S02]  /*0750*/  IMAD R20, R6, UR14, R8 ;  /* 0x0000000e06147c24 */ /* 0x020fe4000f8e0208 */
[----:B------:R-:W-:Y:S01]  /*0760*/  IMAD.MOV.U32 R8, RZ, RZ, RZ ;  /* 0x000000ffff087224 */ /* 0x000fe200078e00ff */
        /* <DEDUP_REMOVED lines=30> */
[C---:B--2---:R-:W-:Y:S02]  /*0950*/  IMAD R5, R25.reuse, UR14, R8 ;  /* 0x0000000e19057c24 */ /* 0x044fe4000f8e0208 */
[C---:B----4-:R-:W-:Y:S02]  /*0960*/  IMAD R7, R25.reuse, UR14, R6 ;  /* 0x0000000e19077c24 */ /* 0x050fe4000f8e0206 */
[C---:B---3--:R-:W-:Y:S01]  /*0970*/  IMAD R9, R25.reuse, UR14, R24 ;  /* 0x0000000e19097c24 */ /* 0x048fe2000f8e0218 */
[----:B------:R2:W-:Y:S01]  /*0980*/  @!P2 STG.E desc[UR12][R14.64], R5 ;  /* 0x000000050e00a986 */ /* 0x0005e2000c10190c */
[----:B-----5:R-:W-:-:S03]  /*0990*/  IMAD R25, R25, UR14, R26 ;  /* 0x0000000e19197c24 */ /* 0x020fc6000f8e021a */
[----:B------:R2:W-:Y:S04]  /*09a0*/  @!P3 STG.E desc[UR12][R16.64], R7 ;  /* 0x000000071000b986 */ /* 0x0005e8000c10190c */
[----:B------:R2:W-:Y:S04]  /*09b0*/  @!P4 STG.E desc[UR12][R18.64], R9 ;  /* 0x000000091200c986 */ /* 0x0005e8000c10190c */
[----:B------:R2:W-:Y:S01]  /*09c0*/  @!P5 STG.E desc[UR12][R20.64], R25 ;  /* 0x000000191400d986 */ /* 0x0005e2000c10190c */
[----:B------:R-:W-:Y:S05]  /*09d0*/  BRA.U UP0, `(.L_x_639) ;  /* 0xfffffff9005c7547 */ /* 0x000fea000b83ffff */
.L_x_638:
        /* <DEDUP_REMOVED lines=46> */
[C---:B--2---:R-:W-:Y:S02]  /*0cc0*/  IMAD R27, R5.reuse, UR4, R0 ;  /* 0x00000004051b7c24 */ /* 0x044fe4000f8e0200 */
[----:B---3--:R-:W-:-:S03]  /*0cd0*/  IMAD R7, R5, UR4, R14 ;  /* 0x0000000405077c24 */ /* 0x008fc6000f8e020e */
[----:B------:R0:W-:Y:S01]  /*0ce0*/  @!P0 STG.E desc[UR12][R2.64], R27 ;  /* 0x0000001b02008986 */ /* 0x0001e2000c10190c */
[----:B----4-:R-:W-:-:S03]  /*0cf0*/  IMAD R9, R5, UR4, R22 ;  /* 0x0000000405097c24 */ /* 0x010fc6000f8e0216 */
[----:B------:R0:W-:Y:S01]  /*0d00*/  @!P1 STG.E desc[UR12][R18.64], R7 ;  /* 0x0000000712009986 */ /* 0x0001e2000c10190c */
[----:B-----5:R-:W-:-:S03]  /*0d10*/  IMAD R5, R5, UR4, R16 ;  /* 0x0000000405057c24 */ /* 0x020fc6000f8e0210 */
[----:B------:R0:W-:Y:S01]  /*0d20*/  @!P2 STG.E desc[UR12][R20.64], R9 ;  /* 0x000000091400a986 */ /* 0x0001e2000c10190c */
[----:B------:R-:W-:Y:S05]  /*0d30*/  @P3 EXIT ;  /* 0x000000000000394d */ /* 0x000fea0003800000 */
[----:B0-----:R-:W-:-:S04]  /*0d40*/  LEA R2, P0, R15, R10, 0x2 ;  /* 0x0000000a0f027211 */ /* 0x001fc800078010ff */
[----:B------:R-:W-:-:S05]  /*0d50*/  LEA.HI.X R3, R15, R11, R17, 0x2, P0 ;  /* 0x0000000b0f037211 */ /* 0x000fca00000f1411 */
[----:B------:R-:W-:Y:S01]  /*0d60*/  STG.E desc[UR12][R2.64], R5 ;  /* 0x0000000502007986 */ /* 0x000fe2000c10190c */
[----:B------:R-:W-:Y:S05]  /*0d70*/  EXIT ;  /* 0x000000000000794d */ /* 0x000fea0003800000 */
.L_x_637:
        /* <DEDUP_REMOVED lines=9> */
.L_x_640:
        /* <DEDUP_REMOVED lines=12> */
[C---:B--2---:R-:W-:Y:S02]  /*0ed0*/  IMAD R4, R9.reuse, UR5, R4 ;  /* 0x0000000509047c24 */ /* 0x044fe4000f8e0204 */
[C---:B------:R-:W-:Y:S02]  /*0ee0*/  IMAD R5, R9.reuse, UR5, R5 ;  /* 0x0000000509057c24 */ /* 0x040fe4000f8e0205 */
[C---:B------:R-:W-:Y:S02]  /*0ef0*/  IMAD R6, R9.reuse, UR5, R6 ;  /* 0x0000000509067c24 */ /* 0x040fe4000f8e0206 */
[----:B------:R-:W-:Y:S02]  /*0f00*/  IMAD R7, R9, UR5, R7 ;  /* 0x0000000509077c24 */ /* 0x000fe4000f8e0207 */
[----:B------:R-:W-:-:S03]  /*0f10*/  IMAD.SHL.U32 R9, R18, 0x4, RZ ;  /* 0x0000000412097824 */ /* 0x000fc600078e00ff */
[----:B------:R3:W-:Y:S02]  /*0f20*/  STG.E.128 desc[UR12][R16.64], R4 ;  /* 0x0000000410007986 */ /* 0x0007e4000c101d0c */
[----:B------:R-:W-:Y:S02]  /*0f30*/  ISETP.LT.U32.AND P1, PT, R9, R0, PT ;  /* 0x000000000900720c */ /* 0x000fe40003f21070 */
[----:B------:R-:W-:-:S04]  /*0f40*/  SHF.L.U64.HI R9, R18, 0x2, R21 ;  /* 0x0000000212097819 */ /* 0x000fc80000010215 */
[----:B------:R-:W-:-:S13]  /*0f50*/  ISETP.LT.AND.EX P1, PT, R9, R8, PT, P1 ;  /* 0x000000080900720c */ /* 0x000fda0003f21310 */
[----:B---3--:R-:W-:Y:S05]  /*0f60*/  @!P0 BRA P1, `(.L_x_640) ;  /* 0xfffffffc00a88947 */ /* 0x008fea000083ffff */
[----:B------:R-:W-:Y:S05]  /*0f70*/  EXIT ;  /* 0x000000000000794d */ /* 0x000fea0003800000 */
        .weak           $__internal_57_$__cuda_sm20_div_u16
        .type           $__internal_57_$__cuda_sm20_div_u16,@function
        .size           $__internal_57_$__cuda_sm20_div_u16,(.L_x_828 - $__internal_57_$__cuda_sm20_div_u16)
$__internal_57_$__cuda_sm20_div_u16:
        /* <DEDUP_REMOVED lines=19> */
[----:B------:R-:W-:Y:S05]  /*10b0*/  RET.REL.NODEC R4 `(_ZN2at6native63_GLOBAL__N__862fb238_30_ForeachBinaryOpScalarTensor_cu_64fe0ca525multi_tensor_apply_kernelINS1_18TensorListMetadataILi2EEENS1_27BinaryOpScalarTensorFunctorIiLi2ELi1ELi1EEEJSt4plusIiEPiiEEEvT_T0_DpT1_) ;  /* 0xffffffec04d07950 */ /* 0x000fea0003c3ffff */
.L_x_641:
        /* <DEDUP_REMOVED lines=12> */
.L_x_828:


//--------------------- .text._ZN2at6native63_GLOBAL__N__862fb238_30_ForeachBinaryOpScalarTensor_cu_64fe0ca525multi_tensor_apply_kernelINS1_18TensorListMetadataILi2EEENS1_27BinaryOpScalarTensorFunctorIaLi2ELi1ELi1EEEJSt4plusIaEPaaEEEvT_T0_DpT1_ --------------------------
	.section	.text._ZN2at6native63_GLOBAL__N__862fb238_30_ForeachBinaryOpScalarTensor_cu_64fe0ca525multi_tensor_apply_kernelINS1_18TensorListMetadataILi2EEENS1_27BinaryOpScalarTensorFunctorIaLi2ELi1ELi1EEEJSt4plusIaEPaaEEEvT_T0_DpT1_,"ax",@progbits
	.align	128
.text._ZN2at6native63_GLOBAL__N__862fb238_30_ForeachBinaryOpScalarTensor_cu_64fe0ca525multi_tensor_apply_kernelINS1_18TensorListMetadataILi2EEENS1_27BinaryOpScalarTensorFunctorIaLi2ELi1ELi1EEEJSt4plusIaEPaaEEEvT_T0_DpT1_:
        .type           _ZN2at6native63_GLOBAL__N__862fb238_30_ForeachBinaryOpScalarTensor_cu_64fe0ca525multi_tensor_apply_kernelINS1_18TensorListMetadataILi2EEENS1_27BinaryOpScalarTensorFunctorIaLi2ELi1ELi1EEEJSt4plusIaEPaaEEEvT_T0_DpT1_,@function
        .size           _ZN2at6native63_GLOBAL__N__862fb238_30_ForeachBinaryOpScalarTensor_cu_64fe0ca525multi_tensor_apply_kernelINS1_18TensorListMetadataILi2EEENS1_27BinaryOpScalarTensorFunctorIaLi2ELi1ELi1EEEJSt4plusIaEPaaEEEvT_T0_DpT1_,(.L_x_830 - _ZN2at6native63_GLOBAL__N__862fb238_30_ForeachBinaryOpScalarTensor_cu_64fe0ca525multi_tensor_apply_kernelINS1_18TensorListMetadataILi2EEENS1_27BinaryOpScalarTensorFunctorIaLi2ELi1ELi1EEEJSt4plusIaEPaaEEEvT_T0_DpT1_)
        .other          _ZN2at6native63_GLOBAL__N__862fb238_30_ForeachBinaryOpScalarTensor_cu_64fe0ca525multi_tensor_apply_kernelINS1_18TensorListMetadataILi2EEENS1_27BinaryOpScalarTensorFunctorIaLi2ELi1ELi1EEEJSt4plusIaEPaaEEEvT_T0_DpT1_,@"STO_CUDA_ENTRY STV_DEFAULT"
_ZN2at6native63_GLOBAL__N__862fb238_30_ForeachBinaryOpScalarTensor_cu_64fe0ca525multi_tensor_apply_kernelINS1_18TensorListMetadataILi2EEENS1_27BinaryOpScalarTensorFunctorIaLi2ELi1ELi1EEEJSt4plusIaEPaaEEEvT_T0_DpT1_:
        /* <DEDUP_REMOVED lines=39> */
[----:B------:R-:W-:Y:S05]  /*0270*/  CALL.REL.NOINC `($__internal_58_$__cuda_sm20_div_u16) ;  /* 0x00000010001c7944 */ /* 0x000fea0003c00000 */
        /* <DEDUP_REMOVED lines=57> */
.L_x_644:
[C---:B-1----:R-:W-:Y:S01]  /*0610*/  IADD3 R8, P1, PT, R2.reuse, UR29, RZ ;  /* 0x0000001d02087c10 */ /* 0x042fe2000ff3e0ff */
        /* <DEDUP_REMOVED lines=8> */
[----:B------:R-:W-:Y:S01]  /*06a0*/  IMAD.X R11, RZ, RZ, R9, P1 ;  /* 0x000000ffff0b7224 */ /* 0x000fe200008e0609 */
[----:B------:R-:W-:-:S04]  /*06b0*/  PRMT R19, RZ, 0x7610, R19 ;  /* 0x00007610ff137816 */ /* 0x000fc80000000013 */
[----:B------:R-:W-:Y:S02]  /*06c0*/  ISETP.GE.AND.EX P3, PT, R11, UR31, PT, P3 ;  /* 0x0000001f0b007c0c */ /* 0x000fe4000bf66330 */
[----:B------:R-:W-:-:S04]  /*06d0*/  @!P2 IADD3 R12, P1, PT, R2, UR28, RZ ;  /* 0x0000001c020cac10 */ /* 0x000fc8000ff3e0ff */
[C---:B------:R-:W-:Y:S02]  /*06e0*/  @!P2 IADD3.X R13, PT, PT, R3.reuse, UR26, RZ, P1, !PT ;  /* 0x0000001a030dac10 */ /* 0x040fe40008ffe4ff */
[----:B------:R-:W-:Y:S02]  /*06f0*/  @!P4 IADD3 R8, P1, PT, R2, UR10, RZ ;  /* 0x0000000a0208cc10 */ /* 0x000fe4000ff3e0ff */
[----:B------:R-:W-:Y:S01]  /*0700*/  PRMT R21, RZ, 0x7610, R21 ;  /* 0x00007610ff157816 */ /* 0x000fe20000000015 */
[----:B------:R2:W3:Y:S01]  /*0710*/  @!P2 LDG.E.U8 R19, desc[UR20][R12.64] ;  /* 0x000000140c13a981 */ /* 0x0004e2000c1e1100 */
[----:B------:R-:W-:Y:S02]  /*0720*/  IADD3 R18, P5, PT, R10, UR29, RZ ;  /* 0x0000001d0a127c10 */ /* 0x000fe4000ffbe0ff */
[----:B------:R-:W-:Y:S01]  /*0730*/  @!P4 IADD3.X R9, PT, PT, R3, UR9, RZ, P1, !PT ;  /* 0x000000090309cc10 */ /* 0x000fe20008ffe4ff */
[----:B-1----:R-:W3:Y:S01]  /*0740*/  LDG.E.U8 R10, desc[UR20][R6.64] ;  /* 0x00000014060a7981 */ /* 0x002ee2000c1e1100 */
[----:B------:R-:W-:Y:S01]  /*0750*/  ISETP.GE.U32.AND P1, PT, R18, UR30, PT ;  /* 0x0000001e12007c0c */ /* 0x000fe2000bf26070 */
[----:B------:R-:W-:Y:S01]  /*0760*/  IMAD.X R20, RZ, RZ, R11, P5 ;  /* 0x000000ffff147224 */ /* 0x000fe200028e060b */
[----:B------:R-:W-:Y:S01]  /*0770*/  @!P3 IADD3 R14, P5, PT, R2, UR49, RZ ;  /* 0x00000031020ebc10 */ /* 0x000fe2000ffbe0ff */
[----:B------:R1:W4:Y:S01]  /*0780*/  @!P4 LDG.E.U8 R21, desc[UR20][R8.64] ;  /* 0x000000140815c981 */ /* 0x000322000c1e1100 */
[----:B------:R-:W-:-:S02]  /*0790*/  PRMT R23, RZ, 0x7610, R23 ;  /* 0x00007610ff177816 */ /* 0x000fc40000000017 */
[----:B------:R-:W-:Y:S02]  /*07a0*/  @!P3 IADD3.X R15, PT, PT, R3, UR50, RZ, P5, !PT ;  /* 0x00000032030fbc10 */ /* 0x000fe4000affe4ff */
[----:B------:R-:W-:-:S03]  /*07b0*/  ISETP.GE.AND.EX P1, PT, R20, UR31, PT, P1 ;  /* 0x0000001f14007c0c */ /* 0x000fc6000bf26310 */
[----:B------:R5:W4:Y:S01]  /*07c0*/  @!P3 LDG.E.U8 R23, desc[UR20][R14.64] ;  /* 0x000000140e17b981 */ /* 0x000b22000c1e1100 */
[----:B------:R-:W-:-:S09]  /*07d0*/  PRMT R11, RZ, 0x7610, R11 ;  /* 0x00007610ff0b7816 */ /* 0x000fd2000000000b */
[----:B------:R-:W-:-:S04]  /*07e0*/  @!P1 IADD3 R16, P5, PT, R2, UR46, RZ ;  /* 0x0000002e02109c10 */ /* 0x000fc8000ffbe0ff */
[----:B------:R-:W-:-:S05]  /*07f0*/  @!P1 IADD3.X R17, PT, PT, R3, UR47, RZ, P5, !PT ;  /* 0x0000002f03119c10 */ /* 0x000fca000affe4ff */
[----:B------:R-:W4:Y:S01]  /*0800*/  @!P1 LDG.E.U8 R11, desc[UR20][R16.64] ;  /* 0x00000014100b9981 */ /* 0x000f22000c1e1100 */
[----:B--2---:R-:W-:Y:S01]  /*0810*/  @!P2 IADD3 R12, P5, PT, R2, UR27, RZ ;  /* 0x0000001b020cac10 */ /* 0x004fe2000ffbe0ff */
[----:B0-----:R-:W-:Y:S01]  /*0820*/  UPRMT UR8, UR53, 0x8880, URZ ;  /* 0x0000888035087896 */ /* 0x001fe200080000ff */
[----:B------:R-:W-:Y:S02]  /*0830*/  IADD3 R18, P6, PT, R18, UR29, RZ ;  /* 0x0000001d12127c10 */ /* 0x000fe4000ffde0ff */
[----:B------:R-:W-:Y:S02]  /*0840*/  @!P2 IADD3.X R13, PT, PT, R3, UR19, RZ, P5, !PT ;  /* 0x00000013030dac10 */ /* 0x000fe4000affe4ff */
[----:B-1----:R-:W-:Y:S01]  /*0850*/  @!P4 IADD3 R8, P5, PT, R2, UR35, RZ ;  /* 0x000000230208cc10 */ /* 0x002fe2000ffbe0ff */
[----:B------:R-:W-:-:S03]  /*0860*/  IMAD.X R20, RZ, RZ, R20, P6 ;  /* 0x000000ffff147224 */ /* 0x000fc600030e0614 */
[----:B------:R-:W-:Y:S02]  /*0870*/  @!P4 IADD3.X R9, PT, PT, R3, UR16, RZ, P5, !PT ;  /* 0x000000100309cc10 */ /* 0x000fe4000affe4ff */
[----:B-----5:R-:W-:-:S04]  /*0880*/  @!P3 IADD3 R14, P5, PT, R2, UR48, RZ ;  /* 0x00000030020ebc10 */ /* 0x020fc8000ffbe0ff */
[----:B------:R-:W-:Y:S02]  /*0890*/  @!P3 IADD3.X R15, PT, PT, R3, UR15, RZ, P5, !PT ;  /* 0x0000000f030fbc10 */ /* 0x000fe4000affe4ff */
[----:B------:R-:W-:Y:S01]  /*08a0*/  PRMT R22, RZ, 0x7610, R22 ;  /* 0x00007610ff167816 */ /* 0x000fe20000000016 */
[C---:B---3--:R-:W-:Y:S02]  /*08b0*/  IMAD R19, R10.reuse, UR8, R19 ;  /* 0x000000080a137c24 */ /* 0x048fe4000f8e0213 */
[----:B----4-:R-:W-:-:S03]  /*08c0*/  IMAD R21, R10, UR8, R21 ;  /* 0x000000080a157c24 */ /* 0x010fc6000f8e0215 */
[----:B------:R0:W-:Y:S01]  /*08d0*/  @!P2 STG.E.U8 desc[UR20][R12.64], R19 ;  /* 0x000000130c00a986 */ /* 0x0001e2000c101114 */
[----:B------:R-:W-:-:S03]  /*08e0*/  ISETP.GE.U32.AND P2, PT, R18, UR30, PT ;  /* 0x0000001e12007c0c */ /* 0x000fc6000bf46070 */
[----:B------:R1:W-:Y:S01]  /*08f0*/  @!P4 STG.E.U8 desc[UR20][R8.64], R21 ;  /* 0x000000150800c986 */ /* 0x0003e2000c101114 */
[----:B------:R-:W-:Y:S02]  /*0900*/  IADD3 R18, P4, PT, R18, UR29, RZ ;  /* 0x0000001d12127c10 */ /* 0x000fe4000ff9e0ff */
[----:B------:R-:W-:Y:S01]  /*0910*/  ISETP.GE.AND.EX P2, PT, R20, UR31, PT, P2 ;  /* 0x0000001f14007c0c */ /* 0x000fe2000bf46320 */
[----:B------:R-:W-:Y:S01]  /*0920*/  IMAD R23, R10, UR8, R23 ;  /* 0x000000080a177c24 */ /* 0x000fe2000f8e0217 */
[C---:B------:R-:W-:Y:S01]  /*0930*/  ISETP.GE.U32.AND P5, PT, R18.reuse, UR30, PT ;  /* 0x0000001e12007c0c */ /* 0x040fe2000bfa6070 */
[----:B------:R-:W-:Y:S01]  /*0940*/  IMAD.X R20, RZ, RZ, R20, P4 ;  /* 0x000000ffff147224 */ /* 0x000fe200020e0614 */
[----:B------:R-:W-:Y:S02]  /*0950*/  IADD3 R18, P4, PT, R18, UR29, RZ ;  /* 0x0000001d12127c10 */ /* 0x000fe4000ff9e0ff */
[----:B------:R2:W-:Y:S01]  /*0960*/  @!P3 STG.E.U8 desc[UR20][R14.64], R23 ;  /* 0x000000170e00b986 */ /* 0x0005e2000c101114 */
[----:B0-----:R-:W-:-:S02]  /*0970*/  @!P1 IADD3 R12, P6, PT, R2, UR45, RZ ;  /* 0x0000002d020c9c10 */ /* 0x001fc4000ffde0ff */
[----:B------:R-:W-:Y:S01]  /*0980*/  ISETP.GE.AND.EX P3, PT, R20, UR31, PT, P5 ;  /* 0x0000001f14007c0c */ /* 0x000fe2000bf66350 */
[----:B------:R-:W-:Y:S01]  /*0990*/  IMAD.X R20, RZ, RZ, R20, P4 ;  /* 0x000000ffff147224 */ /* 0x000fe200020e0614 */
[----:B-1----:R-:W-:Y:S02]  /*09a0*/  IADD3 R8, P5, PT, R18, UR29, RZ ;  /* 0x0000001d12087c10 */ /* 0x002fe4000ffbe0ff */
[----:B------:R-:W-:Y:S02]  /*09b0*/  @!P1 IADD3.X R13, PT, PT, R3, UR14, RZ, P6, !PT ;  /* 0x0000000e030d9c10 */ /* 0x000fe4000b7fe4ff */
[----:B------:R-:W-:Y:S01]  /*09c0*/  ISETP.GE.U32.AND P4, PT, R8, UR30, PT ;  /* 0x0000001e08007c0c */ /* 0x000fe2000bf86070 */
[----:B------:R-:W-:Y:S01]  /*09d0*/  IMAD.X R8, RZ, RZ, R20, P5 ;  /* 0x000000ffff087224 */ /* 0x000fe200028e0614 */
[----:B------:R-:W-:Y:S01]  /*09e0*/  ISETP.GE.U32.AND P6, PT, R18, UR30, PT ;  /* 0x0000001e12007c0c */ /* 0x000fe2000bfc6070 */
[----:B------:R-:W-:Y:S01]  /*09f0*/  IMAD R25, R10, UR8, R11 ;  /* 0x000000080a197c24 */ /* 0x000fe2000f8e020b */
[----:B------:R-:W-:-:S02]  /*0a00*/  PRMT R21, RZ, 0x7610, R21 ;  /* 0x00007610ff157816 */ /* 0x000fc40000000015 */
[----:B------:R-:W-:Y:S02]  /*0a10*/  ISETP.GE.AND.EX P5, PT, R20, UR31, PT, P6 ;  /* 0x0000001f14007c0c */ /* 0x000fe4000bfa6360 */
[----:B------:R-:W-:Y:S01]  /*0a20*/  ISETP.GE.AND.EX P4, PT, R8, UR31, PT, P4 ;  /* 0x0000001f08007c0c */ /* 0x000fe2000bf86340 */
[----:B------:R0:W-:Y:S01]  /*0a30*/  @!P1 STG.E.U8 desc[UR20][R12.64], R25 ;  /* 0x000000190c009986 */ /* 0x0001e2000c101114 */
[C---:B------:R-:W-:Y:S02]  /*0a40*/  @!P3 IADD3 R10, P1, PT, R2.reuse, UR43, RZ ;  /* 0x0000002b020abc10 */ /* 0x040fe4000ff3e0ff */
[----:B------:R-:W-:Y:S01]  /*0a50*/  @!P2 IADD3 R8, P6, PT, R2, UR51, RZ ;  /* 0x000000330208ac10 */ /* 0x000fe2000ffde0ff */
[----:B------:R-:W3:Y:S01]  /*0a60*/  LDG.E.U8 R6, desc[UR20][R6.64] ;  /* 0x0000001406067981 */ /* 0x000ee2000c1e1100 */
[C---:B------:R-:W-:Y:S02]  /*0a70*/  @!P3 IADD3.X R11, PT, PT, R3.reuse, UR44, RZ, P1, !PT ;  /* 0x0000002c030bbc10 */ /* 0x040fe40008ffe4ff */
[----:B------:R-:W-:-:S02]  /*0a80*/  @!P2 IADD3.X R9, PT, PT, R3, UR52, RZ, P6, !PT ;  /* 0x000000340309ac10 */ /* 0x000fc4000b7fe4ff */
[----:B------:R-:W-:Y:S01]  /*0a90*/  PRMT R20, RZ, 0x7610, R20 ;  /* 0x00007610ff147816 */ /* 0x000fe20000000014 */
[----:B------:R1:W3:Y:S01]  /*0aa0*/  @!P3 LDG.E.U8 R21, desc[UR20][R10.64] ;  /* 0x000000140a15b981 */ /* 0x0002e2000c1e1100 */
[C---:B------:R-:W-:Y:S02]  /*0ab0*/  @!P5 IADD3 R16, P1, PT, R2.reuse, UR40, RZ ;  /* 0x000000280210dc10 */ /* 0x040fe4000ff3e0ff */
[C---:B------:R-:W-:Y:S02]  /*0ac0*/  @!P4 IADD3 R18, P6, PT, R2.reuse, UR37, RZ ;  /* 0x000000250212cc10 */ /* 0x040fe4000ffde0ff */
[C---:B------:R-:W-:Y:S01]  /*0ad0*/  @!P5 IADD3.X R17, PT, PT, R3.reuse, UR41, RZ, P1, !PT ;  /* 0x000000290311dc10 */ /* 0x040fe20008ffe4ff */
[----:B------:R4:W5:Y:S01]  /*0ae0*/  @!P2 LDG.E.U8 R20, desc[UR20][R8.64] ;  /* 0x000000140814a981 */ /* 0x000962000c1e1100 */
[----:B--2---:R-:W-:Y:S02]  /*0af0*/  PRMT R23, RZ, 0x7610, R23 ;  /* 0x00007610ff177816 */ /* 0x004fe40000000017 */
[----:B------:R-:W-:Y:S01]  /*0b00*/  @!P4 IADD3.X R19, PT, PT, R3, UR38, RZ, P6, !PT ;  /* 0x000000260313cc10 */ /* 0x000fe2000b7fe4ff */
[----:B------:R-:W2:Y:S04]  /*0b10*/  @!P5 LDG.E.U8 R22, desc[UR20][R16.64] ;  /* 0x000000141016d981 */ /* 0x000ea8000c1e1100 */
[----:B------:R-:W2:Y:S01]  /*0b20*/  @!P4 LDG.E.U8 R23, desc[UR20][R18.64] ;  /* 0x000000141217c981 */ /* 0x000ea2000c1e1100 */
[----:B0-----:R-:W-:-:S02]  /*0b30*/  @!P2 IADD3 R12, P1, PT, R2, UR17, RZ ;  /* 0x00000011020cac10 */ /* 0x001fc4000ff3e0ff */
[C---:B------:R-:W-:Y:S02]  /*0b40*/  @!P3 IADD3 R14, P6, PT, R2.reuse, UR42, RZ ;  /* 0x0000002a020ebc10 */ /* 0x040fe4000ffde0ff */
[C---:B------:R-:W-:Y:S02]  /*0b50*/  @!P2 IADD3.X R13, PT, PT, R3.reuse, UR18, RZ, P1, !PT ;  /* 0x00000012030dac10 */ /* 0x040fe40008ffe4ff */
[C---:B------:R-:W-:Y:S02]  /*0b60*/  @!P3 IADD3.X R15, PT, PT, R3.reuse, UR13, RZ, P6, !PT ;  /* 0x0000000d030fbc10 */ /* 0x040fe4000b7fe4ff */
[C---:B-1----:R-:W-:Y:S02]  /*0b70*/  @!P5 IADD3 R10, P1, PT, R2.reuse, UR39, RZ ;  /* 0x00000027020adc10 */ /* 0x042fe4000ff3e0ff */
[----:B----4-:R-:W-:Y:S02]  /*0b80*/  @!P4 IADD3 R8, P6, PT, R2, UR36, RZ ;  /* 0x000000240208cc10 */ /* 0x010fe4000ffde0ff */
        /* <DEDUP_REMOVED lines=8> */
[C---:B---3--:R-:W-:Y:S02]  /*0c10*/  IMAD R21, R6.reuse, UR8, R21 ;  /* 0x0000000806157c24 */ /* 0x048fe4000f8e0215 */
[C---:B-----5:R-:W-:Y:S02]  /*0c20*/  IMAD R25, R6.reuse, UR8, R20 ;  /* 0x0000000806197c24 */ /* 0x060fe4000f8e0214 */
[----:B--2---:R-:W-:-:S03]  /*0c30*/  IMAD R7, R6, UR8, R22 ;  /* 0x0000000806077c24 */ /* 0x004fc6000f8e0216 */
[----:B------:R1:W-:Y:S01]  /*0c40*/  @!P2 STG.E.U8 desc[UR20][R12.64], R25 ;  /* 0x000000190c00a986 */ /* 0x0003e2000c101114 */
[----:B------:R-:W-:-:S03]  /*0c50*/  IMAD R23, R6, UR8, R23 ;  /* 0x0000000806177c24 */ /* 0x000fc6000f8e0217 */
[----:B------:R1:W-:Y:S04]  /*0c60*/  @!P3 STG.E.U8 desc[UR20][R14.64], R21 ;  /* 0x000000150e00b986 */ /* 0x0003e8000c101114 */
[----:B------:R1:W-:Y:S04]  /*0c70*/  @!P5 STG.E.U8 desc[UR20][R10.64], R7 ;  /* 0x000000070a00d986 */ /* 0x0003e8000c101114 */
[----:B------:R1:W-:Y:S01]  /*0c80*/  @!P4 STG.E.U8 desc[UR20][R8.64], R23 ;  /* 0x000000170800c986 */ /* 0x0003e2000c101114 */
[----:B------:R-:W-:-:S04]  /*0c90*/  IADD3 R2, P2, PT, R2, UR33, RZ ;  /* 0x0000002102027c10 */ /* 0x000fc8000ff5e0ff */
[----:B------:R-:W-:Y:S01]  /*0ca0*/  IADD3.X R3, PT, PT, R3, UR34, RZ, P2, !PT ;  /* 0x0000002203037c10 */ /* 0x000fe200097fe4ff */
[----:B------:R-:W-:Y:S08]  /*0cb0*/  @P1 BRA `(.L_x_644) ;  /* 0xfffffff800541947 */ /* 0x000ff0000383ffff */
.L_x_643:
[----:B------:R-:W-:Y:S05]  /*0cc0*/  @!P0 EXIT ;  /* 0x000000000000894d */ /* 0x000fea0003800000 */
[----:B0-----:R-:W-:Y:S01]  /*0cd0*/  IADD3 R17, P1, PT, R0, UR4, RZ ;  /* 0x0000000400117c10 */ /* 0x001fe2000ff3e0ff */
[----:B-1----:R-:W0:Y:S01]  /*0ce0*/  LDC.64 R10, c[0x0][0xfd0] ;  /* 0x0003f400ff0a7b82 */ /* 0x002e220000000a00 */
        /* <DEDUP_REMOVED lines=8> */
[----:B------:R-:W-:Y:S01]  /*0d70*/  ISETP.GE.U32.AND P1, PT, R18, UR30, PT ;  /* 0x0000001e12007c0c */ /* 0x000fe2000bf26070 */
[----:B------:R-:W-:Y:S01]  /*0d80*/  IMAD.X R21, RZ, RZ, R22, P2 ;  /* 0x000000ffff157224 */ /* 0x000fe200010e0616 */
[C---:B------:R-:W-:Y:S02]  /*0d90*/  IADD3 R0, P4, PT, R19.reuse, UR29, RZ ;  /* 0x0000001d13007c10 */ /* 0x040fe4000ff9e0ff */
[----:B------:R-:W-:Y:S02]  /*0da0*/  ISETP.GE.U32.AND P2, PT, R19, UR30, PT ;  /* 0x0000001e13007c0c */ /* 0x000fe4000bf46070 */
[----:B------:R-:W-:Y:S01]  /*0db0*/  ISETP.GE.AND.EX P1, PT, R22, UR31, PT, P1 ;  /* 0x0000001f16007c0c */ /* 0x000fe2000bf26310 */
[----:B------:R-:W-:Y:S01]  /*0dc0*/  IMAD.X R20, RZ, RZ, R21, P4 ;  /* 0x000000ffff147224 */ /* 0x000fe200020e0615 */
[----:B------:R-:W-:-:S02]  /*0dd0*/  ISETP.GE.AND.EX P2, PT, R21, UR31, PT, P2 ;  /* 0x0000001f15007c0c */ /* 0x000fc4000bf46320 */
[----:B------:R-:W-:Y:S01]  /*0de0*/  ISETP.GE.U32.AND P3, PT, R0, UR30, PT ;  /* 0x0000001e00007c0c */ /* 0x000fe2000bf66070 */
[----:B0-----:R0:W2:Y:S01]  /*0df0*/  LDG.E.U8 R16, desc[UR20][R10.64] ;  /* 0x000000140a107981 */ /* 0x0010a2000c1e1100 */
[----:B------:R-:W-:Y:S02]  /*0e00*/  @!P0 IADD3 R2, P4, PT, R17, UR28, RZ ;  /* 0x0000001c11028c10 */ /* 0x000fe4000ff9e0ff */
[----:B------:R-:W-:Y:S02]  /*0e10*/  ISETP.GE.AND.EX P3, PT, R20, UR31, PT, P3 ;  /* 0x0000001f14007c0c */ /* 0x000fe4000bf66330 */
[----:B------:R-:W-:-:S03]  /*0e20*/  @!P0 IADD3.X R3, PT, PT, R23, UR26, RZ, P4, !PT ;  /* 0x0000001a17038c10 */ /* 0x000fc6000a7fe4ff */
[----:B------:R-:W-:Y:S02]  /*0e30*/  @!P1 IADD3 R4, P4, PT, R18, UR28, RZ ;  /* 0x0000001c12049c10 */ /* 0x000fe4000ff9e0ff */
[----:B------:R-:W-:Y:S01]  /*0e40*/  @!P2 IADD3 R6, P5, PT, R19, UR28, RZ ;  /* 0x0000001c1306ac10 */ /* 0x000fe2000ffbe0ff */
[----:B------:R3:W2:Y:S01]  /*0e50*/  @!P0 LDG.E.U8 R12, desc[UR20][R2.64] ;  /* 0x00000014020c8981 */ /* 0x0006a2000c1e1100 */
[----:B------:R-:W-:Y:S02]  /*0e60*/  PRMT R13, RZ, 0x7610, R13 ;  /* 0x00007610ff0d7816 */ /* 0x000fe4000000000d */
[----:B------:R-:W-:Y:S02]  /*0e70*/  @!P1 IADD3.X R5, PT, PT, R22, UR26, RZ, P4, !PT ;  /* 0x0000001a16059c10 */ /* 0x000fe4000a7fe4ff */
[----:B------:R-:W-:Y:S02]  /*0e80*/  PRMT R14, RZ, 0x7610, R14 ;  /* 0x00007610ff0e7816 */ /* 0x000fe4000000000e */
[----:B------:R-:W-:Y:S01]  /*0e90*/  @!P2 IADD3.X R7, PT, PT, R21, UR26, RZ, P5, !PT ;  /* 0x0000001a1507ac10 */ /* 0x000fe2000affe4ff */
[----:B------:R-:W4:Y:S01]  /*0ea0*/  @!P1 LDG.E.U8 R13, desc[UR20][R4.64] ;  /* 0x00000014040d9981 */ /* 0x000f22000c1e1100 */
[----:B------:R-:W-:-:S02]  /*0eb0*/  @!P3 IADD3 R8, P4, PT, R0, UR28, RZ ;  /* 0x0000001c0008bc10 */ /* 0x000fc4000ff9e0ff */
[----:B------:R-:W-:Y:S01]  /*0ec0*/  PRMT R15, RZ, 0x7610, R15 ;  /* 0x00007610ff0f7816 */ /* 0x000fe2000000000f */
[----:B------:R-:W5:Y:S01]  /*0ed0*/  @!P2 LDG.E.U8 R14, desc[UR20][R6.64] ;  /* 0x00000014060ea981 */ /* 0x000f62000c1e1100 */
[----:B------:R-:W-:-:S05]  /*0ee0*/  @!P3 IADD3.X R9, PT, PT, R20, UR26, RZ, P4, !PT ;  /* 0x0000001a1409bc10 */ /* 0x000fca000a7fe4ff */
[----:B------:R-:W5:Y:S01]  /*0ef0*/  @!P3 LDG.E.U8 R15, desc[UR20][R8.64] ;  /* 0x00000014080fb981 */ /* 0x000f62000c1e1100 */
[----:B-1----:R-:W-:Y:S01]  /*0f00*/  UPRMT UR4, UR4, 0x8880, URZ ;  /* 0x0000888004047896 */ /* 0x002fe200080000ff */
[----:B0-----:R-:W-:-:S04]  /*0f10*/  @!P0 IADD3 R10, P4, PT, R17, UR27, RZ ;  /* 0x0000001b110a8c10 */ /* 0x001fc8000ff9e0ff */
[----:B------:R-:W-:Y:S02]  /*0f20*/  @!P0 IADD3.X R11, PT, PT, R23, UR19, RZ, P4, !PT ;  /* 0x00000013170b8c10 */ /* 0x000fe4000a7fe4ff */
[----:B---3--:R-:W-:-:S04]  /*0f30*/  @!P1 IADD3 R2, P4, PT, R18, UR27, RZ ;  /* 0x0000001b12029c10 */ /* 0x008fc8000ff9e0ff */
[----:B------:R-:W-:Y:S01]  /*0f40*/  @!P1 IADD3.X R3, PT, PT, R22, UR19, RZ, P4, !PT ;  /* 0x0000001316039c10 */ /* 0x000fe2000a7fe4ff */
[C---:B--2---:R-:W-:Y:S01]  /*0f50*/  IMAD R17, R16.reuse, UR4, R12 ;  /* 0x0000000410117c24 */ /* 0x044fe2000f8e020c */
[----:B------:R-:W-:Y:S01]  /*0f60*/  @!P2 IADD3 R12, P5, PT, R19, UR27, RZ ;  /* 0x0000001b130cac10 */ /* 0x000fe2000ffbe0ff */
[----:B----4-:R-:W-:-:S03]  /*0f70*/  IMAD R5, R16, UR4, R13 ;  /* 0x0000000410057c24 */ /* 0x010fc6000f8e020d */
[----:B------:R-:W-:Y:S01]  /*0f80*/  @!P2 IADD3.X R13, PT, PT, R21, UR19, RZ, P5, !PT ;  /* 0x00000013150dac10 */ /* 0x000fe2000affe4ff */
[C---:B-----5:R-:W-:Y:S01]  /*0f90*/  IMAD R7, R16.reuse, UR4, R14 ;  /* 0x0000000410077c24 */ /* 0x060fe2000f8e020e */
[----:B------:R0:W-:Y:S04]  /*0fa0*/  @!P0 STG.E.U8 desc[UR20][R10.64], R17 ;  /* 0x000000110a008986 */ /* 0x0001e8000c101114 */
[----:B------:R0:W-:Y:S01]  /*0fb0*/  @!P1 STG.E.U8 desc[UR20][R2.64], R5 ;  /* 0x0000000502009986 */ /* 0x0001e2000c101114 */
[----:B------:R-:W-:-:S03]  /*0fc0*/  IMAD R15, R16, UR4, R15 ;  /* 0x00000004100f7c24 */ /* 0x000fc6000f8e020f */
[----:B------:R0:W-:Y:S01]  /*0fd0*/  @!P2 STG.E.U8 desc[UR20][R12.64], R7 ;  /* 0x000000070c00a986 */ /* 0x0001e2000c101114 */
[----:B------:R-:W-:Y:S05]  /*0fe0*/  @P3 EXIT ;  /* 0x000000000000394d */ /* 0x000fea0003800000 */
[----:B0-----:R-:W-:-:S04]  /*0ff0*/  IADD3 R2, P0, PT, R0, UR27, RZ ;  /* 0x0000001b00027c10 */ /* 0x001fc8000ff1e0ff */
[----:B------:R-:W-:-:S05]  /*1000*/  IADD3.X R3, PT, PT, R20, UR19, RZ, P0, !PT ;  /* 0x0000001314037c10 */ /* 0x000fca00087fe4ff */
[----:B------:R-:W-:Y:S01]  /*1010*/  STG.E.U8 desc[UR20][R2.64], R15 ;  /* 0x0000000f02007986 */ /* 0x000fe2000c101114 */
[----:B------:R-:W-:Y:S05]  /*1020*/  EXIT ;  /* 0x000000000000794d */ /* 0x000fea0003800000 */
.L_x_642:
        /* <DEDUP_REMOVED lines=10> */
.L_x_645:
[C---:B------:R-:W-:Y:S01]  /*10d0*/  IMAD.SHL.U32 R10, R11.reuse, 0x4, RZ ;  /* 0x000000040b0a7824 */ /* 0x040fe200078e00ff */
[----:B------:R-:W-:Y:S01]  /*10e0*/  SHF.L.U64.HI R13, R11, 0x2, R12 ;  /* 0x000000020b0d7819 */ /* 0x000fe2000001020c */
[----:B0-----:R-:W3:Y:S03]  /*10f0*/  LDG.E.U8 R9, desc[UR20][R2.64] ;  /* 0x0000001402097981 */ /* 0x001ee6000c1e1100 */
[----:B------:R-:W-:-:S04]  /*1100*/  IADD3 R4, P0, PT, R10, UR28, RZ ;  /* 0x0000001c0a047c10 */ /* 0x000fc8000ff1e0ff */
[----:B------:R-:W-:-:S05]  /*1110*/  IADD3.X R5, PT, PT, R13, UR26, RZ, P0, !PT ;  /* 0x0000001a0d057c10 */ /* 0x000fca00087fe4ff */
[----:B------:R-:W4:Y:S02]  /*1120*/  LDG.E R4, desc[UR20][R4.64] ;  /* 0x0000001404047981 */ /* 0x000f24000c1e1900 */
[C---:B----4-:R-:W-:Y:S02]  /*1130*/  PRMT R6, R4.reuse, 0x7771, RZ ;  /* 0x0000777104067816 */ /* 0x050fe400000000ff */
[C---:B------:R-:W-:Y:S02]  /*1140*/  PRMT R0, R4.reuse, 0x7770, RZ ;  /* 0x0000777004007816 */ /* 0x040fe400000000ff */
[C---:B------:R-:W-:Y:S02]  /*1150*/  PRMT R8, R4.reuse, 0x7773, RZ ;  /* 0x0000777304087816 */ /* 0x040fe400000000ff */
[----:B------:R-:W-:Y:S01]  /*1160*/  PRMT R7, R4, 0x7772, RZ ;  /* 0x0000777204077816 */ /* 0x000fe200000000ff */
[C---:B---3--:R-:W-:Y:S02]  /*1170*/  IMAD R6, R9.reuse, UR4, R6 ;  /* 0x0000000409067c24 */ /* 0x048fe4000f8e0206 */
[----:B------:R-:W-:-:S02]  /*1180*/  IMAD R0, R9, UR4, R0 ;  /* 0x0000000409007c24 */ /* 0x000fc4000f8e0200 */
[C---:B------:R-:W-:Y:S02]  /*1190*/  IMAD R8, R9.reuse, UR4, R8 ;  /* 0x0000000409087c24 */ /* 0x040fe4000f8e0208 */
[----:B------:R-:W-:Y:S01]  /*11a0*/  IMAD R7, R9, UR4, R7 ;  /* 0x0000000409077c24 */ /* 0x000fe2000f8e0207 */
[----:B------:R-:W-:Y:S02]  /*11b0*/  LOP3.LUT R6, R6, 0xffff, RZ, 0xc0, !PT ;  /* 0x0000ffff06067812 */ /* 0x000fe400078ec0ff */
[----:B------:R-:W-:Y:S02]  /*11c0*/  LOP3.LUT R5, R0, 0xffff, RZ, 0xc0, !PT ;  /* 0x0000ffff00057812 */ /* 0x000fe400078ec0ff */
[----:B------:R-:W-:Y:S02]  /*11d0*/  IADD3 R4, P0, PT, R10, UR27, RZ ;  /* 0x0000001b0a047c10 */ /* 0x000fe4000ff1e0ff */
[----:B------:R-:W-:Y:S02]  /*11e0*/  LOP3.LUT R8, R8, 0xffff, RZ, 0xc0, !PT ;  /* 0x0000ffff08087812 */ /* 0x000fe400078ec0ff */
[----:B------:R-:W-:-:S02]  /*11f0*/  LOP3.LUT R7, R7, 0xffff, RZ, 0xc0, !PT ;  /* 0x0000ffff07077812 */ /* 0x000fc400078ec0ff */
[----:B------:R-:W-:Y:S02]  /*1200*/  PRMT R6, R5, 0x3340, R6 ;  /* 0x0000334005067816 */ /* 0x000fe40000000006 */
[----:B------:R-:W-:Y:S02]  /*1210*/  IADD3.X R5, PT, PT, R13, UR19, RZ, P0, !PT ;  /* 0x000000130d057c10 */ /* 0x000fe400087fe4ff */
[----:B--2---:R-:W-:Y:S02]  /*1220*/  IADD3 R11, P0, PT, R11, UR5, RZ ;  /* 0x000000050b0b7c10 */ /* 0x004fe4000ff1e0ff */
[----:B------:R-:W-:-:S03]  /*1230*/  PRMT R7, R7, 0x3340, R8 ;  /* 0x0000334007077816 */ /* 0x000fc60000000008 */
[C---:B------:R-:W-:Y:S01]  /*1240*/  IMAD.SHL.U32 R0, R11.reuse, 0x4, RZ ;  /* 0x000000040b007824 */ /* 0x040fe200078e00ff */
[----:B------:R-:W-:Y:S01]  /*1250*/  PRMT R7, R6, 0x5410, R7 ;  /* 0x0000541006077816 */ /* 0x000fe20000000007 */
[----:B------:R-:W-:Y:S01]  /*1260*/  IMAD.X R12, RZ, RZ, R12, P0 ;  /* 0x000000ffff0c7224 */ /* 0x000fe200000e060c */
[C---:B------:R-:W-:Y:S02]  /*1270*/  LOP3.LUT P0, RZ, R11.reuse, 0xffffc000, RZ, 0xc0, !PT ;  /* 0xffffc0000bff7812 */ /* 0x040fe4000780c0ff */
[----:B------:R-:W-:Y:S01]  /*1280*/  ISETP.LT.U32.AND P1, PT, R0, UR11, PT ;  /* 0x0000000b00007c0c */ /* 0x000fe2000bf21070 */
[----:B------:R1:W-:Y:S01]  /*1290*/  STG.E desc[UR20][R4.64], R7 ;  /* 0x0000000704007986 */ /* 0x0003e2000c101914 */
[----:B------:R-:W-:Y:S02]  /*12a0*/  SHF.L.U64.HI R0, R11, 0x2, R12 ;  /* 0x000000020b007819 */ /* 0x000fe4000001020c */
[----:B------:R-:W-:Y:S02]  /*12b0*/  LOP3.LUT P0, RZ, R12, 0x3fffffff, RZ, 0xc0, P0 ;  /* 0x3fffffff0cff7812 */ /* 0x000fe4000000c0ff */
[----:B------:R-:W-:-:S13]  /*12c0*/  ISETP.LT.AND.EX P1, PT, R0, UR8, PT, P1 ;  /* 0x0000000800007c0c */ /* 0x000fda000bf21310 */
[----:B-1----:R-:W-:Y:S05]  /*12d0*/  @!P0 BRA P1, `(.L_x_645) ;  /* 0xfffffffc007c8947 */ /* 0x002fea000083ffff */
[----:B------:R-:W-:Y:S05]  /*12e0*/  EXIT ;  /* 0x000000000000794d */ /* 0x000fea0003800000 */
        .weak           $__internal_58_$__cuda_sm20_div_u16
        .type           $__internal_58_$__cuda_sm20_div_u16,@function
        .size           $__internal_58_$__cuda_sm20_div_u16,(.L_x_830 - $__internal_58_$__cuda_sm20_div_u16)
$__internal_58_$__cuda_sm20_div_u16:
        /* <DEDUP_REMOVED lines=18> */
[----:B------:R-:W-:Y:S06]  /*1410*/  RET.REL.NODEC R2 `(_ZN2at6native63_GLOBAL__N__862fb238_30_ForeachBinaryOpScalarTensor_cu_64fe0ca525multi_tensor_apply_kernelINS1_18TensorListMetadataILi2EEENS1_27BinaryOpScalarTensorFunctorIaLi2ELi1ELi1EEEJSt4plusIaEPaaEEEvT_T0_DpT1_) ;  /* 0xffffffe802f87950 */ /* 0x000fec0003c3ffff */
.L_x_646:
        /* <DEDUP_REMOVED lines=14> */
.L_x_830:


//--------------------- .text._ZN2at6native63_GLOBAL__N__862fb238_30_ForeachBinaryOpScalarTensor_cu_64fe0ca525multi_tensor_apply_kernelINS1_18TensorListMetadataILi2EEENS1_27BinaryOpScalarTensorFunctorIhLi2ELi1ELi1EEEJSt4plusIhEPhhEEEvT_T0_DpT1_ --------------------------
	.section	.text._ZN2at6native63_GLOBAL__N__862fb238_30_ForeachBinaryOpScalarTensor_cu_64fe0ca525multi_tensor_apply_kernelINS1_18TensorListMetadataILi2EEENS1_27BinaryOpScalarTensorFunctorIhLi2ELi1ELi1EEEJSt4plusIhEPhhEEEvT_T0_DpT1_,"ax",@progbits
	.align	128
.text._ZN2at6native63_GLOBAL__N__862fb238_30_ForeachBinaryOpScalarTensor_cu_64fe0ca525multi_tensor_apply_kernelINS1_18TensorListMetadataILi2EEENS1_27BinaryOpScalarTensorFunctorIhLi2ELi1ELi1EEEJSt4plusIhEPhhEEEvT_T0_DpT1_:
        .type           _ZN2at6native63_GLOBAL__N__862fb238_30_ForeachBinaryOpScalarTensor_cu_64fe0ca525multi_tensor_apply_kernelINS1_18TensorListMetadataILi2EEENS1_27BinaryOpScalarTensorFunctorIhLi2ELi1ELi1EEEJSt4plusIhEPhhEEEvT_T0_DpT1_,@function
        .size           _ZN2at6native63_GLOBAL__N__862fb238_30_ForeachBinaryOpScalarTensor_cu_64fe0ca525multi_tensor_apply_kernelINS1_18TensorListMetadataILi2EEENS1_27BinaryOpScalarTensorFunctorIhLi2ELi1ELi1EEEJSt4plusIhEPhhEEEvT_T0_DpT1_,(.L_x_832 - _ZN2at6native63_GLOBAL__N__862fb238_30_ForeachBinaryOpScalarTensor_cu_64fe0ca525multi_tensor_apply_kernelINS1_18TensorListMetadataILi2EEENS1_27BinaryOpScalarTensorFunctorIhLi2ELi1ELi1EEEJSt4plusIhEPhhEEEvT_T0_DpT1_)
        .other          _ZN2at6native63_GLOBAL__N__862fb238_30_ForeachBinaryOpScalarTensor_cu_64fe0ca525multi_tensor_apply_kernelINS1_18TensorListMetadataILi2EEENS1_27BinaryOpScalarTensorFunctorIhLi2ELi1ELi1EEEJSt4plusIhEPhhEEEvT_T0_DpT1_,@"STO_CUDA_ENTRY STV_DEFAULT"
_ZN2at6native63_GLOBAL__N__862fb238_30_ForeachBinaryOpScalarTensor_cu_64fe0ca525multi_tensor_apply_kernelINS1_18TensorListMetadataILi2EEENS1_27BinaryOpScalarTensorFunctorIhLi2ELi1ELi1EEEJSt4plusIhEPhhEEEvT_T0_DpT1_:
        /* <DEDUP_REMOVED lines=40> */
[----:B------:R-:W-:Y:S05]  /*0280*/  CALL.REL.NOINC `($__internal_59_$__cuda_sm20_div_u16) ;  /* 0x0000001000107944 */ /* 0x000fea0003c00000 */
        /* <DEDUP_REMOVED lines=55> */
.L_x_649:
[C---:B0-----:R-:W-:Y:S01]  /*0600*/  IADD3 R5, P1, PT, R2.reuse, UR30, RZ ;  /* 0x0000001e02057c10 */ /* 0x041fe2000ff3e0ff */
        /* <DEDUP_REMOVED lines=12> */
[----:B------:R-:W-:Y:S02]  /*06d0*/  @!P2 IADD3.X R11, PT, PT, R0, UR27, RZ, P1, !PT ;  /* 0x0000001b000bac10 */ /* 0x000fe40008ffe4ff */
[----:B------:R-:W-:Y:S02]  /*06e0*/  @!P4 IADD3 R8, P1, PT, R2, UR10, RZ ;  /* 0x0000000a0208cc10 */ /* 0x000fe4000ff3e0ff */
[----:B------:R-:W-:Y:S01]  /*06f0*/  PRMT R20, RZ, 0x7610, R20 ;  /* 0x00007610ff147816 */ /* 0x000fe20000000014 */
[----:B------:R1:W2:Y:S01]  /*0700*/  @!P2 LDG.E.U8 R18, desc[UR20][R10.64] ;  /* 0x000000140a12a981 */ /* 0x0002a2000c1e1100 */
[----:B------:R-:W-:Y:S02]  /*0710*/  IADD3 R13, P5, PT, R5, UR30, RZ ;  /* 0x0000001e050d7c10 */ /* 0x000fe4000ffbe0ff */
[----:B------:R-:W-:Y:S01]  /*0720*/  @!P4 IADD3.X R9, PT, PT, R0, UR9, RZ, P1, !PT ;  /* 0x000000090009cc10 */ /* 0x000fe20008ffe4ff */
[----:B0-----:R-:W2:Y:S01]  /*0730*/  LDG.E.U8 R5, desc[UR20][R6.64] ;  /* 0x0000001406057981 */ /* 0x001ea2000c1e1100 */
[----:B------:R-:W-:Y:S01]  /*0740*/  ISETP.GE.U32.AND P1, PT, R13, UR31, PT ;  /* 0x0000001f0d007c0c */ /* 0x000fe2000bf26070 */
[----:B------:R-:W-:Y:S01]  /*0750*/  IMAD.X R19, RZ, RZ, R12, P5 ;  /* 0x000000ffff137224 */ /* 0x000fe200028e060c */
[----:B------:R-:W-:Y:S01]  /*0760*/  @!P3 IADD3 R14, P5, PT, R2, UR50, RZ ;  /* 0x00000032020ebc10 */ /* 0x000fe2000ffbe0ff */
[----:B------:R-:W3:Y:S01]  /*0770*/  @!P4 LDG.E.U8 R20, desc[UR20][R8.64] ;  /* 0x000000140814c981 */ /* 0x000ee2000c1e1100 */
[----:B------:R-:W-:-:S02]  /*0780*/  PRMT R22, RZ, 0x7610, R22 ;  /* 0x00007610ff167816 */ /* 0x000fc40000000016 */
[----:B------:R-:W-:Y:S02]  /*0790*/  ISETP.GE.AND.EX P1, PT, R19, UR32, PT, P1 ;  /* 0x0000002013007c0c */ /* 0x000fe4000bf26310 */
[----:B------:R-:W-:-:S05]  /*07a0*/  @!P3 IADD3.X R15, PT, PT, R0, UR51, RZ, P5, !PT ;  /* 0x00000033000fbc10 */ /* 0x000fca000affe4ff */
[----:B------:R0:W4:Y:S01]  /*07b0*/  @!P3 LDG.E.U8 R22, desc[UR20][R14.64] ;  /* 0x000000140e16b981 */ /* 0x000122000c1e1100 */
[----:B------:R-:W-:-:S05]  /*07c0*/  PRMT R12, RZ, 0x7610, R12 ;  /* 0x00007610ff0c7816 */ /* 0x000fca000000000c */
[----:B------:R-:W-:-:S04]  /*07d0*/  @!P1 IADD3 R16, P5, PT, R2, UR47, RZ ;  /* 0x0000002f02109c10 */ /* 0x000fc8000ffbe0ff */
[----:B------:R-:W-:-:S05]  /*07e0*/  @!P1 IADD3.X R17, PT, PT, R0, UR48, RZ, P5, !PT ;  /* 0x0000003000119c10 */ /* 0x000fca000affe4ff */
[----:B------:R5:W4:Y:S01]  /*07f0*/  @!P1 LDG.E.U8 R12, desc[UR20][R16.64] ;  /* 0x00000014100c9981 */ /* 0x000b22000c1e1100 */
[----:B-1----:R-:W-:Y:S01]  /*0800*/  @!P2 IADD3 R10, P5, PT, R2, UR28, RZ ;  /* 0x0000001c020aac10 */ /* 0x002fe2000ffbe0ff */
[----:B------:R-:W-:Y:S01]  /*0810*/  UPRMT UR8, UR12, 0x9910, URZ ;  /* 0x000099100c087896 */ /* 0x000fe200080000ff */
[----:B0-----:R-:W-:Y:S02]  /*0820*/  IADD3 R15, P6, PT, R13, UR30, RZ ;  /* 0x0000001e0d0f7c10 */ /* 0x001fe4000ffde0ff */
[----:B------:R-:W-:Y:S02]  /*0830*/  @!P2 IADD3.X R11, PT, PT, R0, UR26, RZ, P5, !PT ;  /* 0x0000001a000bac10 */ /* 0x000fe4000affe4ff */
[----:B------:R-:W-:Y:S01]  /*0840*/  @!P4 IADD3 R8, P5, PT, R2, UR17, RZ ;  /* 0x000000110208cc10 */ /* 0x000fe2000ffbe0ff */
[----:B------:R-:W-:-:S03]  /*0850*/  IMAD.X R19, RZ, RZ, R19, P6 ;  /* 0x000000ffff137224 */ /* 0x000fc600030e0613 */
[----:B------:R-:W-:Y:S02]  /*0860*/  @!P4 IADD3.X R9, PT, PT, R0, UR36, RZ, P5, !PT ;  /* 0x000000240009cc10 */ /* 0x000fe4000affe4ff */
[----:B------:R-:W-:Y:S02]  /*0870*/  @!P3 IADD3 R14, P5, PT, R2, UR49, RZ ;  /* 0x00000031020ebc10 */ /* 0x000fe4000ffbe0ff */
[----:B------:R-:W-:Y:S01]  /*0880*/  PRMT R23, RZ, 0x7610, R23 ;  /* 0x00007610ff177816 */ /* 0x000fe20000000017 */
[C---:B--2---:R-:W-:Y:S02]  /*0890*/  IMAD R21, R5.reuse, UR8, R18 ;  /* 0x0000000805157c24 */ /* 0x044fe4000f8e0212 */
[----:B---3--:R-:W-:-:S03]  /*08a0*/  IMAD R13, R5, UR8, R20 ;  /* 0x00000008050d7c24 */ /* 0x008fc6000f8e0214 */
[----:B------:R0:W-:Y:S01]  /*08b0*/  @!P2 STG.E.U8 desc[UR20][R10.64], R21 ;  /* 0x000000150a00a986 */ /* 0x0001e2000c101114 */
[----:B------:R-:W-:-:S03]  /*08c0*/  ISETP.GE.U32.AND P2, PT, R15, UR31, PT ;  /* 0x0000001f0f007c0c */ /* 0x000fc6000bf46070 */
[----:B------:R1:W-:Y:S01]  /*08d0*/  @!P4 STG.E.U8 desc[UR20][R8.64], R13 ;  /* 0x0000000d0800c986 */ /* 0x0003e2000c101114 */
[----:B-----5:R-:W-:Y:S02]  /*08e0*/  IADD3 R16, P4, PT, R15, UR30, RZ ;  /* 0x0000001e0f107c10 */ /* 0x020fe4000ff9e0ff */
[----:B------:R-:W-:Y:S02]  /*08f0*/  ISETP.GE.AND.EX P2, PT, R19, UR32, PT, P2 ;  /* 0x0000002013007c0c */ /* 0x000fe4000bf46320 */
[----:B------:R-:W-:Y:S01]  /*0900*/  @!P3 IADD3.X R15, PT, PT, R0, UR16, RZ, P5, !PT ;  /* 0x00000010000fbc10 */ /* 0x000fe2000affe4ff */
[----:B----4-:R-:W-:Y:S01]  /*0910*/  IMAD R17, R5, UR8, R22 ;  /* 0x0000000805117c24 */ /* 0x010fe2000f8e0216 */
        /* <DEDUP_REMOVED lines=10> */
[----:B------:R-:W-:Y:S01]  /*09c0*/  IMAD R13, R5, UR8, R12 ;  /* 0x00000008050d7c24 */ /* 0x000fe2000f8e020c */
[----:B------:R-:W-:Y:S01]  /*09d0*/  ISETP.GE.U32.AND P4, PT, R8, UR31, PT ;  /* 0x0000001f08007c0c */ /* 0x000fe2000bf86070 */
[----:B------:R-:W-:Y:S01]  /*09e0*/  IMAD.X R8, RZ, RZ, R19, P5 ;  /* 0x000000ffff087224 */ /* 0x000fe200028e0613 */
[----:B------:R-:W-:-:S02]  /*09f0*/  ISETP.GE.AND.EX P5, PT, R19, UR32, PT, P6 ;  /* 0x0000002013007c0c */ /* 0x000fc4000bfa6360 */
[----:B------:R0:W-:Y:S01]  /*0a00*/  @!P1 STG.E.U8 desc[UR20][R10.64], R13 ;  /* 0x0000000d0a009986 */ /* 0x0001e2000c101114 */
[----:B------:R-:W-:Y:S02]  /*0a10*/  @!P3 IADD3 R16, P1, PT, R2, UR44, RZ ;  /* 0x0000002c0210bc10 */ /* 0x000fe4000ff3e0ff */
[----:B------:R-:W-:Y:S01]  /*0a20*/  ISETP.GE.AND.EX P4, PT, R8, UR32, PT, P4 ;  /* 0x0000002008007c0c */ /* 0x000fe2000bf86340 */
[----:B------:R-:W3:Y:S01]  /*0a30*/  LDG.E.U8 R6, desc[UR20][R6.64] ;  /* 0x0000001406067981 */ /* 0x000ee2000c1e1100 */
[----:B------:R-:W-:Y:S02]  /*0a40*/  @!P2 IADD3 R8, P6, PT, R2, UR52, RZ ;  /* 0x000000340208ac10 */ /* 0x000fe4000ffde0ff */
[C---:B--2---:R-:W-:Y:S02]  /*0a50*/  @!P3 IADD3.X R17, PT, PT, R0.reuse, UR45, RZ, P1, !PT ;  /* 0x0000002d0011bc10 */ /* 0x044fe40008ffe4ff */
[----:B------:R-:W-:Y:S02]  /*0a60*/  @!P2 IADD3.X R9, PT, PT, R0, UR53, RZ, P6, !PT ;  /* 0x000000350009ac10 */ /* 0x000fe4000b7fe4ff */
[----:B------:R-:W-:-:S02]  /*0a70*/  @!P5 IADD3 R18, P1, PT, R2, UR41, RZ ;  /* 0x000000290212dc10 */ /* 0x000fc4000ff3e0ff */
[----:B------:R-:W-:Y:S02]  /*0a80*/  PRMT R5, RZ, 0x7610, R5 ;  /* 0x00007610ff057816 */ /* 0x000fe40000000005 */
[----:B------:R-:W-:Y:S02]  /*0a90*/  PRMT R22, RZ, 0x7610, R22 ;  /* 0x00007610ff167816 */ /* 0x000fe40000000016 */
[----:B------:R-:W-:Y:S02]  /*0aa0*/  @!P4 IADD3 R20, P6, PT, R2, UR38, RZ ;  /* 0x000000260214cc10 */ /* 0x000fe4000ffde0ff */
[----:B0-----:R-:W-:Y:S01]  /*0ab0*/  PRMT R11, RZ, 0x7610, R11 ;  /* 0x00007610ff0b7816 */ /* 0x001fe2000000000b */
[----:B------:R0:W3:Y:S01]  /*0ac0*/  @!P2 LDG.E.U8 R5, desc[UR20][R8.64] ;  /* 0x000000140805a981 */ /* 0x0000e2000c1e1100 */
[C---:B------:R-:W-:Y:S02]  /*0ad0*/  @!P5 IADD3.X R19, PT, PT, R0.reuse, UR42, RZ, P1, !PT ;  /* 0x0000002a0013dc10 */ /* 0x040fe40008ffe4ff */
[----:B------:R-:W-:Y:S01]  /*0ae0*/  @!P4 IADD3.X R21, PT, PT, R0, UR39, RZ, P6, !PT ;  /* 0x000000270015cc10 */ /* 0x000fe2000b7fe4ff */
[----:B------:R-:W2:Y:S04]  /*0af0*/  @!P3 LDG.E.U8 R22, desc[UR20][R16.64] ;  /* 0x000000141016b981 */ /* 0x000ea8000c1e1100 */
[----:B------:R-:W4:Y:S04]  /*0b00*/  @!P5 LDG.E.U8 R11, desc[UR20][R18.64] ;  /* 0x00000014120bd981 */ /* 0x000f28000c1e1100 */
[----:B------:R-:W5:Y:S01]  /*0b10*/  @!P4 LDG.E.U8 R23, desc[UR20][R20.64] ;  /* 0x000000141417c981 */ /* 0x000f62000c1e1100 */
[----:B------:R-:W-:-:S02]  /*0b20*/  @!P2 IADD3 R12, P1, PT, R2, UR18, RZ ;  /* 0x00000012020cac10 */ /* 0x000fc4000ff3e0ff */
[----:B------:R-:W-:Y:S02]  /*0b30*/  @!P3 IADD3 R14, P6, PT, R2, UR43, RZ ;  /* 0x0000002b020ebc10 */ /* 0x000fe4000ffde0ff */
[C---:B------:R-:W-:Y:S02]  /*0b40*/  @!P2 IADD3.X R13, PT, PT, R0.reuse, UR19, RZ, P1, !PT ;  /* 0x00000013000dac10 */ /* 0x040fe40008ffe4ff */
[----:B------:R-:W-:Y:S02]  /*0b50*/  @!P3 IADD3.X R15, PT, PT, R0, UR14, RZ, P6, !PT ;  /* 0x0000000e000fbc10 */ /* 0x000fe4000b7fe4ff */
[C---:B------:R-:W-:Y:S02]  /*0b60*/  @!P5 IADD3 R10, P1, PT, R2.reuse, UR40, RZ ;  /* 0x00000028020adc10 */ /* 0x040fe4000ff3e0ff */
[----:B0-----:R-:W-:-:S04]  /*0b70*/  @!P4 IADD3 R8, P6, PT, R2, UR37, RZ ;  /* 0x000000250208cc10 */ /* 0x001fc8000ffde0ff */
[----:B------:R-:W-:Y:S01]  /*0b80*/  @!P4 IADD3.X R9, PT, PT, R0, UR11, RZ, P6, !PT ;  /* 0x0000000b0009cc10 */ /* 0x000fe2000b7fe4ff */
[----:B------:R-:W-:-:S04]  /*0b90*/  UIADD3 UR4, UP0, UPT, UR34, UR4, URZ ;  /* 0x0000000422047290 */ /* 0x000fc8000ff1e0ff */
[----:B------:R-:W-:Y:S01]  /*0ba0*/  UIADD3.X UR5, UPT, UPT, UR35, UR5, URZ, UP0, !UPT ;  /* 0x0000000523057290 */ /* 0x000fe200087fe4ff */
[C---:B---3--:R-:W-:Y:S02]  /*0bb0*/  IMAD R5, R6.reuse, UR8, R5 ;  /* 0x0000000806057c24 */ /* 0x048fe4000f8e0205 */
[C---:B--2---:R-:W-:Y:S02]  /*0bc0*/  IMAD R17, R6.reuse, UR8, R22 ;  /* 0x0000000806117c24 */ /* 0x044fe4000f8e0216 */
[----:B----4-:R-:W-:Y:S01]  /*0bd0*/  IMAD R7, R6, UR8, R11 ;  /* 0x0000000806077c24 */ /* 0x010fe2000f8e020b */
[----:B------:R-:W-:Y:S01]  /*0be0*/  @!P5 IADD3.X R11, PT, PT, R0, UR13, RZ, P1, !PT ;  /* 0x0000000d000bdc10 */ /* 0x000fe20008ffe4ff */
[----:B------:R1:W-:Y:S01]  /*0bf0*/  @!P2 STG.E.U8 desc[UR20][R12.64], R5 ;  /* 0x000000050c00a986 */ /* 0x0003e2000c101114 */
[----:B------:R-:W-:Y:S01]  /*0c00*/  IADD3 R4, P1, PT, R4, -0x2, RZ ;  /* 0xfffffffe04047810 */ /* 0x000fe20007f3e0ff */
[----:B-----5:R-:W-:Y:S02]  /*0c10*/  IMAD R23, R6, UR8, R23 ;  /* 0x0000000806177c24 */ /* 0x020fe4000f8e0217 */
        /* <DEDUP_REMOVED lines=9> */
.L_x_648:
[----:B------:R-:W-:Y:S05]  /*0cb0*/  @!P0 EXIT ;  /* 0x000000000000894d */ /* 0x000fea0003800000 */
[----:B------:R-:W1:Y:S01]  /*0cc0*/  S2R R17, SR_TID.X ;  /* 0x0000000000117919 */ /* 0x000e620000002100 */
[----:B------:R-:W2:Y:S01]  /*0cd0*/  LDC.64 R10, c[0x0][0xfd0] ;  /* 0x0003f400ff0a7b82 */ /* 0x000ea20000000a00 */
[----:B------:R-:W-:Y:S02]  /*0ce0*/  PRMT R12, RZ, 0x7610, R12 ;  /* 0x00007610ff0c7816 */ /* 0x000fe4000000000c */
[----:B------:R-:W-:Y:S02]  /*0cf0*/  PRMT R13, RZ, 0x7610, R13 ;  /* 0x00007610ff0d7816 */ /* 0x000fe4000000000d */
[----:B------:R-:W-:Y:S02]  /*0d00*/  PRMT R14, RZ, 0x7610, R14 ;  /* 0x00007610ff0e7816 */ /* 0x000fe4000000000e */
[----:B------:R-:W-:Y:S01]  /*0d10*/  PRMT R15, RZ, 0x7610, R15 ;  /* 0x00007610ff0f7816 */ /* 0x000fe2000000000f */
[----:B--2---:R2:W3:Y:S01]  /*0d20*/  LDG.E.U8 R16, desc[UR20][R10.64] ;  /* 0x000000140a107981 */ /* 0x0044e2000c1e1100 */
[----:B-1----:R-:W-:-:S04]  /*0d30*/  IADD3 R17, P1, PT, R17, UR4, RZ ;  /* 0x0000000411117c10 */ /* 0x002fc8000ff3e0ff */
        /* <DEDUP_REMOVED lines=13> */
[----:B------:R-:W-:Y:S02]  /*0e10*/  ISETP.GE.U32.AND P3, PT, R0, UR31, PT ;  /* 0x0000001f00007c0c */ /* 0x000fe4000bf66070 */
[----:B0-----:R-:W-:Y:S02]  /*0e20*/  @!P0 IADD3 R2, P4, PT, R17, UR29, RZ ;  /* 0x0000001d11028c10 */ /* 0x001fe4000ff9e0ff */
[----:B------:R-:W-:Y:S02]  /*0e30*/  ISETP.GE.AND.EX P3, PT, R20, UR32, PT, P3 ;  /* 0x0000002014007c0c */ /* 0x000fe4000bf66330 */
[----:B------:R-:W-:-:S03]  /*0e40*/  @!P0 IADD3.X R3, PT, PT, R23, UR27, RZ, P4, !PT ;  /* 0x0000001b17038c10 */ /* 0x000fc6000a7fe4ff */
[----:B------:R-:W-:Y:S02]  /*0e50*/  @!P1 IADD3 R4, P4, PT, R18, UR29, RZ ;  /* 0x0000001d12049c10 */ /* 0x000fe4000ff9e0ff */
[----:B------:R-:W-:Y:S01]  /*0e60*/  @!P2 IADD3 R6, P5, PT, R19, UR29, RZ ;  /* 0x0000001d1306ac10 */ /* 0x000fe2000ffbe0ff */
[----:B------:R0:W3:Y:S01]  /*0e70*/  @!P0 LDG.E.U8 R12, desc[UR20][R2.64] ;  /* 0x00000014020c8981 */ /* 0x0000e2000c1e1100 */
[----:B------:R-:W-:Y:S02]  /*0e80*/  @!P1 IADD3.X R5, PT, PT, R22, UR27, RZ, P4, !PT ;  /* 0x0000001b16059c10 */ /* 0x000fe4000a7fe4ff */
[----:B------:R-:W-:Y:S02]  /*0e90*/  @!P2 IADD3.X R7, PT, PT, R21, UR27, RZ, P5, !PT ;  /* 0x0000001b1507ac10 */ /* 0x000fe4000affe4ff */
[----:B------:R-:W-:Y:S01]  /*0ea0*/  @!P3 IADD3 R8, P4, PT, R0, UR29, RZ ;  /* 0x0000001d0008bc10 */ /* 0x000fe2000ff9e0ff */
[----:B------:R-:W4:Y:S03]  /*0eb0*/  @!P1 LDG.E.U8 R13, desc[UR20][R4.64] ;  /* 0x00000014040d9981 */ /* 0x000f26000c1e1100 */
[----:B------:R-:W-:Y:S01]  /*0ec0*/  @!P3 IADD3.X R9, PT, PT, R20, UR27, RZ, P4, !PT ;  /* 0x0000001b1409bc10 */ /* 0x000fe2000a7fe4ff */
[----:B------:R-:W5:Y:S04]  /*0ed0*/  @!P2 LDG.E.U8 R14, desc[UR20][R6.64] ;  /* 0x00000014060ea981 */ /* 0x000f68000c1e1100 */
[----:B------:R-:W5:Y:S01]  /*0ee0*/  @!P3 LDG.E.U8 R15, desc[UR20][R8.64] ;  /* 0x00000014080fb981 */ /* 0x000f62000c1e1100 */
[----:B------:R-:W-:Y:S01]  /*0ef0*/  UPRMT UR4, UR12, 0x9910, URZ ;  /* 0x000099100c047896 */ /* 0x000fe200080000ff */
[----:B--2---:R-:W-:-:S04]  /*0f00*/  @!P0 IADD3 R10, P4, PT, R17, UR28, RZ ;  /* 0x0000001c110a8c10 */ /* 0x004fc8000ff9e0ff */
[----:B------:R-:W-:Y:S02]  /*0f10*/  @!P0 IADD3.X R11, PT, PT, R23, UR26, RZ, P4, !PT ;  /* 0x0000001a170b8c10 */ /* 0x000fe4000a7fe4ff */
[----:B0-----:R-:W-:-:S04]  /*0f20*/  @!P1 IADD3 R2, P4, PT, R18, UR28, RZ ;  /* 0x0000001c12029c10 */ /* 0x001fc8000ff9e0ff */
[----:B------:R-:W-:Y:S01]  /*0f30*/  @!P1 IADD3.X R3, PT, PT, R22, UR26, RZ, P4, !PT ;  /* 0x0000001a16039c10 */ /* 0x000fe2000a7fe4ff */
[C---:B---3--:R-:W-:Y:S01]  /*0f40*/  IMAD R17, R16.reuse, UR4, R12 ;  /* 0x0000000410117c24 */ /* 0x048fe2000f8e020c */
[----:B------:R-:W-:Y:S01]  /*0f50*/  @!P2 IADD3 R12, P5, PT, R19, UR28, RZ ;  /* 0x0000001c130cac10 */ /* 0x000fe2000ffbe0ff */
[----:B----4-:R-:W-:-:S03]  /*0f60*/  IMAD R5, R16, UR4, R13 ;  /* 0x0000000410057c24 */ /* 0x010fc6000f8e020d */
[----:B------:R-:W-:Y:S01]  /*0f70*/  @!P2 IADD3.X R13, PT, PT, R21, UR26, RZ, P5, !PT ;  /* 0x0000001a150dac10 */ /* 0x000fe2000affe4ff */
[C---:B-----5:R-:W-:Y:S01]  /*0f80*/  IMAD R7, R16.reuse, UR4, R14 ;  /* 0x0000000410077c24 */ /* 0x060fe2000f8e020e */
[----:B------:R0:W-:Y:S01]  /*0f90*/  @!P0 STG.E.U8 desc[UR20][R10.64], R17 ;  /* 0x000000110a008986 */ /* 0x0001e2000c101114 */
[----:B------:R-:W-:-:S03]  /*0fa0*/  IMAD R15, R16, UR4, R15 ;  /* 0x00000004100f7c24 */ /* 0x000fc6000f8e020f */
[----:B------:R0:W-:Y:S04]  /*0fb0*/  @!P1 STG.E.U8 desc[UR20][R2.64], R5 ;  /* 0x0000000502009986 */ /* 0x0001e8000c101114 */
[----:B------:R0:W-:Y:S01]  /*0fc0*/  @!P2 STG.E.U8 desc[UR20][R12.64], R7 ;  /* 0x000000070c00a986 */ /* 0x0001e2000c101114 */
[----:B------:R-:W-:Y:S05]  /*0fd0*/  @P3 EXIT ;  /* 0x000000000000394d */ /* 0x000fea0003800000 */
[----:B0-----:R-:W-:-:S04]  /*0fe0*/  IADD3 R2, P0, PT, R0, UR28, RZ ;  /* 0x0000001c00027c10 */ /* 0x001fc8000ff1e0ff */
[----:B------:R-:W-:-:S05]  /*0ff0*/  IADD3.X R3, PT, PT, R20, UR26, RZ, P0, !PT ;  /* 0x0000001a14037c10 */ /* 0x000fca00087fe4ff */
[----:B------:R-:W-:Y:S01]  /*1000*/  STG.E.U8 desc[UR20][R2.64], R15 ;  /* 0x0000000f02007986 */ /* 0x000fe2000c101114 */
[----:B------:R-:W-:Y:S05]  /*1010*/  EXIT ;  /* 0x000000000000794d */ /* 0x000fea0003800000 */
.L_x_647:
        /* <DEDUP_REMOVED lines=9> */
.L_x_650:
[C---:B------:R-:W-:Y:S01]  /*10b0*/  IMAD.SHL.U32 R10, R11.reuse, 0x4, RZ ;  /* 0x000000040b0a7824 */ /* 0x040fe200078e00ff */
[----:B------:R-:W-:Y:S01]  /*10c0*/  SHF.L.U64.HI R13, R11, 0x2, R12 ;  /* 0x000000020b0d7819 */ /* 0x000fe2000001020c */
[----:B0-----:R-:W2:Y:S03]  /*10d0*/  LDG.E.U8 R9, desc[UR20][R2.64] ;  /* 0x0000001402097981 */ /* 0x001ea6000c1e1100 */
[----:B------:R-:W-:-:S04]  /*10e0*/  IADD3 R4, P0, PT, R10, UR29, RZ ;  /* 0x0000001d0a047c10 */ /* 0x000fc8000ff1e0ff */
[----:B------:R-:W-:-:S05]  /*10f0*/  IADD3.X R5, PT, PT, R13, UR27, RZ, P0, !PT ;  /* 0x0000001b0d057c10 */ /* 0x000fca00087fe4ff */
[----:B------:R-:W3:Y:S02]  /*1100*/  LDG.E R4, desc[UR20][R4.64] ;  /* 0x0000001404047981 */ /* 0x000ee4000c1e1900 */
[C---:B---3--:R-:W-:Y:S02]  /*1110*/  PRMT R6, R4.reuse, 0x7771, RZ ;  /* 0x0000777104067816 */ /* 0x048fe400000000ff */
[C---:B------:R-:W-:Y:S02]  /*1120*/  PRMT R0, R4.reuse, 0x7770, RZ ;  /* 0x0000777004007816 */ /* 0x040fe400000000ff */
[C---:B------:R-:W-:Y:S02]  /*1130*/  PRMT R8, R4.reuse, 0x7773, RZ ;  /* 0x0000777304087816 */ /* 0x040fe400000000ff */
[----:B------:R-:W-:Y:S01]  /*1140*/  PRMT R7, R4, 0x7772, RZ ;  /* 0x0000777204077816 */ /* 0x000fe200000000ff */
[C---:B--2---:R-:W-:Y:S02]  /*1150*/  IMAD R6, R9.reuse, UR4, R6 ;  /* 0x0000000409067c24 */ /* 0x044fe4000f8e0206 */
        /* <DEDUP_REMOVED lines=10> */
[----:B-1----:R-:W-:Y:S02]  /*1200*/  IADD3 R11, P0, PT, R11, UR5, RZ ;  /* 0x000000050b0b7c10 */ /* 0x002fe4000ff1e0ff */
        /* <DEDUP_REMOVED lines=10> */
[----:B--2---:R-:W-:Y:S05]  /*12b0*/  @!P0 BRA P1, `(.L_x_650) ;  /* 0xfffffffc007c8947 */ /* 0x004fea000083ffff */
[----:B------:R-:W-:Y:S05]  /*12c0*/  EXIT ;  /* 0x000000000000794d */ /* 0x000fea0003800000 */
        .weak           $__internal_59_$__cuda_sm20_div_u16
        .type           $__internal_59_$__cuda_sm20_div_u16,@function
        .size           $__internal_59_$__cuda_sm20_div_u16,(.L_x_832 - $__internal_59_$__cuda_sm20_div_u16)
$__internal_59_$__cuda_sm20_div_u16:
        /* <DEDUP_REMOVED lines=18> */
[----:B------:R-:W-:Y:S06]  /*13f0*/  RET.REL.NODEC R2 `(_ZN2at6native63_GLOBAL__N__862fb238_30_ForeachBinaryOpScalarTensor_cu_64fe0ca525multi_tensor_apply_kernelINS1_18TensorListMetadataILi2EEENS1_27BinaryOpScalarTensorFunctorIhLi2ELi1ELi1EEEJSt4plusIhEPhhEEEvT_T0_DpT1_) ;  /* 0xffffffec02007950 */ /* 0x000fec0003c3ffff */
.L_x_651:
        /* <DEDUP_REMOVED lines=16> */
.L_x_832:


//--------------------- .text._ZN2at6native63_GLOBAL__N__862fb238_30_ForeachBinaryOpScalarTensor_cu_64fe0ca525multi_tensor_apply_kernelINS1_18TensorListMetadataILi1EEENS1_27BinaryOpScalarTensorFunctorIN3c108BFloat16ELi1ELi1ELi0EEEJSt4plusIfEPS7_fEEEvT_T0_DpT1_ --------------------------
	.section	.text._ZN2at6native63_GLOBAL__N__862fb238_30_ForeachBinaryOpScalarTensor_cu_64fe0ca525multi_tensor_apply_kernelINS1_18TensorListMetadataILi1EEENS1_27BinaryOpScalarTensorFunctorIN3c108BFloat16ELi1ELi1ELi0EEEJSt4plusIfEPS7_fEEEvT_T0_DpT1_,"ax",@progbits
	.align	128
.text._ZN2at6native63_GLOBAL__N__862fb238_30_ForeachBinaryOpScalarTensor_cu_64fe0ca525multi_tensor_apply_kernelINS1_18TensorListMetadataILi1EEENS1_27BinaryOpScalarTensorFunctorIN3c108BFloat16ELi1ELi1ELi0EEEJSt4plusIfEPS7_fEEEvT_T0_DpT1_:
        .type           _ZN2at6native63_GLOBAL__N__862fb238_30_ForeachBinaryOpScalarTensor_cu_64fe0ca525multi_tensor_apply_kernelINS1_18TensorListMetadataILi1EEENS1_27BinaryOpScalarTensorFunctorIN3c108BFloat16ELi1ELi1ELi0EEEJSt4plusIfEPS7_fEEEvT_T0_DpT1_,@function
        .size           _ZN2at6native63_GLOBAL__N__862fb238_30_ForeachBinaryOpScalarTensor_cu_64fe0ca525multi_tensor_apply_kernelINS1_18TensorListMetadataILi1EEENS1_27BinaryOpScalarTensorFunctorIN3c108BFloat16ELi1ELi1ELi0EEEJSt4plusIfEPS7_fEEEvT_T0_DpT1_,(.L_x_834 - _ZN2at6native63_GLOBAL__N__862fb238_30_ForeachBinaryOpScalarTensor_cu_64fe0ca525multi_tensor_apply_kernelINS1_18TensorListMetadataILi1EEENS1_27BinaryOpScalarTensorFunctorIN3c108BFloat16ELi1ELi1ELi0EEEJSt4plusIfEPS7_fEEEvT_T0_DpT1_)
        .other          _ZN2at6native63_GLOBAL__N__862fb238_30_ForeachBinaryOpScalarTensor_cu_64fe0ca525multi_tensor_apply_kernelINS1_18TensorListMetadataILi1EEENS1_27BinaryOpScalarTensorFunctorIN3c108BFloat16ELi1ELi1ELi0EEEJSt4plusIfEPS7_fEEEvT_T0_DpT1_,@"STO_CUDA_ENTRY STV_DEFAULT"
_ZN2at6native63_GLOBAL__N__862fb238_30_ForeachBinaryOpScalarTensor_cu_64fe0ca525multi_tensor_apply_kernelINS1_18TensorListMetadataILi1EEENS1_27BinaryOpScalarTensorFunctorIN3c108BFloat16ELi1ELi1ELi0EEEJSt4plusIfEPS7_fEEEvT_T0_DpT1_:
        /* <DEDUP_REMOVED lines=36> */
[----:B------:R-:W-:Y:S05]  /*0240*/  CALL.REL.NOINC `($__internal_60_$__cuda_sm20_div_u16) ;  /* 0x0000000c00a07944 */ /* 0x000fea0003c00000 */
        /* <DEDUP_REMOVED lines=14> */
.L_x_654:
        /* <DEDUP_REMOVED lines=46> */
[----:B--2---:R-:W-:Y:S02]  /*0610*/  IMAD.U32 R20, R20, 0x10000, RZ ;  /* 0x0001000014147824 */ /* 0x004fe400078e00ff */
[----:B---3--:R-:W-:-:S02]  /*0620*/  IMAD.U32 R25, R24, 0x10000, RZ ;  /* 0x0001000018197824 */ /* 0x008fc400078e00ff */
[----:B----4-:R-:W-:Y:S02]  /*0630*/  IMAD.U32 R27, R10, 0x10000, RZ ;  /* 0x000100000a1b7824 */ /* 0x010fe400078e00ff */
[C---:B-1----:R-:W-:Y:S02]  /*0640*/  FFMA.FTZ R25, R20.reuse, UR14, R25 ;  /* 0x0000000e14197c23 */ /* 0x042fe40008010019 */
[----:B------:R-:W-:Y:S01]  /*0650*/  FFMA.FTZ R27, R20, UR14, R27 ;  /* 0x0000000e141b7c23 */ /* 0x000fe2000801001b */
[----:B------:R-:W-:Y:S02]  /*0660*/  LEA R10, P5, R29, R14, 0x1 ;  /* 0x0000000e1d0a7211 */ /* 0x000fe400078a08ff */
[----:B------:R-:W-:Y:S02]  /*0670*/  F2FP.BF16.F32.PACK_AB R25, RZ, R25 ;  /* 0x00000019ff19723e */ /* 0x000fe400000010ff */
[----:B------:R-:W-:Y:S01]  /*0680*/  F2FP.BF16.F32.PACK_AB R24, RZ, R27 ;  /* 0x0000001bff18723e */ /* 0x000fe200000010ff */
[----:B------:R-:W-:Y:S01]  /*0690*/  IMAD.X R27, RZ, RZ, R21, P6 ;  /* 0x000000ffff1b7224 */ /* 0x000fe200030e0615 */
[----:B------:R-:W-:Y:S01]  /*06a0*/  LEA.HI.X R11, R11, R15, RZ, 0x1, P5 ;  /* 0x0000000f0b0b7211 */ /* 0x000fe200028f0cff */
[----:B-----5:R-:W-:Y:S01]  /*06b0*/  IMAD.U32 R21, R22, 0x10000, RZ ;  /* 0x0001000016157824 */ /* 0x020fe200078e00ff */
[----:B------:R-:W-:Y:S01]  /*06c0*/  @!P3 STG.E.U16 desc[UR12][R14.64], R25 ;  /* 0x000000190e00b986 */ /* 0x000fe2000c10150c */
[----:B------:R-:W-:Y:S01]  /*06d0*/  IMAD.U32 R23, R23, 0x10000, RZ ;  /* 0x0001000017177824 */ /* 0x000fe200078e00ff */
[----:B------:R-:W-:-:S02]  /*06e0*/  LEA R22, P5, R19, R2, 0x1 ;  /* 0x0000000213167211 */ /* 0x000fc400078a08ff */
[----:B------:R0:W-:Y:S01]  /*06f0*/  @!P4 STG.E.U16 desc[UR12][R12.64], R24 ;  /* 0x000000180c00c986 */ /* 0x0001e2000c10150c */
[C---:B------:R-:W-:Y:S01]  /*0700*/  IADD3 R29, P4, PT, R19.reuse, UR11, RZ ;  /* 0x0000000b131d7c10 */ /* 0x040fe2000ff9e0ff */
[C---:B------:R-:W-:Y:S01]  /*0710*/  FFMA.FTZ R21, R20.reuse, UR14, R21 ;  /* 0x0000000e14157c23 */ /* 0x040fe20008010015 */
[CC--:B------:R-:W-:Y:S01]  /*0720*/  ISETP.GE.U32.AND P3, PT, R19.reuse, R0.reuse, PT ;  /* 0x000000001300720c */ /* 0x0c0fe20003f66070 */
[----:B------:R-:W-:Y:S01]  /*0730*/  FFMA.FTZ R20, R20, UR14, R23 ;  /* 0x0000000e14147c23 */ /* 0x000fe20008010017 */
[--C-:B------:R-:W-:Y:S02]  /*0740*/  LEA.HI.X R23, R19, R3, R27.reuse, 0x1, P5 ;  /* 0x0000000313177211 */ /* 0x100fe400028f0c1b */
[----:B------:R-:W-:Y:S02]  /*0750*/  ISETP.GE.U32.AND P5, PT, R29, R0, PT ;  /* 0x000000001d00720c */ /* 0x000fe40003fa6070 */
[----:B------:R-:W-:Y:S01]  /*0760*/  ISETP.GE.AND.EX P3, PT, R27, R16, PT, P3 ;  /* 0x000000101b00720c */ /* 0x000fe20003f66330 */
[----:B------:R-:W-:Y:S01]  /*0770*/  IMAD.X R27, RZ, RZ, R27, P4 ;  /* 0x000000ffff1b7224 */ /* 0x000fe200020e061b */
[----:B------:R-:W-:-:S02]  /*0780*/  IADD3 R29, P6, PT, R29, UR11, RZ ;  /* 0x0000000b1d1d7c10 */ /* 0x000fc4000ffde0ff */
        /* <DEDUP_REMOVED lines=36> */
[----:B----4-:R-:W-:Y:S02]  /*09d0*/  IMAD.U32 R12, R15, 0x10000, RZ ;  /* 0x000100000f0c7824 */ /* 0x010fe400078e00ff */
[----:B------:R-:W-:Y:S01]  /*09e0*/  FFMA.FTZ R14, R5, UR14, R14 ;  /* 0x0000000e050e7c23 */ /* 0x000fe2000801000e */
[----:B-----5:R-:W-:Y:S02]  /*09f0*/  IMAD.U32 R20, R19, 0x10000, RZ ;  /* 0x0001000013147824 */ /* 0x020fe400078e00ff */
[----:B------:R-:W-:Y:S01]  /*0a00*/  FFMA.FTZ R12, R5, UR14, R12 ;  /* 0x0000000e050c7c23 */ /* 0x000fe2000801000c */
[----:B------:R-:W-:-:S02]  /*0a10*/  IMAD.U32 R4, R4, 0x10000, RZ ;  /* 0x0001000004047824 */ /* 0x000fc400078e00ff */
[C---:B------:R-:W-:Y:S01]  /*0a20*/  FFMA.FTZ R20, R5.reuse, UR14, R20 ;  /* 0x0000000e05147c23 */ /* 0x040fe20008010014 */
[----:B------:R-:W-:Y:S01]  /*0a30*/  F2FP.BF16.F32.PACK_AB R14, RZ, R14 ;  /* 0x0000000eff0e723e */ /* 0x000fe200000010ff */
[----:B------:R-:W-:Y:S01]  /*0a40*/  FFMA.FTZ R4, R5, UR14, R4 ;  /* 0x0000000e05047c23 */ /* 0x000fe20008010004 */
[----:B------:R-:W-:Y:S02]  /*0a50*/  F2FP.BF16.F32.PACK_AB R12, RZ, R12 ;  /* 0x0000000cff0c723e */ /* 0x000fe400000010ff */
[----:B------:R-:W-:Y:S02]  /*0a60*/  F2FP.BF16.F32.PACK_AB R20, RZ, R20 ;  /* 0x00000014ff14723e */ /* 0x000fe400000010ff */
[----:B------:R-:W-:Y:S01]  /*0a70*/  F2FP.BF16.F32.PACK_AB R4, RZ, R4 ;  /* 0x00000004ff04723e */ /* 0x000fe200000010ff */
[----:B------:R2:W-:Y:S04]  /*0a80*/  @!P1 STG.E.U16 desc[UR12][R10.64], R14 ;  /* 0x0000000e0a009986 */ /* 0x0005e8000c10150c */
[----:B------:R2:W-:Y:S04]  /*0a90*/  @!P3 STG.E.U16 desc[UR12][R22.64], R12 ;  /* 0x0000000c1600b986 */ /* 0x0005e8000c10150c */
[----:B------:R2:W-:Y:S04]  /*0aa0*/  @!P5 STG.E.U16 desc[UR12][R8.64], R20 ;  /* 0x000000140800d986 */ /* 0x0005e8000c10150c */
[----:B------:R2:W-:Y:S01]  /*0ab0*/  @!P4 STG.E.U16 desc[UR12][R6.64], R4 ;  /* 0x000000040600c986 */ /* 0x0005e2000c10150c */
[----:B------:R-:W-:Y:S05]  /*0ac0*/  BRA.U UP0, `(.L_x_654) ;  /* 0xfffffff900187547 */ /* 0x000fea000b83ffff */
.L_x_653:
        /* <DEDUP_REMOVED lines=27> */
[----:B------:R-:W-:Y:S01]  /*0c80*/  PRMT R12, RZ, 0x7610, R12 ;  /* 0x00007610ff0c7816 */ /* 0x000fe2000000000c */
[----:B------:R-:W-:Y:S01]  /*0c90*/  IMAD.X R7, RZ, RZ, R7, P4 ;  /* 0x000000ffff077224 */ /* 0x000fe200020e0607 */
[----:B------:R-:W-:Y:S01]  /*0ca0*/  IADD3 R8, P5, PT, R4, UR4, RZ ;  /* 0x0000000404087c10 */ /* 0x000fe2000ffbe0ff */
[----:B------:R-:W3:Y:S01]  /*0cb0*/  @!P0 LDG.E.U16 R0, desc[UR12][R2.64] ;  /* 0x0000000c02008981 */ /* 0x000ee2000c1e1500 */
[----:B------:R-:W-:Y:S02]  /*0cc0*/  PRMT R13, RZ, 0x7610, R13 ;  /* 0x00007610ff0d7816 */ /* 0x000fe4000000000d */
[----:B------:R-:W-:Y:S01]  /*0cd0*/  IADD3.X R9, PT, PT, R5, UR5, RZ, P5, !PT ;  /* 0x0000000505097c10 */ /* 0x000fe2000affe4ff */
[----:B------:R-:W4:Y:S01]  /*0ce0*/  @!P2 LDG.E.U16 R12, desc[UR12][R4.64] ;  /* 0x0000000c040ca981 */ /* 0x000f22000c1e1500 */
[----:B------:R-:W-:Y:S02]  /*0cf0*/  ISETP.GE.AND.EX P1, PT, R7, R16, PT, P1 ;  /* 0x000000100700720c */ /* 0x000fe40003f26310 */
[----:B------:R-:W-:Y:S01]  /*0d00*/  IADD3 R6, P4, PT, R8, UR4, RZ ;  /* 0x0000000408067c10 */ /* 0x000fe2000ff9e0ff */
[----:B------:R-:W5:Y:S01]  /*0d10*/  @!P3 LDG.E.U16 R13, desc[UR12][R8.64] ;  /* 0x0000000c080db981 */ /* 0x000f62000c1e1500 */
[----:B------:R-:W0:Y:S02]  /*0d20*/  LDCU UR4, c[0x0][0x10b8] ;  /* 0x00021700ff0477ac */ /* 0x000e240008000800 */
[----:B------:R-:W-:-:S07]  /*0d30*/  IADD3.X R7, PT, PT, R9, UR5, RZ, P4, !PT ;  /* 0x0000000509077c10 */ /* 0x000fce000a7fe4ff */
[----:B------:R-:W5:Y:S01]  /*0d40*/  @!P1 LDG.E.U16 R17, desc[UR12][R6.64] ;  /* 0x0000000c06119981 */ /* 0x000f62000c1e1500 */
[----:B--2---:R-:W-:Y:S02]  /*0d50*/  IMAD.U32 R10, R10, 0x10000, RZ ;  /* 0x000100000a0a7824 */ /* 0x004fe400078e00ff */
[----:B---3--:R-:W-:Y:S02]  /*0d60*/  IMAD.U32 R11, R0, 0x10000, RZ ;  /* 0x00010000000b7824 */ /* 0x008fe400078e00ff */
[----:B----4-:R-:W-:Y:S02]  /*0d70*/  IMAD.U32 R15, R12, 0x10000, RZ ;  /* 0x000100000c0f7824 */ /* 0x010fe400078e00ff */
[C---:B0-----:R-:W-:Y:S01]  /*0d80*/  FFMA.FTZ R11, R10.reuse, UR4, R11 ;  /* 0x000000040a0b7c23 */ /* 0x041fe2000801000b */
[----:B-----5:R-:W-:Y:S02]  /*0d90*/  IMAD.U32 R13, R13, 0x10000, RZ ;  /* 0x000100000d0d7824 */ /* 0x020fe400078e00ff */
[----:B------:R-:W-:-:S02]  /*0da0*/  FFMA.FTZ R15, R10, UR4, R15 ;  /* 0x000000040a0f7c23 */ /* 0x000fc4000801000f */
[C---:B------:R-:W-:Y:S01]  /*0db0*/  FFMA.FTZ R13, R10.reuse, UR4, R13 ;  /* 0x000000040a0d7c23 */ /* 0x040fe2000801000d */
[----:B------:R-:W-:Y:S02]  /*0dc0*/  F2FP.BF16.F32.PACK_AB R11, RZ, R11 ;  /* 0x0000000bff0b723e */ /* 0x000fe400000010ff */
[----:B------:R-:W-:Y:S02]  /*0dd0*/  F2FP.BF16.F32.PACK_AB R15, RZ, R15 ;  /* 0x0000000fff0f723e */ /* 0x000fe400000010ff */
[----:B------:R-:W-:Y:S01]  /*0de0*/  F2FP.BF16.F32.PACK_AB R13, RZ, R13 ;  /* 0x0000000dff0d723e */ /* 0x000fe200000010ff */
[----:B------:R-:W-:Y:S01]  /*0df0*/  IMAD.U32 R17, R17, 0x10000, RZ ;  /* 0x0001000011117824 */ /* 0x000fe200078e00ff */
[----:B------:R0:W-:Y:S03]  /*0e00*/  @!P0 STG.E.U16 desc[UR12][R2.64], R11 ;  /* 0x0000000b02008986 */ /* 0x0001e6000c10150c */
[----:B------:R-:W-:Y:S01]  /*0e10*/  FFMA.FTZ R17, R10, UR4, R17 ;  /* 0x000000040a117c23 */ /* 0x000fe20008010011 */
[----:B------:R0:W-:Y:S04]  /*0e20*/  @!P2 STG.E.U16 desc[UR12][R4.64], R15 ;  /* 0x0000000f0400a986 */ /* 0x0001e8000c10150c */
[----:B------:R0:W-:Y:S01]  /*0e30*/  @!P3 STG.E.U16 desc[UR12][R8.64], R13 ;  /* 0x0000000d0800b986 */ /* 0x0001e2000c10150c */
[----:B------:R-:W-:Y:S05]  /*0e40*/  @P1 EXIT ;  /* 0x000000000000194d */ /* 0x000fea0003800000 */
[----:B------:R-:W-:-:S05]  /*0e50*/  F2FP.BF16.F32.PACK_AB R17, RZ, R17 ;  /* 0x00000011ff11723e */ /* 0x000fca00000010ff */
[----:B------:R-:W-:Y:S01]  /*0e60*/  STG.E.U16 desc[UR12][R6.64], R17 ;  /* 0x0000001106007986 */ /* 0x000fe2000c10150c */
[----:B------:R-:W-:Y:S05]  /*0e70*/  EXIT ;  /* 0x000000000000794d */ /* 0x000fea0003800000 */
.L_x_652:
        /* <DEDUP_REMOVED lines=9> */
.L_x_655:
        /* <DEDUP_REMOVED lines=12> */
[----:B------:R-:W-:Y:S02]  /*0fd0*/  IMAD.U32 R15, R15, 0x10000, RZ ;  /* 0x000100000f0f7824 */ /* 0x000fe400078e00ff */
[----:B------:R-:W-:Y:S02]  /*0fe0*/  IMAD.U32 R13, R8, 0x10000, RZ ;  /* 0x00010000080d7824 */ /* 0x000fe400078e00ff */
[----:B------:R-:W-:-:S02]  /*0ff0*/  IMAD.U32 R9, R9, 0x10000, RZ ;  /* 0x0001000009097824 */ /* 0x000fc400078e00ff */
[C---:B--2---:R-:W-:Y:S01]  /*1000*/  FFMA.FTZ R11, R10.reuse, UR5, R11 ;  /* 0x000000050a0b7c23 */ /* 0x044fe2000801000b */
[C---:B------:R-:W-:Y:S01]  /*1010*/  FFMA.FTZ R15, R10.reuse, UR5, R15 ;  /* 0x000000050a0f7c23 */ /* 0x040fe2000801000f */
[C---:B------:R-:W-:Y:S01]  /*1020*/  FFMA.FTZ R8, R10.reuse, UR5, R13 ;  /* 0x000000050a087c23 */ /* 0x040fe2000801000d */
[----:B------:R-:W-:-:S04]  /*1030*/  FFMA.FTZ R10, R10, UR5, R9 ;  /* 0x000000050a0a7c23 */ /* 0x000fc80008010009 */
        /* <DEDUP_REMOVED lines=9> */
        .weak           $__internal_60_$__cuda_sm20_div_u16
        .type           $__internal_60_$__cuda_sm20_div_u16,@function
        .size           $__internal_60_$__cuda_sm20_div_u16,(.L_x_834 - $__internal_60_$__cuda_sm20_div_u16)
$__internal_60_$__cuda_sm20_div_u16:
        /* <DEDUP_REMOVED lines=19> */
[----:B------:R-:W-:Y:S05]  /*1200*/  RET.REL.NODEC R4 `(_ZN2at6native63_GLOBAL__N__862fb238_30_ForeachBinaryOpScalarTensor_cu_64fe0ca525multi_tensor_apply_kernelINS1_18TensorListMetadataILi1EEENS1_27BinaryOpScalarTensorFunctorIN3c108BFloat16ELi1ELi1ELi0EEEJSt4plusIfEPS7_fEEEvT_T0_DpT1_) ;  /* 0xffffffec047c7950 */ /* 0x000fea0003c3ffff */
.L_x_656:
        /* <DEDUP_REMOVED lines=15> */
.L_x_834:


//--------------------- .text._ZN2at6native63_GLOBAL__N__862fb238_30_ForeachBinaryOpScalarTensor_cu_64fe0ca525multi_tensor_apply_kernelINS1_18TensorListMetadataILi1EEENS1_27BinaryOpScalarTensorFunctorIN3c104HalfELi1ELi1ELi0EEEJSt4plusIfEPS7_fEEEvT_T0_DpT1_ --------------------------
	.section	.text._ZN2at6native63_GLOBAL__N__862fb238_30_ForeachBinaryOpScalarTensor_cu_64fe0ca525multi_tensor_apply_kernelINS1_18TensorListMetadataILi1EEENS1_27BinaryOpScalarTensorFunctorIN3c104HalfELi1ELi1ELi0EEEJSt4plusIfEPS7_fEEEvT_T0_DpT1_,"ax",@progbits
	.align	128
.text._ZN2at6native63_GLOBAL__N__862fb238_30_ForeachBinaryOpScalarTensor_cu_64fe0ca525multi_tensor_apply_kernelINS1_18TensorListMetadataILi1EEENS1_27BinaryOpScalarTensorFunctorIN3c104HalfELi1ELi1ELi0EEEJSt4plusIfEPS7_fEEEvT_T0_DpT1_:
        .type           _ZN2at6native63_GLOBAL__N__862fb238_30_ForeachBinaryOpScalarTensor_cu_64fe0ca525multi_tensor_apply_kernelINS1_18TensorListMetadataILi1EEENS1_27BinaryOpScalarTensorFunctorIN3c104HalfELi1ELi1ELi0EEEJSt4plusIfEPS7_fEEEvT_T0_DpT1_,@function
        .size           _ZN2at6native63_GLOBAL__N__862fb238_30_ForeachBinaryOpScalarTensor_cu_64fe0ca525multi_tensor_apply_kernelINS1_18TensorListMetadataILi1EEENS1_27BinaryOpScalarTensorFunctorIN3c104HalfELi1ELi1ELi0EEEJSt4plusIfEPS7_fEEEvT_T0_DpT1_,(.L_x_836 - _ZN2at6native63_GLOBAL__N__862fb238_30_ForeachBinaryOpScalarTensor_cu_64fe0ca525multi_tensor_apply_kernelINS1_18TensorListMetadataILi1EEENS1_27BinaryOpScalarTensorFunctorIN3c104HalfELi1ELi1ELi0EEEJSt4plusIfEPS7_fEEEvT_T0_DpT1_)
        .other          _ZN2at6native63_GLOBAL__N__862fb238_30_ForeachBinaryOpScalarTensor_cu_64fe0ca525multi_tensor_apply_kernelINS1_18TensorListMetadataILi1EEENS1_27BinaryOpScalarTensorFunctorIN3c104HalfELi1ELi1ELi0EEEJSt4plusIfEPS7_fEEEvT_T0_DpT1_,@"STO_CUDA_ENTRY STV_DEFAULT"
_ZN2at6native63_GLOBAL__N__862fb238_30_ForeachBinaryOpScalarTensor_cu_64fe0ca525multi_tensor_apply_kernelINS1_18TensorListMetadataILi1EEENS1_27BinaryOpScalarTensorFunctorIN3c104HalfELi1ELi1ELi0EEEJSt4plusIfEPS7_fEEEvT_T0_DpT1_:
        /* <DEDUP_REMOVED lines=36> */
[----:B------:R-:W-:Y:S05]  /*0240*/  CALL.REL.NOINC `($__internal_61_$__cuda_sm20_div_u16) ;  /* 0x0000000c00987944 */ /* 0x000fea0003c00000 */
        /* <DEDUP_REMOVED lines=14> */
.L_x_659:
        /* <DEDUP_REMOVED lines=46> */
[----:B--2---:R-:W-:Y:S02]  /*0610*/  HADD2.F32 R20, -RZ, R20.H0_H0 ;  /* 0x20000014ff147230 */ /* 0x004fe40000004100 */
[----:B---3--:R-:W-:Y:S02]  /*0620*/  HADD2.F32 R25, -RZ, R24.H0_H0 ;  /* 0x20000018ff197230 */ /* 0x008fe40000004100 */
[----:B----4-:R-:W-:-:S03]  /*0630*/  HADD2.F32 R27, -RZ, R10.H0_H0 ;  /* 0x2000000aff1b7230 */ /* 0x010fc60000004100 */
[C---:B-1----:R-:W-:Y:S02]  /*0640*/  FFMA.FTZ R25, R20.reuse, UR14, R25 ;  /* 0x0000000e14197c23 */ /* 0x042fe40008010019 */
[----:B------:R-:W-:-:S03]  /*0650*/  FFMA.FTZ R27, R20, UR14, R27 ;  /* 0x0000000e141b7c23 */ /* 0x000fc6000801001b */
        /* <DEDUP_REMOVED lines=9> */
[----:B------:R-:W-:-:S02]  /*06f0*/  FFMA.FTZ R21, R20, UR14, R21 ;  /* 0x0000000e14157c23 */ /* 0x000fc40008010015 */
[----:B------:R0:W-:Y:S01]  /*0700*/  @!P4 STG.E.U16 desc[UR12][R12.64], R24 ;  /* 0x000000180c00c986 */ /* 0x0001e2000c10150c */
[C---:B------:R-:W-:Y:S01]  /*0710*/  IADD3 R29, P4, PT, R19.reuse, UR11, RZ ;  /* 0x0000000b131d7c10 */ /* 0x040fe2000ff9e0ff */
[----:B------:R-:W-:Y:S01]  /*0720*/  FFMA.FTZ R20, R20, UR14, R23 ;  /* 0x0000000e14147c23 */ /* 0x000fe20008010017 */
        /* <DEDUP_REMOVED lines=41> */
[----:B---3--:R-:W-:Y:S02]  /*09c0*/  HADD2.F32 R14, -RZ, R14.H0_H0 ;  /* 0x2000000eff0e7230 */ /* 0x008fe40000004100 */
[----:B----4-:R-:W-:-:S03]  /*09d0*/  HADD2.F32 R12, -RZ, R15.H0_H0 ;  /* 0x2000000fff0c7230 */ /* 0x010fc60000004100 */
[C---:B------:R-:W-:Y:S01]  /*09e0*/  FFMA.FTZ R14, R5.reuse, UR14, R14 ;  /* 0x0000000e050e7c23 */ /* 0x040fe2000801000e */
[----:B-----5:R-:W-:Y:S02]  /*09f0*/  HADD2.F32 R20, -RZ, R19.H0_H0 ;  /* 0x20000013ff147230 */ /* 0x020fe40000004100 */
[C---:B------:R-:W-:Y:S01]  /*0a00*/  FFMA.FTZ R12, R5.reuse, UR14, R12 ;  /* 0x0000000e050c7c23 */ /* 0x040fe2000801000c */
[----:B------:R-:W-:Y:S02]  /*0a10*/  HADD2.F32 R4, -RZ, R4.H0_H0 ;  /* 0x20000004ff047230 */ /* 0x000fe40000004100 */
[C---:B------:R-:W-:Y:S01]  /*0a20*/  FFMA.FTZ R20, R5.reuse, UR14, R20 ;  /* 0x0000000e05147c23 */ /* 0x040fe20008010014 */
[----:B------:R-:W-:Y:S02]  /*0a30*/  F2FP.F16.F32.PACK_AB R14, RZ, R14 ;  /* 0x0000000eff0e723e */ /* 0x000fe400000000ff */
[----:B------:R-:W-:Y:S01]  /*0a40*/  FFMA.FTZ R4, R5, UR14, R4 ;  /* 0x0000000e05047c23 */ /* 0x000fe20008010004 */
        /* <DEDUP_REMOVED lines=8> */
.L_x_658:
        /* <DEDUP_REMOVED lines=40> */
[----:B--2---:R-:W-:Y:S02]  /*0d50*/  HADD2.F32 R10, -RZ, R10.H0_H0 ;  /* 0x2000000aff0a7230 */ /* 0x004fe40000004100 */
[----:B---3--:R-:W-:Y:S02]  /*0d60*/  HADD2.F32 R11, -RZ, R0.H0_H0 ;  /* 0x20000000ff0b7230 */ /* 0x008fe40000004100 */
[----:B----4-:R-:W-:-:S03]  /*0d70*/  HADD2.F32 R15, -RZ, R12.H0_H0 ;  /* 0x2000000cff0f7230 */ /* 0x010fc60000004100 */
[C---:B0-----:R-:W-:Y:S01]  /*0d80*/  FFMA.FTZ R11, R10.reuse, UR4, R11 ;  /* 0x000000040a0b7c23 */ /* 0x041fe2000801000b */
[----:B-----5:R-:W-:Y:S02]  /*0d90*/  HADD2.F32 R13, -RZ, R13.H0_H0 ;  /* 0x2000000dff0d7230 */ /* 0x020fe40000004100 */
[C---:B------:R-:W-:Y:S02]  /*0da0*/  FFMA.FTZ R15, R10.reuse, UR4, R15 ;  /* 0x000000040a0f7c23 */ /* 0x040fe4000801000f */
[----:B------:R-:W-:Y:S01]  /*0db0*/  F2FP.F16.F32.PACK_AB R11, RZ, R11 ;  /* 0x0000000bff0b723e */ /* 0x000fe200000000ff */
[----:B------:R-:W-:Y:S02]  /*0dc0*/  FFMA.FTZ R13, R10, UR4, R13 ;  /* 0x000000040a0d7c23 */ /* 0x000fe4000801000d */
[----:B------:R-:W-:Y:S02]  /*0dd0*/  F2FP.F16.F32.PACK_AB R15, RZ, R15 ;  /* 0x0000000fff0f723e */ /* 0x000fe400000000ff */
[----:B------:R0:W-:Y:S01]  /*0de0*/  @!P0 STG.E.U16 desc[UR12][R2.64], R11 ;  /* 0x0000000b02008986 */ /* 0x0001e2000c10150c */
[----:B------:R-:W-:Y:S01]  /*0df0*/  F2FP.F16.F32.PACK_AB R13, RZ, R13 ;  /* 0x0000000dff0d723e */ /* 0x000fe200000000ff */
[----:B------:R-:W-:-:S02]  /*0e00*/  HADD2.F32 R17, -RZ, R17.H0_H0 ;  /* 0x20000011ff117230 */ /* 0x000fc40000004100 */
[----:B------:R0:W-:Y:S03]  /*0e10*/  @!P2 STG.E.U16 desc[UR12][R4.64], R15 ;  /* 0x0000000f0400a986 */ /* 0x0001e6000c10150c */
[----:B------:R-:W-:Y:S01]  /*0e20*/  FFMA.FTZ R17, R10, UR4, R17 ;  /* 0x000000040a117c23 */ /* 0x000fe20008010011 */
[----:B------:R0:W-:Y:S01]  /*0e30*/  @!P3 STG.E.U16 desc[UR12][R8.64], R13 ;  /* 0x0000000d0800b986 */ /* 0x0001e2000c10150c */
[----:B------:R-:W-:Y:S05]  /*0e40*/  @P1 EXIT ;  /* 0x000000000000194d */ /* 0x000fea0003800000 */
[----:B------:R-:W-:-:S05]  /*0e50*/  F2FP.F16.F32.PACK_AB R17, RZ, R17 ;  /* 0x00000011ff11723e */ /* 0x000fca00000000ff */
[----:B------:R-:W-:Y:S01]  /*0e60*/  STG.E.U16 desc[UR12][R6.64], R17 ;  /* 0x0000001106007986 */ /* 0x000fe2000c10150c */
[----:B------:R-:W-:Y:S05]  /*0e70*/  EXIT ;  /* 0x000000000000794d */ /* 0x000fea0003800000 */
.L_x_657:
        /* <DEDUP_REMOVED lines=9> */
.L_x_660:
        /* <DEDUP_REMOVED lines=8> */
[----:B---3--:R-:W-:Y:S02]  /*0f90*/  HADD2.F32 R8, -RZ, R8.H0_H0 ;  /* 0x20000008ff087230 */ /* 0x008fe40000004100 */
[--C-:B----4-:R-:W-:Y:S02]  /*0fa0*/  HADD2.F32 R9, -RZ, R14.reuse.H0_H0 ;  /* 0x2000000eff097230 */ /* 0x110fe40000004100 */
[----:B------:R-:W-:Y:S02]  /*0fb0*/  HADD2.F32 R11, -RZ, R14.H1_H1 ;  /* 0x3000000eff0b7230 */ /* 0x000fe40000004100 */
[--C-:B------:R-:W-:Y:S02]  /*0fc0*/  HADD2.F32 R13, -RZ, R15.reuse.H0_H0 ;  /* 0x2000000fff0d7230 */ /* 0x100fe40000004100 */
[----:B------:R-:W-:Y:S02]  /*0fd0*/  HADD2.F32 R15, -RZ, R15.H1_H1 ;  /* 0x3000000fff0f7230 */ /* 0x000fe40000004100 */
[C---:B--2---:R-:W-:Y:S01]  /*0fe0*/  FFMA.FTZ R9, R8.reuse, UR5, R9 ;  /* 0x0000000508097c23 */ /* 0x044fe20008010009 */
[C---:B------:R-:W-:Y:S01]  /*0ff0*/  FFMA.FTZ R10, R8.reuse, UR5, R11 ;  /* 0x00000005080a7c23 */ /* 0x040fe2000801000b */
[C---:B------:R-:W-:Y:S01]  /*1000*/  FFMA.FTZ R13, R8.reuse, UR5, R13 ;  /* 0x00000005080d7c23 */ /* 0x040fe2000801000d */
[----:B------:R-:W-:-:S03]  /*1010*/  FFMA.FTZ R8, R8, UR5, R15 ;  /* 0x0000000508087c23 */ /* 0x000fc6000801000f */
        /* <DEDUP_REMOVED lines=9> */
        .weak           $__internal_61_$__cuda_sm20_div_u16
        .type           $__internal_61_$__cuda_sm20_div_u16,@function
        .size           $__internal_61_$__cuda_sm20_div_u16,(.L_x_836 - $__internal_61_$__cuda_sm20_div_u16)
$__internal_61_$__cuda_sm20_div_u16:
        /* <DEDUP_REMOVED lines=19> */
[----:B------:R-:W-:Y:S05]  /*11e0*/  RET.REL.NODEC R4 `(_ZN2at6native63_GLOBAL__N__862fb238_30_ForeachBinaryOpScalarTensor_cu_64fe0ca525multi_tensor_apply_kernelINS1_18TensorListMetadataILi1EEENS1_27BinaryOpScalarTensorFunctorIN3c104HalfELi1ELi1ELi0EEEJSt4plusIfEPS7_fEEEvT_T0_DpT1_) ;  /* 0xffffffec04847950 */ /* 0x000fea0003c3ffff */
.L_x_661:
        /* <DEDUP_REMOVED lines=9> */
.L_x_836:


//--------------------- .text._ZN2at6native63_GLOBAL__N__862fb238_30_ForeachBinaryOpScalarTensor_cu_64fe0ca525multi_tensor_apply_kernelINS1_18TensorListMetadataILi1EEENS1_27BinaryOpScalarTensorFunctorIbLi1ELi1ELi0EEEJSt4plusIbEPbbEEEvT_T0_DpT1_ --------------------------
	.section	.text._ZN2at6native63_GLOBAL__N__862fb238_30_ForeachBinaryOpScalarTensor_cu_64fe0ca525multi_tensor_apply_kernelINS1_18TensorListMetadataILi1EEENS1_27BinaryOpScalarTensorFunctorIbLi1ELi1ELi0EEEJSt4plusIbEPbbEEEvT_T0_DpT1_,"ax",@progbits
	.align	128
.text._ZN2at6native63_GLOBAL__N__862fb238_30_ForeachBinaryOpScalarTensor_cu_64fe0ca525multi_tensor_apply_kernelINS1_18TensorListMetadataILi1EEENS1_27BinaryOpScalarTensorFunctorIbLi1ELi1ELi0EEEJSt4plusIbEPbbEEEvT_T0_DpT1_:
        .type           _ZN2at6native63_GLOBAL__N__862fb238_30_ForeachBinaryOpScalarTensor_cu_64fe0ca525multi_tensor_apply_kernelINS1_18TensorListMetadataILi1EEENS1_27BinaryOpScalarTensorFunctorIbLi1ELi1ELi0EEEJSt4plusIbEPbbEEEvT_T0_DpT1_,@function
        .size           _ZN2at6native63_GLOBAL__N__862fb238_30_ForeachBinaryOpScalarTensor_cu_64fe0ca525multi_tensor_apply_kernelINS1_18TensorListMetadataILi1EEENS1_27BinaryOpScalarTensorFunctorIbLi1ELi1ELi0EEEJSt4plusIbEPbbEEEvT_T0_DpT1_,(.L_x_838 - _ZN2at6native63_GLOBAL__N__862fb238_30_ForeachBinaryOpScalarTensor_cu_64fe0ca525multi_tensor_apply_kernelINS1_18TensorListMetadataILi1EEENS1_27BinaryOpScalarTensorFunctorIbLi1ELi1ELi0EEEJSt4plusIbEPbbEEEvT_T0_DpT1_)
        .other          _ZN2at6native63_GLOBAL__N__862fb238_30_ForeachBinaryOpScalarTensor_cu_64fe0ca525multi_tensor_apply_kernelINS1_18TensorListMetadataILi1EEENS1_27BinaryOpScalarTensorFunctorIbLi1ELi1ELi0EEEJSt4plusIbEPbbEEEvT_T0_DpT1_,@"STO_CUDA_ENTRY STV_DEFAULT"
_ZN2at6native63_GLOBAL__N__862fb238_30_ForeachBinaryOpScalarTensor_cu_64fe0ca525multi_tensor_apply_kernelINS1_18TensorListMetadataILi1EEENS1_27BinaryOpScalarTensorFunctorIbLi1ELi1ELi0EEEJSt4plusIbEPbbEEEvT_T0_DpT1_:
        /* <DEDUP_REMOVED lines=35> */
[----:B------:R-:W-:Y:S05]  /*0230*/  CALL.REL.NOINC `($__internal_62_$__cuda_sm20_div_u16) ;  /* 0x0000000c00f47944 */ /* 0x000fea0003c00000 */
        /* <DEDUP_REMOVED lines=35> */
.L_x_664:
        /* <DEDUP_REMOVED lines=119> */
.L_x_663:
        /* <DEDUP_REMOVED lines=57> */
.L_x_662:
        /* <DEDUP_REMOVED lines=10> */
.L_x_665:
        /* <DEDUP_REMOVED lines=32> */
        .weak           $__internal_62_$__cuda_sm20_div_u16
        .type           $__internal_62_$__cuda_sm20_div_u16,@function
        .size           $__internal_62_$__cuda_sm20_div_u16,(.L_x_838 - $__internal_62_$__cuda_sm20_div_u16)
$__internal_62_$__cuda_sm20_div_u16:
        /* <DEDUP_REMOVED lines=19> */
[----:B------:R-:W-:Y:S05]  /*1340*/  RET.REL.NODEC R2 `(_ZN2at6native63_GLOBAL__N__862fb238_30_ForeachBinaryOpScalarTensor_cu_64fe0ca525multi_tensor_apply_kernelINS1_18TensorListMetadataILi1EEENS1_27BinaryOpScalarTensorFunctorIbLi1ELi1ELi0EEEJSt4plusIbEPbbEEEvT_T0_DpT1_) ;  /* 0xffffffec022c7950 */ /* 0x000fea0003c3ffff */
.L_x_666:
        /* <DEDUP_REMOVED lines=11> */
.L_x_838:


//--------------------- .text._ZN2at6native63_GLOBAL__N__862fb238_30_ForeachBinaryOpScalarTensor_cu_64fe0ca525multi_tensor_apply_kernelINS1_18TensorListMetadataILi1EEENS1_27BinaryOpScalarTensorFunctorIN3c107complexIfEELi1ELi1ELi0EEEJSt4plusIS8_EPS8_S8_EEEvT_T0_DpT1_ --------------------------
	.section	.text._ZN2at6native63_GLOBAL__N__862fb238_30_ForeachBinaryOpScalarTensor_cu_64fe0ca525multi_tensor_apply_kernelINS1_18TensorListMetadataILi1EEENS1_27BinaryOpScalarTensorFunctorIN3c107complexIfEELi1ELi1ELi0EEEJSt4plusIS8_EPS8_S8_EEEvT_T0_DpT1_,"ax",@progbits
	.align	128
.text._ZN2at6native63_GLOBAL__N__862fb238_30_ForeachBinaryOpScalarTensor_cu_64fe0ca525multi_tensor_apply_kernelINS1_18TensorListMetadataILi1EEENS1_27BinaryOpScalarTensorFunctorIN3c107complexIfEELi1ELi1ELi0EEEJSt4plusIS8_EPS8_S8_EEEvT_T0_DpT1_:
        .type           _ZN2at6native63_GLOBAL__N__862fb238_30_ForeachBinaryOpScalarTensor_cu_64fe0ca525multi_tensor_apply_kernelINS1_18TensorListMetadataILi1EEENS1_27BinaryOpScalarTensorFunctorIN3c107complexIfEELi1ELi1ELi0EEEJSt4plusIS8_EPS8_S8_EEEvT_T0_DpT1_,@function
        .size           _ZN2at6native63_GLOBAL__N__862fb238_30_ForeachBinaryOpScalarTensor_cu_64fe0ca525multi_tensor_apply_kernelINS1_18TensorListMetadataILi1EEENS1_27BinaryOpScalarTensorFunctorIN3c107complexIfEELi1ELi1ELi0EEEJSt4plusIS8_EPS8_S8_EEEvT_T0_DpT1_,(.L_x_840 - _ZN2at6native63_GLOBAL__N__862fb238_30_ForeachBinaryOpScalarTensor_cu_64fe0ca525multi_tensor_apply_kernelINS1_18TensorListMetadataILi1EEENS1_27BinaryOpScalarTensorFunctorIN3c107complexIfEELi1ELi1ELi0EEEJSt4plusIS8_EPS8_S8_EEEvT_T0_DpT1_)
        .other          _ZN2at6native63_GLOBAL__N__862fb238_30_ForeachBinaryOpScalarTensor_cu_64fe0ca525multi_tensor_apply_kernelINS1_18TensorListMetadataILi1EEENS1_27BinaryOpScalarTensorFunctorIN3c107complexIfEELi1ELi1ELi0EEEJSt4plusIS8_EPS8_S8_EEEvT_T0_DpT1_,@"STO_CUDA_ENTRY STV_DEFAULT"
_ZN2at6native63_GLOBAL__N__862fb238_30_ForeachBinaryOpScalarTensor_cu_64fe0ca525multi_tensor_apply_kernelINS1_18TensorListMetadataILi1EEENS1_27BinaryOpScalarTensorFunctorIN3c107complexIfEELi1ELi1ELi0EEEJSt4plusIS8_EPS8_S8_EEEvT_T0_DpT1_:
        /* <DEDUP_REMOVED lines=23> */
[----:B------:R-:W-:Y:S01]  /*0170*/  IMAD.MOV.U32 R7, RZ, RZ, RZ ;  /* 0x000000ffff077224 */ /* 0x000fe200078e00ff */
[----:B------:R-:W2:Y:S01]  /*0180*/  LDCU.64 UR6, c[0x0][0x10b8] ;  /* 0x00021700ff0677ac */ /* 0x000ea20008000a00 */
[----:B------:R-:W-:Y:S01]  /*0190*/  IMAD.MOV.U32 R3, RZ, RZ, RZ ;  /* 0x000000ffff037224 */ /* 0x000fe200078e00ff */
[----:B------:R-:W-:-:S04]  /*01a0*/  ISETP.LT.U32.AND.EX P0, PT, R12, RZ, PT, P0 ;  /* 0x000000ff0c00720c */ /* 0x000fc80003f01100 */
[----:B------:R-:W-:Y:S02]  /*01b0*/  SEL R5, R13, 0x10000, P0 ;  /* 0x000100000d057807 */ /* 0x000fe40000000000 */
[----:B------:R-:W-:-:S07]  /*01c0*/  SEL R4, R12, RZ, P0 ;  /* 0x000000ff0c047207 */ /* 0x000fce0000000000 */
.L_x_668:
[----:B---3--:R-:W3:Y:S02]  /*01d0*/  LDC.64 R8, c[0x0][0x10b0] ;  /* 0x00042c00ff087b82 */ /* 0x008ee40000000a00 */
[----:B---3--:R-:W2:Y:S01]  /*01e0*/  LDG.E.64 R8, desc[UR4][R8.64] ;  /* 0x0000000408087981 */ /* 0x008ea2000c1e1b00 */
[----:B0-----:R-:W-:Y:S02]  /*01f0*/  IADD3 R11, P1, PT, R0, R7, RZ ;  /* 0x00000007000b7210 */ /* 0x001fe40007f3e0ff */
[----:B------:R-:W-:Y:S02]  /*0200*/  CS2R R22, SRZ ;  /* 0x0000000000167805 */ /* 0x000fe4000001ff00 */
[----:B-1----:R-:W-:Y:S01]  /*0210*/  IADD3 R6, P3, PT, R2, R11, RZ ;  /* 0x0000000b02067210 */ /* 0x002fe20007f7e0ff */
[----:B------:R-:W-:Y:S01]  /*0220*/  IMAD.X R13, RZ, RZ, R3, P1 ;  /* 0x000000ffff0d7224 */ /* 0x000fe200008e0603 */
[----:B------:R-:W-:Y:S02]  /*0230*/  LEA R26, P5, R11, R24, 0x3 ;  /* 0x000000180b1a7211 */ /* 0x000fe400078a18ff */
[----:B------:R-:W-:Y:S01]  /*0240*/  ISETP.GE.U32.AND P2, PT, R6, R5, PT ;  /* 0x000000050600720c */ /* 0x000fe20003f46070 */
[----:B------:R-:W-:Y:S01]  /*0250*/  IMAD.X R15, RZ, RZ, R13, P3 ;  /* 0x000000ffff0f7224 */ /* 0x000fe200018e060d */
[----:B------:R-:W-:-:S02]  /*0260*/  IADD3 R6, P4, PT, R2, R6, RZ ;  /* 0x0000000602067210 */ /* 0x000fc40007f9e0ff */
[CC--:B------:R-:W-:Y:S02]  /*0270*/  ISETP.GE.U32.AND P0, PT, R11.reuse, R5.reuse, PT ;  /* 0x000000050b00720c */ /* 0x0c0fe40003f06070 */
[----:B------:R-:W-:Y:S01]  /*0280*/  ISETP.GE.U32.AND P1, PT, R6, R5, PT ;  /* 0x000000050600720c */ /* 0x000fe20003f26070 */
[----:B------:R-:W-:Y:S01]  /*0290*/  IMAD.X R17, RZ, RZ, R15, P4 ;  /* 0x000000ffff117224 */ /* 0x000fe200020e060f */
[----:B------:R-:W-:Y:S02]  /*02a0*/  IADD3 R6, P3, PT, R2, R6, RZ ;  /* 0x0000000602067210 */ /* 0x000fe40007f7e0ff */
[----:B------:R-:W-:Y:S02]  /*02b0*/  LEA.HI.X R27, R11, R25, R13, 0x3, P5 ;  /* 0x000000190b1b7211 */ /* 0x000fe400028f1c0d */
[-C--:B------:R-:W-:Y:S01]  /*02c0*/  ISETP.GE.U32.AND.EX P1, PT, R17, R4.reuse, PT, P1 ;  /* 0x000000041100720c */ /* 0x080fe20003f26110 */
[----:B------:R-:W-:Y:S01]  /*02d0*/  IMAD.X R11, RZ, RZ, R17, P3 ;  /* 0x000000ffff0b7224 */ /* 0x000fe200018e0611 */
[----:B------:R-:W-:Y:S01]  /*02e0*/  ISETP.GE.U32.AND P4, PT, R6, R5, PT ;  /* 0x000000050600720c */ /* 0x000fe20003f86070 */
[----:B------:R-:W-:Y:S01]  /*02f0*/  IMAD.SHL.U32 R17, R2, 0x8, RZ ;  /* 0x0000000802117824 */ /* 0x000fe200078e00ff */
[----:B------:R-:W-:-:S02]  /*0300*/  ISETP.GE.U32.AND.EX P0, PT, R13, R4, PT, P0 ;  /* 0x000000040d00720c */ /* 0x000fc40003f06100 */
[----:B------:R-:W-:Y:S02]  /*0310*/  ISETP.GE.U32.AND.EX P3, PT, R11, R4, PT, P4 ;  /* 0x000000040b00720c */ /* 0x000fe40003f66140 */
[----:B------:R-:W-:Y:S02]  /*0320*/  SHF.R.U32.HI R13, RZ, 0x1d, R2 ;  /* 0x0000001dff0d7819 */ /* 0x000fe40000011602 */
[----:B------:R-:W-:Y:S02]  /*0330*/  IADD3 R10, P4, PT, R17, R26, RZ ;  /* 0x0000001a110a7210 */ /* 0x000fe40007f9e0ff */
[----:B------:R-:W-:Y:S02]  /*0340*/  ISETP.GE.U32.AND.EX P2, PT, R15, R4, PT, P2 ;  /* 0x000000040f00720c */ /* 0x000fe40003f46120 */
[----:B------:R-:W-:Y:S01]  /*0350*/  IADD3 R16, P5, PT, R17, R10, RZ ;  /* 0x0000000a11107210 */ /* 0x000fe20007fbe0ff */
[----:B------:R-:W-:Y:S01]  /*0360*/  IMAD.X R11, R13, 0x1, R27, P4 ;  /* 0x000000010d0b7824 */ /* 0x000fe200020e061b */
[----:B------:R-:W-:-:S02]  /*0370*/  CS2R R20, SRZ ;  /* 0x0000000000147805 */ /* 0x000fc4000001ff00 */
[----:B------:R-:W-:Y:S01]  /*0380*/  CS2R R18, SRZ ;  /* 0x0000000000127805 */ /* 0x000fe2000001ff00 */
[----:B------:R-:W3:Y:S01]  /*0390*/  @!P0 LDG.E.64 R22, desc[UR4][R26.64] ;  /* 0x000000041a168981 */ /* 0x000ee2000c1e1b00 */
[----:B------:R-:W-:Y:S01]  /*03a0*/  IMAD.X R17, R13, 0x1, R11, P5 ;  /* 0x000000010d117824 */ /* 0x000fe200028e060b */
[----:B------:R-:W-:-:S04]  /*03b0*/  LEA R12, P4, R2, R16, 0x3 ;  /* 0x00000010020c7211 */ /* 0x000fc800078818ff */
[----:B------:R-:W4:Y:S04]  /*03c0*/  @!P1 LDG.E.64 R18, desc[UR4][R16.64] ;  /* 0x0000000410129981 */ /* 0x000f28000c1e1b00 */
[----:B------:R-:W5:Y:S01]  /*03d0*/  @!P2 LDG.E.64 R20, desc[UR4][R10.64] ;  /* 0x000000040a14a981 */ /* 0x000f62000c1e1b00 */
[C---:B--2---:R-:W-:Y:S01]  /*03e0*/  FMUL.FTZ R15, R9.reuse, UR6 ;  /* 0x00000006090f7c20 */ /* 0x044fe20008410000 */
[----:B------:R-:W-:-:S03]  /*03f0*/  FMUL.FTZ R13, R9, UR7 ;  /* 0x00000007090d7c20 */ /* 0x000fc60008410000 */
[C---:B------:R-:W-:Y:S01]  /*0400*/  FFMA.FTZ R6, R8.reuse, UR7, R15 ;  /* 0x0000000708067c23 */ /* 0x040fe2000801000f */
[----:B------:R-:W-:Y:S01]  /*0410*/  FFMA.FTZ R9, R8, UR6, -R13 ;  /* 0x0000000608097c23 */ /* 0x000fe2000801080d */
[----:B------:R-:W-:Y:S02]  /*0420*/  CS2R R14, SRZ ;  /* 0x00000000000e7805 */ /* 0x000fe4000001ff00 */
[----:B------:R-:W-:-:S05]  /*0430*/  LEA.HI.X R13, R2, R17, RZ, 0x3, P4 ;  /* 0x00000011020d7211 */ /* 0x000fca00020f1cff */
[----:B------:R-:W2:Y:S01]  /*0440*/  @!P3 LDG.E.64 R14, desc[UR4][R12.64] ;  /* 0x000000040c0eb981 */ /* 0x000ea2000c1e1b00 */
[----:B---3--:R-:W-:Y:S01]  /*0450*/  FADD.FTZ R22, R9, R22 ;  /* 0x0000001609167221 */ /* 0x008fe20000010000 */
[----:B------:R-:W-:-:S05]  /*0460*/  FADD.FTZ R23, R6, R23 ;  /* 0x0000001706177221 */ /* 0x000fca0000010000 */
[----:B------:R3:W-:Y:S01]  /*0470*/  @!P0 STG.E.64 desc[UR4][R26.64], R22 ;  /* 0x000000161a008986 */ /* 0x0007e2000c101b04 */
[C---:B----4-:R-:W-:Y:S01]  /*0480*/  FADD.FTZ R18, R9.reuse, R18 ;  /* 0x0000001209127221 */ /* 0x050fe20000010000 */
[C---:B------:R-:W-:Y:S01]  /*0490*/  FADD.FTZ R19, R6.reuse, R19 ;  /* 0x0000001306137221 */ /* 0x040fe20000010000 */
[----:B-----5:R-:W-:Y:S01]  /*04a0*/  FADD.FTZ R20, R9, R20 ;  /* 0x0000001409147221 */ /* 0x020fe20000010000 */
[----:B------:R-:W-:Y:S01]  /*04b0*/  FADD.FTZ R21, R6, R21 ;  /* 0x0000001506157221 */ /* 0x000fe20000010000 */
[----:B------:R-:W-:-:S04]  /*04c0*/  LEA R7, P0, R2, R7, 0x2 ;  /* 0x0000000702077211 */ /* 0x000fc800078010ff */
[----:B------:R3:W-:Y:S01]  /*04d0*/  @!P2 STG.E.64 desc[UR4][R10.64], R20 ;  /* 0x000000140a00a986 */ /* 0x0007e2000c101b04 */
[----:B------:R-:W-:Y:S01]  /*04e0*/  IMAD.X R3, RZ, RZ, R3, P0 ;  /* 0x000000ffff037224 */ /* 0x000fe200000e0603 */
[----:B------:R-:W-:Y:S02]  /*04f0*/  ISETP.GE.U32.AND P0, PT, R7, R5, PT ;  /* 0x000000050700720c */ /* 0x000fe40003f06070 */
[----:B------:R3:W-:Y:S02]  /*0500*/  @!P1 STG.E.64 desc[UR4][R16.64], R18 ;  /* 0x0000001210009986 */ /* 0x0007e4000c101b04 */
[----:B------:R-:W-:Y:S01]  /*0510*/  ISETP.GE.U32.AND.EX P0, PT, R3, R4, PT, P0 ;  /* 0x000000040300720c */ /* 0x000fe20003f06100 */
[----:B--2---:R-:W-:Y:S01]  /*0520*/  FADD.FTZ R14, R9, R14 ;  /* 0x0000000e090e7221 */ /* 0x004fe20000010000 */
[----:B------:R-:W-:-:S05]  /*0530*/  FADD.FTZ R15, R6, R15 ;  /* 0x0000000f060f7221 */ /* 0x000fca0000010000 */
[----:B------:R3:W-:Y:S06]  /*0540*/  @!P3 STG.E.64 desc[UR4][R12.64], R14 ;  /* 0x0000000e0c00b986 */ /* 0x0007ec000c101b04 */
[----:B------:R-:W-:Y:S05]  /*0550*/  @!P0 BRA `(.L_x_668) ;  /* 0xfffffffc001c8947 */ /* 0x000fea000383ffff */
[----:B------:R-:W-:Y:S05]  /*0560*/  EXIT ;  /* 0x000000000000794d */ /* 0x000fea0003800000 */
.L_x_667:
        /* <DEDUP_REMOVED lines=9> */
.L_x_669:
[C---:B---3--:R-:W-:Y:S01]  /*0600*/  LEA R14, P0, R0.reuse, R24, 0x5 ;  /* 0x00000018000e7211 */ /* 0x048fe200078028ff */
[----:B0-----:R-:W2:Y:S03]  /*0610*/  LDG.E.64 R18, desc[UR4][R2.64] ;  /* 0x0000000402127981 */ /* 0x001ea6000c1e1b00 */
[----:B------:R-:W-:-:S05]  /*0620*/  LEA.HI.X R15, R0, R25, R17, 0x5, P0 ;  /* 0x00000019000f7211 */ /* 0x000fca00000f2c11 */
[----:B------:R-:W3:Y:S01]  /*0630*/  LDG.E.ENL2.256 R4, R8, desc[UR4][R14.64] ;  /* 0xfe0000040e08797e */ /* 0x000ee20008121904 */
        /* <DEDUP_REMOVED lines=18> */
[----:B------:R-:W-:Y:S01]  /*0760*/  FADD.FTZ R7, R7, R18 ;  /* 0x0000001207077221 */ /* 0x000fe20000010000 */
[----:B------:R-:W-:-:S04]  /*0770*/  ISETP.LT.AND.EX P1, PT, R19, R12, PT, P1 ;  /* 0x0000000c1300720c */ /* 0x000fc80003f21310 */
[----:B------:R3:W-:Y:S09]  /*0780*/  STG.E.ENL2.256 desc[UR4][R14.64], R8, R4 ;  /* 0xf80000080e04797f */ /* 0x0007f2000f121804 */
[----:B------:R-:W-:Y:S05]  /*0790*/  @!P0 BRA P1, `(.L_x_669) ;  /* 0xfffffffc00988947 */ /* 0x000fea000083ffff */
[----:B------:R-:W-:Y:S05]  /*07a0*/  EXIT ;  /* 0x000000000000794d */ /* 0x000fea0003800000 */
.L_x_670:
        /* <DEDUP_REMOVED lines=13> */
.L_x_840:


//--------------------- .text._ZN2at6native63_GLOBAL__N__862fb238_30_ForeachBinaryOpScalarTensor_cu_64fe0ca525multi_tensor_apply_kernelINS1_18TensorListMetadataILi1EEENS1_27BinaryOpScalarTensorFunctorIN3c107complexIdEELi1ELi1ELi0EEEJSt4plusIS8_EPS8_S8_EEEvT_T0_DpT1_ --------------------------
	.section	.text._ZN2at6native63_GLOBAL__N__862fb238_30_ForeachBinaryOpScalarTensor_cu_64fe0ca525multi_tensor_apply_kernelINS1_18TensorListMetadataILi1EEENS1_27BinaryOpScalarTensorFunctorIN3c107complexIdEELi1ELi1ELi0EEEJSt4plusIS8_EPS8_S8_EEEvT_T0_DpT1_,"ax",@progbits
	.align	128
.text._ZN2at6native63_GLOBAL__N__862fb238_30_ForeachBinaryOpScalarTensor_cu_64fe0ca525multi_tensor_apply_kernelINS1_18TensorListMetadataILi1EEENS1_27BinaryOpScalarTensorFunctorIN3c107complexIdEELi1ELi1ELi0EEEJSt4plusIS8_EPS8_S8_EEEvT_T0_DpT1_:
        .type           _ZN2at6native63_GLOBAL__N__862fb238_30_ForeachBinaryOpScalarTensor_cu_64fe0ca525multi_tensor_apply_kernelINS1_18TensorListMetadataILi1EEENS1_27BinaryOpScalarTensorFunctorIN3c107complexIdEELi1ELi1ELi0EEEJSt4plusIS8_EPS8_S8_EEEvT_T0_DpT1_,@function
        .size           _ZN2at6native63_GLOBAL__N__862fb238_30_ForeachBinaryOpScalarTensor_cu_64fe0ca525multi_tensor_apply_kernelINS1_18TensorListMetadataILi1EEENS1_27BinaryOpScalarTensorFunctorIN3c107complexIdEELi1ELi1ELi0EEEJSt4plusIS8_EPS8_S8_EEEvT_T0_DpT1_,(.L_x_841 - _ZN2at6native63_GLOBAL__N__862fb238_30_ForeachBinaryOpScalarTensor_cu_64fe0ca525multi_tensor_apply_kernelINS1_18TensorListMetadataILi1EEENS1_27BinaryOpScalarTensorFunctorIN3c107complexIdEELi1ELi1ELi0EEEJSt4plusIS8_EPS8_S8_EEEvT_T0_DpT1_)
        .other          _ZN2at6native63_GLOBAL__N__862fb238_30_ForeachBinaryOpScalarTensor_cu_64fe0ca525multi_tensor_apply_kernelINS1_18TensorListMetadataILi1EEENS1_27BinaryOpScalarTensorFunctorIN3c107complexIdEELi1ELi1ELi0EEEJSt4plusIS8_EPS8_S8_EEEvT_T0_DpT1_,@"STO_CUDA_ENTRY STV_DEFAULT"
_ZN2at6native63_GLOBAL__N__862fb238_30_ForeachBinaryOpScalarTensor_cu_64fe0ca525multi_tensor_apply_kernelINS1_18TensorListMetadataILi1EEENS1_27BinaryOpScalarTensorFunctorIN3c107complexIdEELi1ELi1ELi0EEEJSt4plusIS8_EPS8_S8_EEEvT_T0_DpT1_:
        /* <DEDUP_REMOVED lines=30> */
.L_x_672:
[----:B---3--:R-:W3:Y:S01]  /*01e0*/  LDC.64 R4, c[0x0][0x10b0] ;  /* 0x00042c00ff047b82 */ /* 0x008ee20000000a00 */
[----:B0-----:R-:W-:-:S04]  /*01f0*/  IADD3 R3, P0, PT, R0, UR4, RZ ;  /* 0x0000000400037c10 */ /* 0x001fc8000ff1e0ff */
[C---:B-1----:R-:W-:Y:S01]  /*0200*/  IADD3 R6, P3, PT, R3.reuse, UR9, RZ ;  /* 0x0000000903067c10 */ /* 0x042fe2000ff7e0ff */
[----:B------:R-:W-:Y:S01]  /*0210*/  IMAD.X R8, RZ, RZ, UR5, P0 ;  /* 0x00000005ff087e24 */ /* 0x000fe200080e06ff */
[C---:B------:R-:W-:Y:S02]  /*0220*/  ISETP.GE.U32.AND P1, PT, R3.reuse, UR13, PT ;  /* 0x0000000d03007c0c */ /* 0x040fe4000bf26070 */
[C---:B------:R-:W-:Y:S01]  /*0230*/  IADD3 R12, P4, PT, R6.reuse, UR9, RZ ;  /* 0x00000009060c7c10 */ /* 0x040fe2000ff9e0ff */
[----:B------:R-:W-:Y:S01]  /*0240*/  IMAD.X R9, RZ, RZ, R8, P3 ;  /* 0x000000ffff097224 */ /* 0x000fe200018e0608 */
[----:B------:R-:W-:Y:S02]  /*0250*/  ISETP.GE.U32.AND P0, PT, R6, UR13, PT ;  /* 0x0000000d06007c0c */ /* 0x000fe4000bf06070 */
[----:B------:R-:W-:Y:S01]  /*0260*/  IADD3 R10, P3, PT, R12, UR9, RZ ;  /* 0x000000090c0a7c10 */ /* 0x000fe2000ff7e0ff */
[----:B------:R-:W-:Y:S01]  /*0270*/  IMAD.X R13, RZ, RZ, R9, P4 ;  /* 0x000000ffff0d7224 */ /* 0x000fe200020e0609 */
[----:B------:R-:W-:-:S02]  /*0280*/  LEA R2, P2, R3, UR6, 0x4 ;  /* 0x0000000603027c11 */ /* 0x000fc4000f8420ff */
[----:B------:R-:W-:Y:S01]  /*0290*/  ISETP.GE.U32.AND.EX P1, PT, R8, UR14, PT, P1 ;  /* 0x0000000e08007c0c */ /* 0x000fe2000bf26110 */
[----:B------:R-:W-:Y:S01]  /*02a0*/  IMAD.X R14, RZ, RZ, R13, P3 ;  /* 0x000000ffff0e7224 */ /* 0x000fe200018e060d */
[----:B---3--:R-:W2:Y:S01]  /*02b0*/  LDG.E.128 R4, desc[UR10][R4.64] ;  /* 0x0000000a04047981 */ /* 0x008ea2000c1e1d00 */
[----:B------:R-:W-:Y:S01]  /*02c0*/  LEA.HI.X R3, R3, UR7, R8, 0x4, P2 ;  /* 0x0000000703037c11 */ /* 0x000fe200090f2408 */
[----:B------:R-:W-:Y:S01]  /*02d0*/  USHF.L.U32 UR8, UR9, 0x4, URZ ;  /* 0x0000000409087899 */ /* 0x000fe200080006ff */
[----:B------:R-:W-:Y:S02]  /*02e0*/  ISETP.GE.U32.AND P2, PT, R10, UR13, PT ;  /* 0x0000000d0a007c0c */ /* 0x000fe4000bf46070 */
[----:B------:R-:W-:Y:S02]  /*02f0*/  CS2R R10, SRZ ;  /* 0x00000000000a7805 */ /* 0x000fe4000001ff00 */
[----:B------:R-:W-:Y:S02]  /*0300*/  ISETP.GE.U32.AND.EX P0, PT, R9, UR14, PT, P0 ;  /* 0x0000000e09007c0c */ /* 0x000fe4000bf06100 */
[----:B------:R-:W-:-:S02]  /*0310*/  CS2R R8, SRZ ;  /* 0x0000000000087805 */ /* 0x000fc4000001ff00 */
[----:B------:R-:W-:Y:S01]  /*0320*/  ISETP.GE.U32.AND.EX P2, PT, R14, UR14, PT, P2 ;  /* 0x0000000e0e007c0c */ /* 0x000fe2000bf46120 */
[----:B------:R-:W-:Y:S01]  /*0330*/  USHF.R.U32.HI UR12, URZ, 0x1c, UR9 ;  /* 0x0000001cff0c7899 */ /* 0x000fe20008011609 */
[----:B------:R-:W-:Y:S01]  /*0340*/  IADD3 R26, P4, PT, R2, UR8, RZ ;  /* 0x00000008021a7c10 */ /* 0x000fe2000ff9e0ff */
[----:B------:R-:W-:Y:S01]  /*0350*/  IMAD.U32 R25, RZ, RZ, UR9 ;  /* 0x00000009ff197e24 */ /* 0x000fe2000f8e00ff */
[----:B------:R-:W-:Y:S01]  /*0360*/  ISETP.GE.U32.AND P3, PT, R12, UR13, PT ;  /* 0x0000000d0c007c0c */ /* 0x000fe2000bf66070 */
[----:B------:R-:W3:Y:S01]  /*0370*/  @!P1 LDG.E.128 R8, desc[UR10][R2.64] ;  /* 0x0000000a02089981 */ /* 0x000ee2000c1e1d00 */
[----:B------:R-:W-:Y:S01]  /*0380*/  IMAD.U32 R21, RZ, RZ, UR9 ;  /* 0x00000009ff157e24 */ /* 0x000fe2000f8e00ff */
[----:B------:R-:W-:Y:S02]  /*0390*/  IADD3.X R27, PT, PT, R3, UR12, RZ, P4, !PT ;  /* 0x0000000c031b7c10 */ /* 0x000fe4000a7fe4ff */
[----:B------:R-:W-:Y:S02]  /*03a0*/  CS2R R14, SRZ ;  /* 0x00000000000e7805 */ /* 0x000fe4000001ff00 */
[----:B------:R-:W-:-:S02]  /*03b0*/  IADD3 R28, P4, PT, R26, UR8, RZ ;  /* 0x000000081a1c7c10 */ /* 0x000fc4000ff9e0ff */
[----:B------:R-:W-:Y:S02]  /*03c0*/  CS2R R18, SRZ ;  /* 0x0000000000127805 */ /* 0x000fe4000001ff00 */
[----:B------:R-:W-:Y:S02]  /*03d0*/  ISETP.GE.U32.AND.EX P3, PT, R13, UR14, PT, P3 ;  /* 0x0000000e0d007c0c */ /* 0x000fe4000bf66130 */
[----:B------:R-:W-:Y:S02]  /*03e0*/  CS2R R12, SRZ ;  /* 0x00000000000c7805 */ /* 0x000fe4000001ff00 */
[----:B------:R-:W-:Y:S02]  /*03f0*/  IADD3.X R29, PT, PT, R27, UR12, RZ, P4, !PT ;  /* 0x0000000c1b1d7c10 */ /* 0x000fe4000a7fe4ff */
[----:B------:R-:W-:Y:S02]  /*0400*/  CS2R R16, SRZ ;  /* 0x0000000000107805 */ /* 0x000fe4000001ff00 */
[----:B------:R-:W-:-:S02]  /*0410*/  @!P2 LEA R24, P4, R25, R28, 0x4 ;  /* 0x0000001c1918a211 */ /* 0x000fc400078820ff */
[----:B------:R-:W-:Y:S01]  /*0420*/  CS2R R22, SRZ ;  /* 0x0000000000167805 */ /* 0x000fe2000001ff00 */
[----:B------:R-:W4:Y:S01]  /*0430*/  @!P0 LDG.E.128 R12, desc[UR10][R26.64] ;  /* 0x0000000a1a0c8981 */ /* 0x000f22000c1e1d00 */
[----:B------:R-:W-:Y:S02]  /*0440*/  @!P2 LEA.HI.X R25, R21, R29, RZ, 0x4, P4 ;  /* 0x0000001d1519a211 */ /* 0x000fe400020f24ff */
[----:B------:R-:W-:Y:S01]  /*0450*/  CS2R R20, SRZ ;  /* 0x0000000000147805 */ /* 0x000fe2000001ff00 */
[----:B------:R0:W5:Y:S05]  /*0460*/  @!P3 LDG.E.128 R16, desc[UR10][R28.64] ;  /* 0x0000000a1c10b981 */ /* 0x00016a000c1e1d00 */
[----:B------:R2:W5:Y:S01]  /*0470*/  @!P2 LDG.E.128 R20, desc[UR10][R24.64] ;  /* 0x0000000a1814a981 */ /* 0x000562000c1e1d00 */
[----:B------:R-:W-:-:S04]  /*0480*/  ULEA UR4, UP0, UR9, UR4, 0x2 ;  /* 0x0000000409047291 */ /* 0x000fc8000f8010ff */
[----:B------:R-:W-:Y:S01]  /*0490*/  UIADD3.X UR5, UPT, UPT, URZ, UR5, URZ, UP0, !UPT ;  /* 0x00000005ff057290 */ /* 0x000fe200087fe4ff */
[----:B0-----:R-:W-:Y:S01]  /*04a0*/  @!P1 IMAD.MOV.U32 R28, RZ, RZ, R2 ;  /* 0x000000ffff1c9224 */ /* 0x001fe200078e0002 */
[----:B------:R-:W-:Y:S01]  /*04b0*/  UISETP.GE.U32.AND UP0, UPT, UR4, UR13, UPT ;  /* 0x0000000d0400728c */ /* 0x000fe2000bf06070 */
[----:B------:R-:W-:-:S03]  /*04c0*/  @!P1 IMAD.MOV.U32 R29, RZ, RZ, R3 ;  /* 0x000000ffff1d9224 */ /* 0x000fc600078e0003 */
[----:B------:R-:W-:Y:S01]  /*04d0*/  UISETP.GE.U32.AND.EX UP0, UPT, UR5, UR14, UPT, UP0 ;  /* 0x0000000e0500728c */ /* 0x000fe2000bf06100 */
[C---:B--2---:R-:W-:Y:S02]  /*04e0*/  DMUL R24, R6.reuse, UR18 ;  /* 0x0000001206187c28 */ /* 0x044fe40008000000 */
[----:B------:R-:W-:-:S06]  /*04f0*/  DMUL R26, R6, UR16 ;  /* 0x00000010061a7c28 */ /* 0x000fcc0008000000 */
[C---:B------:R-:W-:Y:S02]  /*0500*/  DFMA R6, R4.reuse, UR16, -R24 ;  /* 0x0000001004067c2b */ /* 0x040fe40008000818 */
[----:B------:R-:W-:Y:S01]  /*0510*/  DFMA R4, R4, UR18, R26 ;  /* 0x0000001204047c2b */ /* 0x000fe2000800001a */
[----:B------:R-:W-:Y:S02]  /*0520*/  IMAD.U32 R25, RZ, RZ, UR9 ;  /* 0x00000009ff197e24 */ /* 0x000fe4000f8e00ff */
[----:B------:R-:W-:Y:S02]  /*0530*/  IMAD.U32 R27, RZ, RZ, UR9 ;  /* 0x00000009ff1b7e24 */ /* 0x000fe4000f8e00ff */
[----:B------:R-:W-:Y:S01]  /*0540*/  IMAD.U32 R24, RZ, RZ, UR8 ;  /* 0x00000008ff187e24 */ /* 0x000fe2000f8e00ff */
[----:B---3--:R-:W-:Y:S02]  /*0550*/  DADD R8, R6, R8 ;  /* 0x0000000006087229 */ /* 0x008fe40000000008 */
[----:B------:R-:W-:-:S07]  /*0560*/  DADD R10, R4, R10 ;  /* 0x00000000040a7229 */ /* 0x000fce000000000a */
[----:B------:R0:W-:Y:S01]  /*0570*/  @!P1 STG.E.128 desc[UR10][R28.64], R8 ;  /* 0x000000081c009986 */ /* 0x0001e2000c101d0a */
[----:B------:R-:W-:Y:S01]  /*0580*/  @!P0 LEA R26, P1, R27, R2, 0x4 ;  /* 0x000000021b1a8211 */ /* 0x000fe200078220ff */
[----:B----4-:R-:W-:Y:S02]  /*0590*/  DADD R12, R6, R12 ;  /* 0x00000000060c7229 */ /* 0x010fe4000000000c */
[----:B------:R-:W-:Y:S01]  /*05a0*/  DADD R14, R4, R14 ;  /* 0x00000000040e7229 */ /* 0x000fe2000000000e */
[----:B------:R-:W-:Y:S01]  /*05b0*/  @!P0 LEA.HI.X R27, R25, R3, RZ, 0x4, P1 ;  /* 0x00000003191b8211 */ /* 0x000fe200008f24ff */
[----:B-----5:R-:W-:Y:S01]  /*05c0*/  DADD R16, R6, R16 ;  /* 0x0000000006107229 */ /* 0x020fe20000000010 */
[----:B------:R-:W-:Y:S01]  /*05d0*/  @!P3 IADD3 R24, P4, P1, R24, UR8, R2 ;  /* 0x000000081818bc10 */ /* 0x000fe2000f99e002 */
[----:B------:R-:W-:Y:S02]  /*05e0*/  DADD R18, R4, R18 ;  /* 0x0000000004127229 */ /* 0x000fe40000000012 */
[----:B------:R-:W-:Y:S01]  /*05f0*/  DADD R20, R6, R20 ;  /* 0x0000000006147229 */ /* 0x000fe20000000014 */
[----:B------:R3:W-:Y:S01]  /*0600*/  @!P0 STG.E.128 desc[UR10][R26.64], R12 ;  /* 0x0000000c1a008986 */ /* 0x0007e2000c101d0a */
[----:B------:R-:W-:Y:S01]  /*0610*/  IMAD.U32 R7, RZ, RZ, UR12 ;  /* 0x0000000cff077e24 */ /* 0x000fe2000f8e00ff */
[----:B------:R-:W-:-:S04]  /*0620*/  DADD R22, R4, R22 ;  /* 0x0000000004167229 */ /* 0x000fc80000000016 */
[----:B------:R-:W-:Y:S01]  /*0630*/  @!P3 IADD3.X R25, PT, PT, R7, UR12, R3, P4, P1 ;  /* 0x0000000c0719bc10 */ /* 0x000fe2000a7e2403 */
[----:B0-----:R-:W-:-:S04]  /*0640*/  IMAD.U32 R9, RZ, RZ, UR8 ;  /* 0x00000008ff097e24 */ /* 0x001fc8000f8e00ff */
[----:B------:R3:W-:Y:S01]  /*0650*/  @!P3 STG.E.128 desc[UR10][R24.64], R16 ;  /* 0x000000101800b986 */ /* 0x0007e2000c101d0a */
[----:B------:R-:W-:Y:S01]  /*0660*/  @!P2 IADD3 R2, P5, P6, R9, UR8, R2 ;  /* 0x000000080902ac10 */ /* 0x000fe2000febe002 */
[----:B------:R-:W-:-:S05]  /*0670*/  IMAD.U32 R9, RZ, RZ, UR12 ;  /* 0x0000000cff097e24 */ /* 0x000fca000f8e00ff */
[----:B------:R-:W-:Y:S02]  /*0680*/  @!P2 IADD3.X R6, PT, PT, R9, UR12, R3, P5, P6 ;  /* 0x0000000c0906ac10 */ /* 0x000fe4000afec403 */
[----:B------:R-:W-:-:S04]  /*0690*/  @!P2 IADD3 R2, P5, PT, R2, UR8, RZ ;  /* 0x000000080202ac10 */ /* 0x000fc8000ffbe0ff */
[----:B------:R-:W-:-:S05]  /*06a0*/  @!P2 IADD3.X R3, PT, PT, R6, UR12, RZ, P5, !PT ;  /* 0x0000000c0603ac10 */ /* 0x000fca000affe4ff */
[----:B------:R3:W-:Y:S01]  /*06b0*/  @!P2 STG.E.128 desc[UR10][R2.64], R20 ;  /* 0x000000140200a986 */ /* 0x0007e2000c101d0a */
[----:B------:R-:W-:Y:S05]  /*06c0*/  BRA.U !UP0, `(.L_x_672) ;  /* 0xfffffff908c47547 */ /* 0x000fea000b83ffff */
[----:B------:R-:W-:Y:S05]  /*06d0*/  EXIT ;  /* 0x000000000000794d */ /* 0x000fea0003800000 */
.L_x_671:
        /* <DEDUP_REMOVED lines=9> */
.L_x_673:
        /* <DEDUP_REMOVED lines=10> */
[--C-:B---3--:R-:W-:Y:S02]  /*0810*/  DADD R12, R12, R26.reuse ;  /* 0x000000000c0c7229 */ /* 0x108fe4000000001a */
[----:B------:R-:W-:Y:S02]  /*0820*/  DADD R16, R16, R26 ;  /* 0x0000000010107229 */ /* 0x000fe4000000001a */
[--C-:B------:R-:W-:Y:S02]  /*0830*/  DADD R14, R14, R24.reuse ;  /* 0x000000000e0e7229 */ /* 0x100fe40000000018 */
[----:B------:R-:W-:Y:S01]  /*0840*/  DADD R18, R18, R24 ;  /* 0x0000000012127229 */ /* 0x000fe20000000018 */
[C---:B------:R-:W-:Y:S02]  /*0850*/  IMAD.SHL.U32 R2, R3.reuse, 0x4, RZ ;  /* 0x0000000403027824 */ /* 0x040fe400078e00ff */
[----:B------:R-:W-:Y:S01]  /*0860*/  IMAD.X R0, RZ, RZ, R0, P0 ;  /* 0x000000ffff007224 */ /* 0x000fe200000e0600 */
[----:B------:R-:W-:-:S02]  /*0870*/  LOP3.LUT P0, RZ, R3, 0xffffc000, RZ, 0xc0, !PT ;  /* 0xffffc00003ff7812 */ /* 0x000fc4000780c0ff */
[----:B------:R-:W-:Y:S01]  /*0880*/  ISETP.LT.U32.AND P1, PT, R2, UR15, PT ;  /* 0x0000000f02007c0c */ /* 0x000fe2000bf21070 */
[----:B------:R3:W-:Y:S01]  /*0890*/  STG.E.ENL2.256 desc[UR10][R22.64], R12, R16 ;  /* 0xf800000c1610797f */ /* 0x0007e2000f12180a */
[----:B------:R-:W-:Y:S02]  /*08a0*/  SHF.L.U64.HI R2, R3, 0x2, R0 ;  /* 0x0000000203027819 */ /* 0x000fe40000010200 */
[----:B------:R-:W-:Y:S02]  /*08b0*/  LOP3.LUT P0, RZ, R0, 0x3fffffff, RZ, 0xc0, P0 ;  /* 0x3fffffff00ff7812 */ /* 0x000fe4000000c0ff */
[----:B------:R-:W-:Y:S01]  /*08c0*/  ISETP.LT.AND.EX P1, PT, R2, UR8, PT, P1 ;  /* 0x0000000802007c0c */ /* 0x000fe2000bf21310 */
[--C-:B--2---:R-:W-:Y:S02]  /*08d0*/  DADD R4, R4, R26.reuse ;  /* 0x0000000004047229 */ /* 0x104fe4000000001a */
[----:B------:R-:W-:Y:S02]  /*08e0*/  DADD R8, R8, R26 ;  /* 0x0000000008087229 */ /* 0x000fe4000000001a */
[----:B------:R-:W-:-:S02]  /*08f0*/  DADD R6, R6, R24 ;  /* 0x0000000006067229 */ /* 0x000fc40000000018 */
[----:B------:R-:W-:-:S07]  /*0900*/  DADD R10, R10, R24 ;  /* 0x000000000a0a7229 */ /* 0x000fce0000000018 */
[----:B------:R3:W-:Y:S01]  /*0910*/  STG.E.ENL2.256 desc[UR10][R22.64+0x20], R4, R8 ;  /* 0xf80001041608797f */ /* 0x0007e2000f12180a */
[----:B------:R-:W-:Y:S05]  /*0920*/  @!P0 BRA P1, `(.L_x_673) ;  /* 0xfffffffc00908947 */ /* 0x000fea000083ffff */
[----:B------:R-:W-:Y:S05]  /*0930*/  EXIT ;  /* 0x000000000000794d */ /* 0x000fea0003800000 */
.L_x_674:
        /* <DEDUP_REMOVED lines=12> */
.L_x_841:


//--------------------- .text._ZN2at6native63_GLOBAL__N__862fb238_30_ForeachBinaryOpScalarTensor_cu_64fe0ca525multi_tensor_apply_kernelINS1_18TensorListMetadataILi1EEENS1_27BinaryOpScalarTensorFunctorIfLi1ELi1ELi0EEEJSt4plusIfEPffEEEvT_T0_DpT1_ --------------------------
	.section	.text._ZN2at6native63_GLOBAL__N__862fb238_30_ForeachBinaryOpScalarTensor_cu_64fe0ca525multi_tensor_apply_kernelINS1_18TensorListMetadataILi1EEENS1_27BinaryOpScalarTensorFunctorIfLi1ELi1ELi0EEEJSt4plusIfEPffEEEvT_T0_DpT1_,"ax",@progbits
	.align	128
.text._ZN2at6native63_GLOBAL__N__862fb238_30_ForeachBinaryOpScalarTensor_cu_64fe0ca525multi_tensor_apply_kernelINS1_18TensorListMetadataILi1EEENS1_27BinaryOpScalarTensorFunctorIfLi1ELi1ELi0EEEJSt4plusIfEPffEEEvT_T0_DpT1_:
        .type           _ZN2at6native63_GLOBAL__N__862fb238_30_ForeachBinaryOpScalarTensor_cu_64fe0ca525multi_tensor_apply_kernelINS1_18TensorListMetadataILi1EEENS1_27BinaryOpScalarTensorFunctorIfLi1ELi1ELi0EEEJSt4plusIfEPffEEEvT_T0_DpT1_,@function
        .size           _ZN2at6native63_GLOBAL__N__862fb238_30_ForeachBinaryOpScalarTensor_cu_64fe0ca525multi_tensor_apply_kernelINS1_18TensorListMetadataILi1EEENS1_27BinaryOpScalarTensorFunctorIfLi1ELi1ELi0EEEJSt4plusIfEPffEEEvT_T0_DpT1_,(.L_x_842 - _ZN2at6native63_GLOBAL__N__862fb238_30_ForeachBinaryOpScalarTensor_cu_64fe0ca525multi_tensor_apply_kernelINS1_18TensorListMetadataILi1EEENS1_27BinaryOpScalarTensorFunctorIfLi1ELi1ELi0EEEJSt4plusIfEPffEEEvT_T0_DpT1_)
        .other          _ZN2at6native63_GLOBAL__N__862fb238_30_ForeachBinaryOpScalarTensor_cu_64fe0ca525multi_tensor_apply_kernelINS1_18TensorListMetadataILi1EEENS1_27BinaryOpScalarTensorFunctorIfLi1ELi1ELi0EEEJSt4plusIfEPffEEEvT_T0_DpT1_,@"STO_CUDA_ENTRY STV_DEFAULT"
_ZN2at6native63_GLOBAL__N__862fb238_30_ForeachBinaryOpScalarTensor_cu_64fe0ca525multi_tensor_apply_kernelINS1_18TensorListMetadataILi1EEENS1_27BinaryOpScalarTensorFunctorIfLi1ELi1ELi0EEEJSt4plusIfEPffEEEvT_T0_DpT1_:
        /* <DEDUP_REMOVED lines=35> */
[----:B------:R-:W-:Y:S05]  /*0230*/  CALL.REL.NOINC `($__internal_63_$__cuda_sm20_div_u16) ;  /* 0x0000000c000c7944 */ /* 0x000fea0003c00000 */
        /* <DEDUP_REMOVED lines=14> */
.L_x_677:
        /* <DEDUP_REMOVED lines=9> */
[----:B------:R-:W-:Y:S02]  /*03b0*/  LEA.HI.X R13, R29, R3, R25, 0x2, P0 ;  /* 0x000000031d0d7211 */ /* 0x000fe400000f1419 */
[----:B------:R-:W-:Y:S01]  /*03c0*/  ISETP.GE.U32.AND P3, PT, R27, R0, PT ;  /* 0x000000001b00720c */ /* 0x000fe20003f66070 */
[----:B------:R-:W-:-:S03]  /*03d0*/  IMAD.U32 R7, RZ, RZ, UR11 ;  /* 0x0000000bff077e24 */ /* 0x000fc6000f8e00ff */
[----:B------:R-:W-:Y:S01]  /*03e0*/  ISETP.GE.AND.EX P3, PT, R23, R16, PT, P3 ;  /* 0x000000101700720c */ /* 0x000fe20003f66330 */
[----:B------:R-:W-:Y:S01]  /*03f0*/  IMAD.U32 R11, RZ, RZ, UR11 ;  /* 0x0000000bff0b7e24 */ /* 0x000fe2000f8e00ff */
[----:B------:R-:W-:-:S03]  /*0400*/  LEA R6, P0, R7, R12, 0x2 ;  /* 0x0000000c07067211 */ /* 0x000fc600078010ff */
[----:B------:R-:W1:Y:S01]  /*0410*/  @!P2 LDG.E R15, desc[UR12][R12.64] ;  /* 0x0000000c0c0fa981 */ /* 0x000e62000c1e1900 */
[----:B------:R-:W-:-:S03]  /*0420*/  IADD3 R9, P1, PT, R27, UR11, RZ ;  /* 0x0000000b1b097c10 */ /* 0x000fc6000ff3e0ff */
[----:B--2---:R-:W1:Y:S01]  /*0430*/  LDG.E R18, desc[UR12][R4.64] ;  /* 0x0000000c04127981 */ /* 0x004e62000c1e1900 */
[----:B------:R-:W-:Y:S01]  /*0440*/  LEA.HI.X R7, R11, R13, RZ, 0x2, P0 ;  /* 0x0000000d0b077211 */ /* 0x000fe200000f14ff */
[----:B------:R-:W-:Y:S01]  /*0450*/  IMAD.MOV.U32 R20, RZ, RZ, RZ ;  /* 0x000000ffff147224 */ /* 0x000fe200078e00ff */
[CC--:B------:R-:W-:Y:S01]  /*0460*/  ISETP.GE.U32.AND P0, PT, R9.reuse, R0.reuse, PT ;  /* 0x000000000900720c */ /* 0x0c0fe20003f06070 */
[----:B------:R-:W-:Y:S01]  /*0470*/  IMAD.X R11, RZ, RZ, R23, P1 ;  /* 0x000000ffff0b7224 */ /* 0x000fe200008e0617 */
[----:B------:R-:W-:Y:S01]  /*0480*/  IADD3 R9, P4, PT, R9, UR11, RZ ;  /* 0x0000000b09097c10 */ /* 0x000fe2000ff9e0ff */
[----:B------:R-:W-:Y:S02]  /*0490*/  IMAD.U32 R19, RZ, RZ, UR11 ;  /* 0x0000000bff137e24 */ /* 0x000fe4000f8e00ff */
[----:B------:R-:W2:Y:S01]  /*04a0*/  @!P3 LDG.E R20, desc[UR12][R6.64] ;  /* 0x0000000c0614b981 */ /* 0x000ea2000c1e1900 */
        /* <DEDUP_REMOVED lines=8> */
[----:B------:R-:W-:Y:S01]  /*0530*/  LEA R10, P4, R19, R8, 0x2 ;  /* 0x00000008130a7211 */ /* 0x000fe200078810ff */
[----:B------:R-:W-:-:S03]  /*0540*/  IMAD.MOV.U32 R19, RZ, RZ, RZ ;  /* 0x000000ffff137224 */ /* 0x000fc600078e00ff */
[----:B------:R-:W-:Y:S01]  /*0550*/  LEA.HI.X R11, R21, R9, RZ, 0x2, P4 ;  /* 0x00000009150b7211 */ /* 0x000fe200020f14ff */
[----:B------:R-:W-:Y:S02]  /*0560*/  IMAD.MOV.U32 R21, RZ, RZ, RZ ;  /* 0x000000ffff157224 */ /* 0x000fe400078e00ff */
[----:B------:R-:W3:Y:S04]  /*0570*/  @!P0 LDG.E R19, desc[UR12][R8.64] ;  /* 0x0000000c08138981 */ /* 0x000ee8000c1e1900 */
[----:B------:R-:W4:Y:S01]  /*0580*/  @!P1 LDG.E R21, desc[UR12][R10.64] ;  /* 0x0000000c0a159981 */ /* 0x000f22000c1e1900 */
[----:B------:R-:W-:Y:S01]  /*0590*/  @!P2 IMAD.MOV.U32 R14, RZ, RZ, R12 ;  /* 0x000000ffff0ea224 */ /* 0x000fe200078e000c */
[----:B------:R-:W-:Y:S01]  /*05a0*/  IADD3 R27, P4, PT, R27, UR10, RZ ;  /* 0x0000000a1b1b7c10 */ /* 0x000fe2000ff9e0ff */
[----:B------:R-:W-:-:S04]  /*05b0*/  IMAD.U32 R24, RZ, RZ, UR10 ;  /* 0x0000000aff187e24 */ /* 0x000fc8000f8e00ff */
[----:B------:R-:W-:Y:S02]  /*05c0*/  IMAD.X R23, RZ, RZ, R23, P4 ;  /* 0x000000ffff177224 */ /* 0x000fe400020e0617 */
[----:B-1----:R-:W-:Y:S01]  /*05d0*/  FFMA.FTZ R22, R18, UR14, R15 ;  /* 0x0000000e12167c23 */ /* 0x002fe2000801000f */
[----:B------:R-:W-:-:S05]  /*05e0*/  @!P2 IMAD.MOV.U32 R15, RZ, RZ, R13 ;  /* 0x000000ffff0fa224 */ /* 0x000fca00078e000d */
[----:B------:R0:W-:Y:S01]  /*05f0*/  @!P2 STG.E desc[UR12][R14.64], R22 ;  /* 0x000000160e00a986 */ /* 0x0001e2000c10190c */
[----:B------:R-:W-:Y:S01]  /*0600*/  LEA R12, P2, R24, R12, 0x2 ;  /* 0x0000000c180c7211 */ /* 0x000fe200078410ff */
[----:B--2---:R-:W-:-:S03]  /*0610*/  FFMA.FTZ R20, R18, UR14, R20 ;  /* 0x0000000e12147c23 */ /* 0x004fc60008010014 */
        /* <DEDUP_REMOVED lines=8> */
[----:B------:R-:W-:Y:S01]  /*06a0*/  LEA.HI.X R15, R27, R3, R23, 0x2, P5 ;  /* 0x000000031b0f7211 */ /* 0x000fe200028f1417 */
[----:B---3--:R-:W-:Y:S01]  /*06b0*/  FFMA.FTZ R19, R18, UR14, R19 ;  /* 0x0000000e12137c23 */ /* 0x008fe20008010013 */
[----:B------:R-:W-:Y:S01]  /*06c0*/  ISETP.GE.AND.EX P2, PT, R23, R16, PT, P2 ;  /* 0x000000101700720c */ /* 0x000fe20003f46320 */
[----:B------:R-:W-:Y:S01]  /*06d0*/  IMAD.X R23, RZ, RZ, R23, P3 ;  /* 0x000000ffff177224 */ /* 0x000fe200018e0617 */
[C---:B------:R-:W-:Y:S01]  /*06e0*/  IADD3 R27, P6, PT, R22.reuse, UR11, RZ ;  /* 0x0000000b161b7c10 */ /* 0x040fe2000ffde0ff */
[----:B-1----:R-:W-:Y:S01]  /*06f0*/  @!P0 IMAD.MOV.U32 R20, RZ, RZ, R8 ;  /* 0x000000ffff148224 */ /* 0x002fe200078e0008 */
[-C--:B------:R-:W-:Y:S02]  /*0700*/  ISETP.GE.U32.AND P3, PT, R22, R0.reuse, PT ;  /* 0x000000001600720c */ /* 0x080fe40003f66070 */
[----:B------:R-:W-:Y:S01]  /*0710*/  ISETP.GE.U32.AND P5, PT, R27, R0, PT ;  /* 0x000000001b00720c */ /* 0x000fe20003fa6070 */
[----:B------:R-:W-:Y:S01]  /*0720*/  IMAD.X R7, RZ, RZ, R23, P6 ;  /* 0x000000ffff077224 */ /* 0x000fe200030e0617 */
[-C--:B------:R-:W-:Y:S01]  /*0730*/  ISETP.GE.AND.EX P3, PT, R23, R16.reuse, PT, P3 ;  /* 0x000000101700720c */ /* 0x080fe20003f66330 */
[----:B----4-:R-:W-:Y:S01]  /*0740*/  FFMA.FTZ R23, R18, UR14, R21 ;  /* 0x0000000e12177c23 */ /* 0x010fe20008010015 */
[----:B------:R-:W-:Y:S01]  /*0750*/  @!P0 IMAD.MOV.U32 R21, RZ, RZ, R9 ;  /* 0x000000ffff158224 */ /* 0x000fe200078e0009 */
[----:B------:R-:W-:-:S02]  /*0760*/  ISETP.GE.AND.EX P4, PT, R25, R16, PT, P4 ;  /* 0x000000101900720c */ /* 0x000fc40003f86340 */
[----:B------:R-:W-:Y:S01]  /*0770*/  ISETP.GE.AND.EX P5, PT, R7, R16, PT, P5 ;  /* 0x000000100700720c */ /* 0x000fe20003fa6350 */
[----:B------:R-:W-:Y:S01]  /*0780*/  IMAD.U32 R7, RZ, RZ, UR11 ;  /* 0x0000000bff077e24 */ /* 0x000fe2000f8e00ff */
[----:B------:R0:W-:Y:S01]  /*0790*/  @!P0 STG.E desc[UR12][R20.64], R19 ;  /* 0x0000001314008986 */ /* 0x0001e2000c10190c */
[----:B------:R-:W-:Y:S02]  /*07a0*/  IMAD.U32 R9, RZ, RZ, UR11 ;  /* 0x0000000bff097e24 */ /* 0x000fe4000f8e00ff */
[----:B------:R-:W-:Y:S01]  /*07b0*/  IMAD.U32 R25, RZ, RZ, UR11 ;  /* 0x0000000bff197e24 */ /* 0x000fe2000f8e00ff */
[----:B------:R-:W-:Y:S01]  /*07c0*/  LEA R6, P0, R7, R14, 0x2 ;  /* 0x0000000e07067211 */ /* 0x000fe200078010ff */
[----:B------:R-:W-:Y:S01]  /*07d0*/  IMAD.U32 R27, RZ, RZ, UR11 ;  /* 0x0000000bff1b7e24 */ /* 0x000fe2000f8e00ff */
[----:B------:R1:W-:Y:S01]  /*07e0*/  @!P1 STG.E desc[UR12][R10.64], R23 ;  /* 0x000000170a009986 */ /* 0x0003e2000c10190c */
[----:B------:R-:W-:Y:S01]  /*07f0*/  IMAD.MOV.U32 R18, RZ, RZ, RZ ;  /* 0x000000ffff127224 */ /* 0x000fe200078e00ff */
[----:B------:R-:W-:-:S02]  /*0800*/  LEA.HI.X R7, R9, R15, RZ, 0x2, P0 ;  /* 0x0000000f09077211 */ /* 0x000fc400000f14ff */
[----:B------:R-:W-:Y:S01]  /*0810*/  LEA R8, P0, R25, R6, 0x2 ;  /* 0x0000000619087211 */ /* 0x000fe200078010ff */
[----:B------:R-:W2:Y:S01]  /*0820*/  LDG.E R4, desc[UR12][R4.64] ;  /* 0x0000000c04047981 */ /* 0x000ea2000c1e1900 */
[----:B0-----:R-:W-:Y:S02]  /*0830*/  IMAD.MOV.U32 R19, RZ, RZ, RZ ;  /* 0x000000ffff137224 */ /* 0x001fe400078e00ff */
[----:B------:R-:W-:Y:S01]  /*0840*/  LEA.HI.X R9, R27, R7, RZ, 0x2, P0 ;  /* 0x000000071b097211 */ /* 0x000fe200000f14ff */
[----:B------:R-:W2:Y:S01]  /*0850*/  @!P2 LDG.E R18, desc[UR12][R14.64] ;  /* 0x0000000c0e12a981 */ /* 0x000ea2000c1e1900 */
[----:B-1----:R-:W-:-:S03]  /*0860*/  CS2R R10, SRZ ;  /* 0x00000000000a7805 */ /* 0x002fc6000001ff00 */
[----:B------:R-:W3:Y:S04]  /*0870*/  @!P4 LDG.E R19, desc[UR12][R12.64] ;  /* 0x0000000c0c13c981 */ /* 0x000ee8000c1e1900 */
[----:B------:R-:W4:Y:S04]  /*0880*/  @!P3 LDG.E R10, desc[UR12][R6.64] ;  /* 0x0000000c060ab981 */ /* 0x000f28000c1e1900 */
[----:B------:R-:W5:Y:S01]  /*0890*/  @!P5 LDG.E R11, desc[UR12][R8.64] ;  /* 0x0000000c080bd981 */ /* 0x000f62000c1e1900 */
[----:B------:R-:W-:-:S04]  /*08a0*/  UIADD3 UR4, UP0, UPT, UR4, 0x2, URZ ;  /* 0x0000000204047890 */ /* 0x000fc8000ff1e0ff */
[----:B------:R-:W-:Y:S02]  /*08b0*/  UIADD3.X UR5, UPT, UPT, URZ, UR5, URZ, UP0, !UPT ;  /* 0x00000005ff057290 */ /* 0x000fe400087fe4ff */
[----:B------:R-:W-:-:S04]  /*08c0*/  UISETP.NE.U32.AND UP0, UPT, UR4, UR9, UPT ;  /* 0x000000090400728c */ /* 0x000fc8000bf05070 */
[----:B------:R-:W-:Y:S02]  /*08d0*/  UISETP.NE.AND.EX UP0, UPT, UR5, URZ, UPT, UP0 ;  /* 0x000000ff0500728c */ /* 0x000fe4000bf05300 */
[----:B------:R-:W-:-:S04]  /*08e0*/  ULEA UR6, UP1, UR10, UR6, 0x1 ;  /* 0x000000060a067291 */ /* 0x000fc8000f8208ff */
[----:B------:R-:W-:Y:S01]  /*08f0*/  ULEA.HI.X UR7, UR10, UR7, URZ, 0x1, UP1 ;  /* 0x000000070a077291 */ /* 0x000fe200088f0cff */
[C---:B--2---:R-:W-:Y:S01]  /*0900*/  FFMA.FTZ R5, R4.reuse, UR14, R18 ;  /* 0x0000000e04057c23 */ /* 0x044fe20008010012 */
[C---:B---3--:R-:W-:Y:S01]  /*0910*/  FFMA.FTZ R19, R4.reuse, UR14, R19 ;  /* 0x0000000e04137c23 */ /* 0x048fe20008010013 */
[----:B----4-:R-:W-:-:S04]  /*0920*/  FFMA.FTZ R21, R4, UR14, R10 ;  /* 0x0000000e04157c23 */ /* 0x010fc8000801000a */
[----:B------:R2:W-:Y:S01]  /*0930*/  @!P4 STG.E desc[UR12][R12.64], R19 ;  /* 0x000000130c00c986 */ /* 0x0005e2000c10190c */
[----:B-----5:R-:W-:-:S03]  /*0940*/  FFMA.FTZ R11, R4, UR14, R11 ;  /* 0x0000000e040b7c23 */ /* 0x020fc6000801000b */
[----:B------:R2:W-:Y:S04]  /*0950*/  @!P2 STG.E desc[UR12][R14.64], R5 ;  /* 0x000000050e00a986 */ /* 0x0005e8000c10190c */
[----:B------:R2:W-:Y:S04]  /*0960*/  @!P3 STG.E desc[UR12][R6.64], R21 ;  /* 0x000000150600b986 */ /* 0x0005e8000c10190c */
[----:B------:R2:W-:Y:S01]  /*0970*/  @!P5 STG.E desc[UR12][R8.64], R11 ;  /* 0x0000000b0800d986 */ /* 0x0005e2000c10190c */
[----:B------:R-:W-:Y:S05]  /*0980*/  BRA.U UP0, `(.L_x_677) ;  /* 0xfffffff900647547 */ /* 0x000fea000b83ffff */
.L_x_676:
        /* <DEDUP_REMOVED lines=32> */
[----:B------:R-:W2:Y:S01]  /*0b90*/  @!P0 LDG.E R0, desc[UR12][R2.64] ;  /* 0x0000000c02008981 */ /* 0x000ea2000c1e1900 */
[----:B------:R-:W-:Y:S01]  /*0ba0*/  IADD3 R10, P4, PT, R8, UR4, RZ ;  /* 0x00000004080a7c10 */ /* 0x000fe2000ff9e0ff */
[----:B------:R-:W-:Y:S01]  /*0bb0*/  IMAD.MOV.U32 R14, RZ, RZ, RZ ;  /* 0x000000ffff0e7224 */ /* 0x000fe200078e00ff */
[----:B------:R-:W2:Y:S01]  /*0bc0*/  LDCU UR4, c[0x0][0x10b8] ;  /* 0x00021700ff0477ac */ /* 0x000ea20008000800 */
[----:B------:R-:W3:Y:S01]  /*0bd0*/  @!P1 LDG.E R12, desc[UR12][R4.64] ;  /* 0x0000000c040c9981 */ /* 0x000ee2000c1e1900 */
[----:B------:R-:W-:-:S03]  /*0be0*/  IADD3.X R11, PT, PT, R9, UR5, RZ, P4, !PT ;  /* 0x00000005090b7c10 */ /* 0x000fc6000a7fe4ff */
[----:B------:R-:W4:Y:S04]  /*0bf0*/  @!P2 LDG.E R13, desc[UR12][R8.64] ;  /* 0x0000000c080da981 */ /* 0x000f28000c1e1900 */
[----:B------:R-:W5:Y:S01]  /*0c00*/  @!P3 LDG.E R14, desc[UR12][R10.64] ;  /* 0x0000000c0a0eb981 */ /* 0x000f62000c1e1900 */
        /* <DEDUP_REMOVED lines=8> */
[----:B------:R-:W-:Y:S01]  /*0c90*/  STG.E desc[UR12][R10.64], R19 ;  /* 0x000000130a007986 */ /* 0x000fe2000c10190c */
[----:B------:R-:W-:Y:S05]  /*0ca0*/  EXIT ;  /* 0x000000000000794d */ /* 0x000fea0003800000 */
.L_x_675:
        /* <DEDUP_REMOVED lines=9> */
.L_x_678:
[C---:B---3--:R-:W-:Y:S01]  /*0d40*/  LEA R10, P0, R15.reuse, R2, 0x4 ;  /* 0x000000020f0a7211 */ /* 0x048fe200078020ff */
[----:B0-----:R-:W2:Y:S03]  /*0d50*/  LDG.E R13, desc[UR12][R8.64] ;  /* 0x0000000c080d7981 */ /* 0x001ea6000c1e1900 */
[----:B------:R-:W-:-:S05]  /*0d60*/  LEA.HI.X R11, R15, R3, R12, 0x4, P0 ;  /* 0x000000030f0b7211 */ /* 0x000fca00000f240c */
[----:B------:R-:W2:Y:S01]  /*0d70*/  LDG.E.128 R4, desc[UR12][R10.64] ;  /* 0x0000000c0a047981 */ /* 0x000ea2000c1e1d00 */
[----:B-1----:R-:W-:-:S05]  /*0d80*/  IADD3 R15, P0, PT, R15, UR4, RZ ;  /* 0x000000040f0f7c10 */ /* 0x002fca000ff1e0ff */
[C---:B------:R-:W-:Y:S02]  /*0d90*/  IMAD.SHL.U32 R0, R15.reuse, 0x4, RZ ;  /* 0x000000040f007824 */ /* 0x040fe400078e00ff */
[----:B------:R-:W-:Y:S01]  /*0da0*/  IMAD.X R12, RZ, RZ, R12, P0 ;  /* 0x000000ffff0c7224 */ /* 0x000fe200000e060c */
[C---:B------:R-:W-:Y:S02]  /*0db0*/  LOP3.LUT P0, RZ, R15.reuse, 0xffffc000, RZ, 0xc0, !PT ;  /* 0xffffc0000fff7812 */ /* 0x040fe4000780c0ff */
[----:B------:R-:W-:Y:S02]  /*0dc0*/  ISETP.LT.U32.AND P1, PT, R0, R17, PT ;  /* 0x000000110000720c */ /* 0x000fe40003f21070 */
[----:B------:R-:W-:Y:S02]  /*0dd0*/  SHF.L.U64.HI R0, R15, 0x2, R12 ;  /* 0x000000020f007819 */ /* 0x000fe4000001020c */
[----:B------:R-:W-:Y:S02]  /*0de0*/  LOP3.LUT P0, RZ, R12, 0x3fffffff, RZ, 0xc0, P0 ;  /* 0x3fffffff0cff7812 */ /* 0x000fe4000000c0ff */
[----:B------:R-:W-:Y:S01]  /*0df0*/  ISETP.LT.AND.EX P1, PT, R0, R19, PT, P1 ;  /* 0x000000130000720c */ /* 0x000fe20003f21310 */
[C---:B--2---:R-:W-:Y:S01]  /*0e00*/  FFMA.FTZ R4, R13.reuse, UR5, R4 ;  /* 0x000000050d047c23 */ /* 0x044fe20008010004 */
[C---:B------:R-:W-:Y:S01]  /*0e10*/  FFMA.FTZ R5, R13.reuse, UR5, R5 ;  /* 0x000000050d057c23 */ /* 0x040fe20008010005 */
[C---:B------:R-:W-:Y:S01]  /*0e20*/  FFMA.FTZ R6, R13.reuse, UR5, R6 ;  /* 0x000000050d067c23 */ /* 0x040fe20008010006 */
[----:B------:R-:W-:-:S05]  /*0e30*/  FFMA.FTZ R7, R13, UR5, R7 ;  /* 0x000000050d077c23 */ /* 0x000fca0008010007 */
[----:B------:R3:W-:Y:S04]  /*0e40*/  STG.E.128 desc[UR12][R10.64], R4 ;  /* 0x000000040a007986 */ /* 0x0007e8000c101d0c */
[----:B------:R-:W-:Y:S05]  /*0e50*/  @!P0 BRA P1, `(.L_x_678) ;  /* 0xfffffffc00b88947 */ /* 0x000fea000083ffff */
[----:B------:R-:W-:Y:S05]  /*0e60*/  EXIT ;  /* 0x000000000000794d */ /* 0x000fea0003800000 */
        .weak           $__internal_63_$__cuda_sm20_div_u16
        .type           $__internal_63_$__cuda_sm20_div_u16,@function
        .size           $__internal_63_$__cuda_sm20_div_u16,(.L_x_842 - $__internal_63_$__cuda_sm20_div_u16)
$__internal_63_$__cuda_sm20_div_u16:
        /* <DEDUP_REMOVED lines=19> */
[----:B------:R-:W-:Y:S05]  /*0fa0*/  RET.REL.NODEC R4 `(_ZN2at6native63_GLOBAL__N__862fb238_30_ForeachBinaryOpScalarTensor_cu_64fe0ca525multi_tensor_apply_kernelINS1_18TensorListMetadataILi1EEENS1_27BinaryOpScalarTensorFunctorIfLi1ELi1ELi0EEEJSt4plusIfEPffEEEvT_T0_DpT1_) ;  /* 0xfffffff004147950 */ /* 0x000fea0003c3ffff */
.L_x_679:
        /* <DEDUP_REMOVED lines=13> */
.L_x_842:


//--------------------- .text._ZN2at6native63_GLOBAL__N__862fb238_30_ForeachBinaryOpScalarTensor_cu_64fe0ca525multi_tensor_apply_kernelINS1_18TensorListMetadataILi1EEENS1_27BinaryOpScalarTensorFunctorIdLi1ELi1ELi0EEEJSt4plusIdEPddEEEvT_T0_DpT1_ --------------------------
	.section	.text._ZN2at6native63_GLOBAL__N__862fb238_30_ForeachBinaryOpScalarTensor_cu_64fe0ca525multi_tensor_apply_kernelINS1_18TensorListMetadataILi1EEENS1_27BinaryOpScalarTensorFunctorIdLi1ELi1ELi0EEEJSt4plusIdEPddEEEvT_T0_DpT1_,"ax",@progbits
	.align	128
.text._ZN2at6native63_GLOBAL__N__862fb238_30_ForeachBinaryOpScalarTensor_cu_64fe0ca525multi_tensor_apply_kernelINS1_18TensorListMetadataILi1EEENS1_27BinaryOpScalarTensorFunctorIdLi1ELi1ELi0EEEJSt4plusIdEPddEEEvT_T0_DpT1_:
        .type           _ZN2at6native63_GLOBAL__N__862fb238_30_ForeachBinaryOpScalarTensor_cu_64fe0ca525multi_tensor_apply_kernelINS1_18TensorListMetadataILi1EEENS1_27BinaryOpScalarTensorFunctorIdLi1ELi1ELi0EEEJSt4plusIdEPddEEEvT_T0_DpT1_,@function
        .size           _ZN2at6native63_GLOBAL__N__862fb238_30_ForeachBinaryOpScalarTensor_cu_64fe0ca525multi_tensor_apply_kernelINS1_18TensorListMetadataILi1EEENS1_27BinaryOpScalarTensorFunctorIdLi1ELi1ELi0EEEJSt4plusIdEPddEEEvT_T0_DpT1_,(.L_x_844 - _ZN2at6native63_GLOBAL__N__862fb238_30_ForeachBinaryOpScalarTensor_cu_64fe0ca525multi_tensor_apply_kernelINS1_18TensorListMetadataILi1EEENS1_27BinaryOpScalarTensorFunctorIdLi1ELi1ELi0EEEJSt4plusIdEPddEEEvT_T0_DpT1_)
        .other          _ZN2at6native63_GLOBAL__N__862fb238_30_ForeachBinaryOpScalarTensor_cu_64fe0ca525multi_tensor_apply_kernelINS1_18TensorListMetadataILi1EEENS1_27BinaryOpScalarTensorFunctorIdLi1ELi1ELi0EEEJSt4plusIdEPddEEEvT_T0_DpT1_,@"STO_CUDA_ENTRY STV_DEFAULT"
_ZN2at6native63_GLOBAL__N__862fb238_30_ForeachBinaryOpScalarTensor_cu_64fe0ca525multi_tensor_apply_kernelINS1_18TensorListMetadataILi1EEENS1_27BinaryOpScalarTensorFunctorIdLi1ELi1ELi0EEEJSt4plusIdEPddEEEvT_T0_DpT1_:
        /* <DEDUP_REMOVED lines=35> */
[----:B------:R-:W-:Y:S05]  /*0230*/  CALL.REL.NOINC `($__internal_64_$__cuda_sm20_div_u16) ;  /* 0x0000000c002c7944 */ /* 0x000fea0003c00000 */
        /* <DEDUP_REMOVED lines=16> */
.L_x_682:
[----:B0-2---:R-:W-:Y:S02]  /*0340*/  IADD3 R19, P0, PT, R5, R28, RZ ;  /* 0x0000001c05137210 */ /* 0x005fe40007f1e0ff */
[----:B------:R-:W-:Y:S02]  /*0350*/  CS2R R22, SRZ ;  /* 0x0000000000167805 */ /* 0x000fe4000001ff00 */
[C---:B------:R-:W-:Y:S01]  /*0360*/  IADD3 R11, P1, PT, R0.reuse, R19, RZ ;  /* 0x00000013000b7210 */ /* 0x040fe20007f3e0ff */
[----:B------:R-:W-:Y:S01]  /*0370*/  IMAD.X R17, RZ, RZ, R4, P0 ;  /* 0x000000ffff117224 */ /* 0x000fe200000e0604 */
[C---:B------:R-:W-:Y:S02]  /*0380*/  LEA R8, P0, R19.reuse, R6, 0x3 ;  /* 0x0000000613087211 */ /* 0x040fe400078018ff */
[----:B------:R-:W-:Y:S01]  /*0390*/  IADD3 R13, P3, PT, R0, R11, RZ ;  /* 0x0000000b000d7210 */ /* 0x000fe20007f7e0ff */
[--C-:B------:R-:W-:Y:S01]  /*03a0*/  IMAD.X R20, RZ, RZ, R17.reuse, P1 ;  /* 0x000000ffff147224 */ /* 0x100fe200008e0611 */
[----:B------:R-:W-:-:S02]  /*03b0*/  LEA.HI.X R9, R19, R7, R17, 0x3, P0 ;  /* 0x0000000713097211 */ /* 0x000fc400000f1c11 */
[----:B------:R-:W-:Y:S01]  /*03c0*/  IADD3 R15, P5, PT, R0, R13, RZ ;  /* 0x0000000d000f7210 */ /* 0x000fe20007fbe0ff */
[----:B------:R-:W-:Y:S01]  /*03d0*/  IMAD.X R10, RZ, RZ, R20, P3 ;  /* 0x000000ffff0a7224 */ /* 0x000fe200018e0614 */
[-C--:B------:R-:W-:Y:S02]  /*03e0*/  ISETP.GE.U32.AND P0, PT, R13, R2.reuse, PT ;  /* 0x000000020d00720c */ /* 0x080fe40003f06070 */
[-C--:B------:R-:W-:Y:S01]  /*03f0*/  ISETP.GE.U32.AND P1, PT, R15, R2.reuse, PT ;  /* 0x000000020f00720c */ /* 0x080fe20003f26070 */
[----:B------:R-:W-:Y:S01]  /*0400*/  IMAD.X R12, RZ, RZ, R10, P5 ;  /* 0x000000ffff0c7224 */ /* 0x000fe200028e060a */
[-C--:B------:R-:W-:Y:S01]  /*0410*/  ISETP.GE.AND.EX P0, PT, R10, R3.reuse, PT, P0 ;  /* 0x000000030a00720c */ /* 0x080fe20003f06300 */
[----:B------:R-:W-:Y:S01]  /*0420*/  IMAD.WIDE.U32 R14, R0, 0x8, R8 ;  /* 0x00000008000e7825 */ /* 0x000fe200078e0008 */
[----:B------:R-:W-:Y:S02]  /*0430*/  ISETP.GE.U32.AND P2, PT, R11, R2, PT ;  /* 0x000000020b00720c */ /* 0x000fe40003f46070 */
[----:B------:R-:W-:Y:S01]  /*0440*/  ISETP.GE.AND.EX P1, PT, R12, R3, PT, P1 ;  /* 0x000000030c00720c */ /* 0x000fe20003f26310 */
[----:B------:R-:W0:Y:S01]  /*0450*/  LDC.64 R10, c[0x0][0x10b0] ;  /* 0x00042c00ff0a7b82 */ /* 0x000e220000000a00 */
[----:B------:R-:W-:-:S02]  /*0460*/  LEA R24, P3, R0, R14, 0x3 ;  /* 0x0000000e00187211 */ /* 0x000fc400078618ff */
[----:B------:R-:W-:Y:S02]  /*0470*/  CS2R R12, SRZ ;  /* 0x00000000000c7805 */ /* 0x000fe4000001ff00 */
[----:B------:R-:W-:Y:S02]  /*0480*/  ISETP.GE.AND.EX P2, PT, R20, R3, PT, P2 ;  /* 0x000000031400720c */ /* 0x000fe40003f46320 */
[----:B------:R-:W-:Y:S02]  /*0490*/  LEA.HI.X R25, R0, R15, RZ, 0x3, P3 ;  /* 0x0000000f00197211 */ /* 0x000fe400018f1cff */
[----:B------:R-:W-:-:S03]  /*04a0*/  ISETP.GE.U32.AND P3, PT, R19, R2, PT ;  /* 0x000000021300720c */ /* 0x000fc60003f66070 */
[----:B------:R2:W3:Y:S01]  /*04b0*/  @!P0 LDG.E.64 R22, desc[UR6][R24.64] ;  /* 0x0000000618168981 */ /* 0x0004e2000c1e1b00 */
[----:B------:R-:W-:-:S05]  /*04c0*/  ISETP.GE.AND.EX P3, PT, R17, R3, PT, P3 ;  /* 0x000000031100720c */ /* 0x000fca0003f66330 */
[----:B------:R4:W1:Y:S01]  /*04d0*/  @!P2 LDG.E.64 R12, desc[UR6][R14.64] ;  /* 0x000000060e0ca981 */ /* 0x000862000c1e1b00 */
        /* <DEDUP_REMOVED lines=8> */
[----:B------:R-:W-:Y:S01]  /*0560*/  @!P0 SHF.R.U32.HI R27, RZ, 0x1d, R0 ;  /* 0x0000001dff1b8819 */ /* 0x000fe20000011600 */
[----:B------:R-:W-:-:S05]  /*0570*/  @!P1 IMAD.SHL.U32 R29, R0, 0x8, RZ ;  /* 0x00000008001d9824 */ /* 0x000fca00078e00ff */
[----:B------:R-:W-:Y:S01]  /*0580*/  @!P1 IADD3 R16, P5, P6, R29, R8, R29 ;  /* 0x000000081d109210 */ /* 0x000fe20007ebe01d */
[C---:B-1----:R-:W-:Y:S02]  /*0590*/  DFMA R12, R10.reuse, UR8, R12 ;  /* 0x000000080a0c7c2b */ /* 0x042fe4000800000c */
[----:B----4-:R-:W-:-:S07]  /*05a0*/  DFMA R24, R10, UR8, R24 ;  /* 0x000000080a187c2b */ /* 0x010fce0008000018 */
[----:B------:R0:W-:Y:S01]  /*05b0*/  @!P3 STG.E.64 desc[UR6][R8.64], R24 ;  /* 0x000000180800b986 */ /* 0x0001e2000c101b06 */
[----:B------:R-:W-:-:S04]  /*05c0*/  LEA RZ, P3, R19, R6, 0x3 ;  /* 0x0000000613ff7211 */ /* 0x000fc800078618ff */
[----:B------:R-:W-:Y:S02]  /*05d0*/  LEA.HI.X R18, R19, R7, R17, 0x3, P3 ;  /* 0x0000000713127211 */ /* 0x000fe400018f1c11 */
[----:B0-----:R-:W-:-:S04]  /*05e0*/  @!P2 LEA R24, P3, R0, R8, 0x3 ;  /* 0x000000080018a211 */ /* 0x001fc800078618ff */
[----:B------:R-:W-:-:S05]  /*05f0*/  @!P2 LEA.HI.X R25, R0, R18, RZ, 0x3, P3 ;  /* 0x000000120019a211 */ /* 0x000fca00018f1cff */
[----:B------:R0:W-:Y:S01]  /*0600*/  @!P2 STG.E.64 desc[UR6][R24.64], R12 ;  /* 0x0000000c1800a986 */ /* 0x0001e2000c101b06 */
[----:B---3--:R-:W-:Y:S01]  /*0610*/  DFMA R22, R10, UR8, R22 ;  /* 0x000000080a167c2b */ /* 0x008fe20008000016 */
[----:B0-----:R-:W-:-:S04]  /*0620*/  @!P0 IADD3 R24, P2, P3, R21, R8, R21 ;  /* 0x0000000815188210 */ /* 0x001fc80007b5e015 */
[----:B------:R-:W-:Y:S01]  /*0630*/  @!P0 IADD3.X R25, PT, PT, R27, R18, R27, P2, P3 ;  /* 0x000000121b198210 */ /* 0x000fe200017e641b */
[----:B------:R-:W-:Y:S01]  /*0640*/  IMAD.SHL.U32 R27, R0, 0x4, RZ ;  /* 0x00000004001b7824 */ /* 0x000fe200078e00ff */
[----:B------:R-:W0:Y:S04]  /*0650*/  LDC.64 R12, c[0x0][0x10b0] ;  /* 0x00042c00ff0c7b82 */ /* 0x000e280000000a00 */
[----:B------:R-:W-:Y:S01]  /*0660*/  IADD3 R21, P3, PT, R27, R19, RZ ;  /* 0x000000131b157210 */ /* 0x000fe20007f7e0ff */
[----:B------:R1:W-:Y:S03]  /*0670*/  @!P0 STG.E.64 desc[UR6][R24.64], R22 ;  /* 0x0000001618008986 */ /* 0x0003e6000c101b06 */
[----:B------:R-:W-:-:S02]  /*0680*/  ISETP.GE.U32.AND P0, PT, R21, R2, PT ;  /* 0x000000021500720c */ /* 0x000fc40003f06070 */
[----:B------:R-:W-:Y:S01]  /*0690*/  @!P1 SHF.R.U32.HI R21, RZ, 0x1d, R0 ;  /* 0x0000001dff159819 */ /* 0x000fe20000011600 */
[----:B------:R-:W-:Y:S01]  /*06a0*/  IMAD.X R17, RZ, RZ, R17, P3 ;  /* 0x000000ffff117224 */ /* 0x000fe200018e0611 */
[----:B------:R-:W-:Y:S02]  /*06b0*/  @!P1 IADD3 R16, P2, PT, R29, R16, RZ ;  /* 0x000000101d109210 */ /* 0x000fe40007f5e0ff */
[----:B------:R-:W-:Y:S01]  /*06c0*/  @!P1 IADD3.X R29, PT, PT, R21, R18, R21, P5, P6 ;  /* 0x00000012151d9210 */ /* 0x000fe20002fec415 */
[----:B--2---:R-:W-:Y:S01]  /*06d0*/  DFMA R14, R10, UR8, R14 ;  /* 0x000000080a0e7c2b */ /* 0x004fe2000800000e */
[----:B------:R-:W-:Y:S01]  /*06e0*/  ISETP.GE.AND.EX P0, PT, R17, R3, PT, P0 ;  /* 0x000000031100720c */ /* 0x000fe20003f06300 */
[----:B-1----:R-:W-:Y:S02]  /*06f0*/  IMAD.IADD R22, R0, 0x1, R19 ;  /* 0x0000000100167824 */ /* 0x002fe400078e0213 */
[----:B------:R-:W-:-:S03]  /*0700*/  @!P1 IMAD.X R17, R21, 0x1, R29, P2 ;  /* 0x0000000115119824 */ /* 0x000fc600010e061d */
[C---:B------:R-:W-:Y:S02]  /*0710*/  IADD3 R19, P2, PT, R27.reuse, R22, RZ ;  /* 0x000000161b137210 */ /* 0x040fe40007f5e0ff */
[----:B------:R-:W-:Y:S02]  /*0720*/  LEA R10, P5, R27, R8, 0x3 ;  /* 0x000000081b0a7211 */ /* 0x000fe400078a18ff */
[----:B------:R-:W-:Y:S01]  /*0730*/  CS2R R24, SRZ ;  /* 0x0000000000187805 */ /* 0x000fe2000001ff00 */
[----:B------:R1:W-:Y:S01]  /*0740*/  @!P1 STG.E.64 desc[UR6][R16.64], R14 ;  /* 0x0000000e10009986 */ /* 0x0003e2000c101b06 */
[----:B------:R-:W-:Y:S01]  /*0750*/  IMAD.X R20, RZ, RZ, R20, P2 ;  /* 0x000000ffff147224 */ /* 0x000fe200010e0614 */
[----:B------:R-:W-:Y:S02]  /*0760*/  LEA R22, P3, R19, R6, 0x3 ;  /* 0x0000000613167211 */ /* 0x000fe400078618ff */
[----:B------:R-:W-:Y:S01]  /*0770*/  LEA.HI.X R11, R27, R18, RZ, 0x3, P5 ;  /* 0x000000121b0b7211 */ /* 0x000fe200028f1cff */
[----:B0-----:R-:W2:Y:S01]  /*0780*/  LDG.E.64 R12, desc[UR6][R12.64] ;  /* 0x000000060c0c7981 */ /* 0x001ea2000c1e1b00 */
[----:B------:R-:W-:-:S02]  /*0790*/  ISETP.GE.U32.AND P2, PT, R19, R2, PT ;  /* 0x000000021300720c */ /* 0x000fc40003f46070 */
[----:B------:R-:W-:Y:S01]  /*07a0*/  IADD3 R21, P1, PT, R0, R19, RZ ;  /* 0x0000001300157210 */ /* 0x000fe20007f3e0ff */
[----:B------:R-:W2:Y:S01]  /*07b0*/  @!P0 LDG.E.64 R24, desc[UR6][R10.64] ;  /* 0x000000060a188981 */ /* 0x000ea2000c1e1b00 */
[--C-:B------:R-:W-:Y:S02]  /*07c0*/  LEA.HI.X R23, R19, R7, R20.reuse, 0x3, P3 ;  /* 0x0000000713177211 */ /* 0x100fe400018f1c14 */
[----:B------:R-:W-:Y:S01]  /*07d0*/  ISETP.GE.AND.EX P2, PT, R20, R3, PT, P2 ;  /* 0x000000031400720c */ /* 0x000fe20003f46320 */
[----:B------:R-:W-:Y:S01]  /*07e0*/  IMAD.X R20, RZ, RZ, R20, P1 ;  /* 0x000000ffff147224 */ /* 0x000fe200008e0614 */
[----:B------:R-:W-:Y:S02]  /*07f0*/  IADD3 R19, P6, PT, R0, R21, RZ ;  /* 0x0000001500137210 */ /* 0x000fe40007fde0ff */
[-C--:B------:R-:W-:Y:S02]  /*0800*/  ISETP.GE.U32.AND P1, PT, R21, R2.reuse, PT ;  /* 0x000000021500720c */ /* 0x080fe40003f26070 */
[----:B------:R-:W-:Y:S01]  /*0810*/  ISETP.GE.U32.AND P3, PT, R19, R2, PT ;  /* 0x000000021300720c */ /* 0x000fe20003f66070 */
[----:B------:R-:W-:Y:S01]  /*0820*/  IMAD.X R8, RZ, RZ, R20, P6 ;  /* 0x000000ffff087224 */ /* 0x000fe200030e0614 */
[----:B------:R-:W-:-:S02]  /*0830*/  ISETP.GE.AND.EX P1, PT, R20, R3, PT, P1 ;  /* 0x000000031400720c */ /* 0x000fc40003f26310 */
[----:B-1----:R-:W-:Y:S02]  /*0840*/  LEA R14, P6, R0, R22, 0x3 ;  /* 0x00000016000e7211 */ /* 0x002fe400078c18ff */
[----:B------:R-:W-:Y:S02]  /*0850*/  CS2R R16, SRZ ;  /* 0x0000000000107805 */ /* 0x000fe4000001ff00 */
[----:B------:R-:W-:Y:S02]  /*0860*/  ISETP.GE.AND.EX P3, PT, R8, R3, PT, P3 ;  /* 0x000000030800720c */ /* 0x000fe40003f66330 */
[C---:B------:R-:W-:Y:S02]  /*0870*/  LEA.HI.X R15, R0.reuse, R23, RZ, 0x3, P6 ;  /* 0x00000017000f7211 */ /* 0x040fe400030f1cff */
[----:B------:R-:W-:Y:S02]  /*0880*/  CS2R R18, SRZ ;  /* 0x0000000000127805 */ /* 0x000fe4000001ff00 */
[----:B------:R-:W-:Y:S01]  /*0890*/  CS2R R20, SRZ ;  /* 0x0000000000147805 */ /* 0x000fe2000001ff00 */
[----:B------:R0:W3:Y:S04]  /*08a0*/  @!P2 LDG.E.64 R16, desc[UR6][R22.64] ;  /* 0x000000061610a981 */ /* 0x0000e8000c1e1b00 */
[----:B------:R-:W4:Y:S01]  /*08b0*/  @!P1 LDG.E.64 R18, desc[UR6][R14.64] ;  /* 0x000000060e129981 */ /* 0x000f22000c1e1b00 */
[----:B0-----:R-:W-:-:S05]  /*08c0*/  IMAD.WIDE.U32 R22, R0, 0x8, R14 ;  /* 0x0000000800167825 */ /* 0x001fca00078e000e */
[----:B------:R-:W5:Y:S01]  /*08d0*/  @!P3 LDG.E.64 R20, desc[UR6][R22.64] ;  /* 0x000000061614b981 */ /* 0x000f62000c1e1b00 */
[----:B------:R-:W-:Y:S01]  /*08e0*/  @!P0 LEA.HI.X R11, R27, R9, RZ, 0x3, P5 ;  /* 0x000000091b0b8211 */ /* 0x000fe200028f1cff */
[----:B------:R-:W-:-:S04]  /*08f0*/  UIADD3 UR4, UP0, UPT, UR4, 0x2, URZ ;  /* 0x0000000204047890 */ /* 0x000fc8000ff1e0ff */
[----:B------:R-:W-:Y:S01]  /*0900*/  UIADD3.X UR5, UPT, UPT, URZ, UR5, URZ, UP0, !UPT ;  /* 0x00000005ff057290 */ /* 0x000fe200087fe4ff */
[----:B--2---:R-:W-:-:S07]  /*0910*/  DFMA R24, R12, UR8, R24 ;  /* 0x000000080c187c2b */ /* 0x004fce0008000018 */
[----:B------:R2:W-:Y:S01]  /*0920*/  @!P0 STG.E.64 desc[UR6][R10.64], R24 ;  /* 0x000000180a008986 */ /* 0x0005e2000c101b06 */
[----:B------:R-:W-:-:S04]  /*0930*/  @!P2 IADD3 R8, P0, P5, R0, R28, R5 ;  /* 0x0000001c0008a210 */ /* 0x000fc80007d1e005 */
[----:B------:R-:W-:Y:S02]  /*0940*/  @!P2 IADD3 R9, P6, PT, R27, R8, RZ ;  /* 0x000000081b09a210 */ /* 0x000fe40007fde0ff */
[----:B------:R-:W-:Y:S02]  /*0950*/  @!P2 IADD3.X R29, PT, PT, RZ, R4, RZ, P0, P5 ;  /* 0x00000004ff1da210 */ /* 0x000fe400007ea4ff */
[----:B------:R-:W-:-:S03]  /*0960*/  @!P2 LEA R8, P0, R9, R6, 0x3 ;  /* 0x000000060908a211 */ /* 0x000fc600078018ff */
[----:B------:R-:W-:Y:S01]  /*0970*/  @!P2 IMAD.X R29, RZ, RZ, R29, P6 ;  /* 0x000000ffff1da224 */ /* 0x000fe200030e061d */
[C---:B---3--:R-:W-:Y:S02]  /*0980*/  DFMA R16, R12.reuse, UR8, R16 ;  /* 0x000000080c107c2b */ /* 0x048fe40008000010 */
[----:B----4-:R-:W-:Y:S02]  /*0990*/  DFMA R18, R12, UR8, R18 ;  /* 0x000000080c127c2b */ /* 0x010fe40008000012 */
[----:B------:R-:W-:Y:S02]  /*09a0*/  @!P2 LEA.HI.X R9, R9, R7, R29, 0x3, P0 ;  /* 0x000000070909a211 */ /* 0x000fe400000f1c1d */
[----:B------:R-:W-:-:S03]  /*09b0*/  ISETP.NE.U32.AND P0, PT, R26, UR4, PT ;  /* 0x000000041a007c0c */ /* 0x000fc6000bf05070 */
[----:B------:R2:W-:Y:S01]  /*09c0*/  @!P2 STG.E.64 desc[UR6][R8.64], R16 ;  /* 0x000000100800a986 */ /* 0x0005e2000c101b06 */
[----:B-----5:R-:W-:-:S03]  /*09d0*/  DFMA R20, R12, UR8, R20 ;  /* 0x000000080c147c2b */ /* 0x020fc60008000014 */
[----:B------:R2:W-:Y:S01]  /*09e0*/  @!P1 STG.E.64 desc[UR6][R14.64], R18 ;  /* 0x000000120e009986 */ /* 0x0005e2000c101b06 */
[----:B------:R-:W-:-:S03]  /*09f0*/  ISETP.NE.AND.EX P0, PT, RZ, UR5, PT, P0 ;  /* 0x00000005ff007c0c */ /* 0x000fc6000bf05300 */
[----:B------:R2:W-:Y:S01]  /*0a00*/  @!P3 STG.E.64 desc[UR6][R22.64], R20 ;  /* 0x000000141600b986 */ /* 0x0005e2000c101b06 */
[----:B------:R-:W-:-:S04]  /*0a10*/  LEA R28, P1, R27, R28, 0x1 ;  /* 0x0000001c1b1c7211 */ /* 0x000fc800078208ff */
[----:B------:R-:W-:-:S05]  /*0a20*/  LEA.HI.X R4, R27, R4, RZ, 0x1, P1 ;  /* 0x000000041b047211 */ /* 0x000fca00008f0cff */
[----:B------:R-:W-:Y:S05]  /*0a30*/  @P0 BRA `(.L_x_682) ;  /* 0xfffffff800400947 */ /* 0x000fea000383ffff */
.L_x_681:
[----:B------:R-:W-:Y:S05]  /*0a40*/  @!P4 EXIT ;  /* 0x000000000000c94d */ /* 0x000fea0003800000 */
[----:B0-----:R-:W-:Y:S01]  /*0a50*/  IADD3 R5, P0, PT, R5, R28, RZ ;  /* 0x0000001c05057210 */ /* 0x001fe20007f1e0ff */
[----:B--2---:R-:W0:Y:S01]  /*0a60*/  LDC.64 R8, c[0x0][0x10b0] ;  /* 0x00042c00ff087b82 */ /* 0x004e220000000a00 */
[----:B------:R-:W-:Y:S02]  /*0a70*/  CS2R R14, SRZ ;  /* 0x00000000000e7805 */ /* 0x000fe4000001ff00 */
        /* <DEDUP_REMOVED lines=9> */
[----:B------:R-:W-:Y:S01]  /*0b10*/  IADD3 R11, P2, PT, R0, R11, RZ ;  /* 0x0000000b000b7210 */ /* 0x000fe20007f5e0ff */
[----:B------:R-:W1:Y:S01]  /*0b20*/  LDCU.64 UR4, c[0x0][0x10b8] ;  /* 0x00021700ff0477ac */ /* 0x000e620008000a00 */
[----:B------:R-:W-:Y:S02]  /*0b30*/  LEA.HI.X R5, R5, R7, R10, 0x3, P3 ;  /* 0x0000000705057211 */ /* 0x000fe400018f1c0a */
        /* <DEDUP_REMOVED lines=12> */
[----:B------:R-:W-:Y:S01]  /*0c00*/  SHF.R.U32.HI R3, RZ, 0x1d, R0 ;  /* 0x0000001dff037819 */ /* 0x000fe20000011600 */
[----:B------:R-:W1:Y:S01]  /*0c10*/  @!P0 LDG.E.64 R14, desc[UR6][R4.64] ;  /* 0x00000006040e8981 */ /* 0x000e62000c1e1b00 */
[----:B------:R-:W-:-:S04]  /*0c20*/  IADD3 R10, P4, PT, R6, R11, RZ ;  /* 0x0000000b060a7210 */ /* 0x000fc80007f9e0ff */
[----:B------:R-:W-:Y:S01]  /*0c30*/  IADD3 R2, P5, PT, R11, R10, RZ ;  /* 0x0000000a0b027210 */ /* 0x000fe20007fbe0ff */
[----:B------:R-:W-:Y:S01]  /*0c40*/  IMAD.X R11, R7, 0x1, R3, P4 ;  /* 0x00000001070b7824 */ /* 0x000fe200020e0603 */
[----:B------:R-:W2:Y:S04]  /*0c50*/  @!P1 LDG.E.64 R16, desc[UR6][R6.64] ;  /* 0x0000000606109981 */ /* 0x000ea8000c1e1b00 */
[----:B------:R-:W3:Y:S01]  /*0c60*/  @!P2 LDG.E.64 R18, desc[UR6][R10.64] ;  /* 0x000000060a12a981 */ /* 0x000ee2000c1e1b00 */
[----:B------:R-:W-:-:S05]  /*0c70*/  IMAD.X R3, R3, 0x1, R11, P5 ;  /* 0x0000000103037824 */ /* 0x000fca00028e060b */
[----:B------:R-:W4:Y:S01]  /*0c80*/  @!P3 LDG.E.64 R12, desc[UR6][R2.64] ;  /* 0x00000006020cb981 */ /* 0x000f22000c1e1b00 */
[C---:B-1----:R-:W-:Y:S02]  /*0c90*/  DFMA R14, R8.reuse, UR4, R14 ;  /* 0x00000004080e7c2b */ /* 0x042fe4000800000e */
[C---:B--2---:R-:W-:Y:S02]  /*0ca0*/  DFMA R16, R8.reuse, UR4, R16 ;  /* 0x0000000408107c2b */ /* 0x044fe40008000010 */
[----:B---3--:R-:W-:-:S03]  /*0cb0*/  DFMA R18, R8, UR4, R18 ;  /* 0x0000000408127c2b */ /* 0x008fc60008000012 */
[----:B------:R0:W-:Y:S04]  /*0cc0*/  @!P0 STG.E.64 desc[UR6][R4.64], R14 ;  /* 0x0000000e04008986 */ /* 0x0001e8000c101b06 */
[----:B------:R0:W-:Y:S01]  /*0cd0*/  @!P1 STG.E.64 desc[UR6][R6.64], R16 ;  /* 0x0000001006009986 */ /* 0x0001e2000c101b06 */
[----:B----4-:R-:W-:-:S03]  /*0ce0*/  DFMA R12, R8, UR4, R12 ;  /* 0x00000004080c7c2b */ /* 0x010fc6000800000c */
[----:B------:R0:W-:Y:S01]  /*0cf0*/  @!P2 STG.E.64 desc[UR6][R10.64], R18 ;  /* 0x000000120a00a986 */ /* 0x0001e2000c101b06 */
[----:B------:R-:W-:Y:S07]  /*0d00*/  @P3 EXIT ;  /* 0x000000000000394d */ /* 0x000fee0003800000 */
[----:B------:R-:W-:Y:S01]  /*0d10*/  STG.E.64 desc[UR6][R2.64], R12 ;  /* 0x0000000c02007986 */ /* 0x000fe2000c101b06 */
[----:B------:R-:W-:Y:S05]  /*0d20*/  EXIT ;  /* 0x000000000000794d */ /* 0x000fea0003800000 */
.L_x_680:
        /* <DEDUP_REMOVED lines=9> */
.L_x_683:
[C---:B---3--:R-:W-:Y:S01]  /*0dc0*/  LEA R4, P0, R21.reuse, R6, 0x5 ;  /* 0x0000000615047211 */ /* 0x048fe200078028ff */
[----:B0-----:R-:W2:Y:S03]  /*0dd0*/  LDG.E.64 R18, desc[UR6][R2.64] ;  /* 0x0000000602127981 */ /* 0x001ea6000c1e1b00 */
[----:B------:R-:W-:-:S05]  /*0de0*/  LEA.HI.X R5, R21, R7, R0, 0x5, P0 ;  /* 0x0000000715057211 */ /* 0x000fca00000f2c00 */
[----:B------:R-:W2:Y:S01]  /*0df0*/  LDG.E.ENL2.256 R8, R12, desc[UR6][R4.64] ;  /* 0xfe000006040c797e */ /* 0x000ea20008121908 */
[----:B-1----:R-:W-:-:S05]  /*0e00*/  IADD3 R21, P0, PT, R21, UR4, RZ ;  /* 0x0000000415157c10 */ /* 0x002fca000ff1e0ff */
[----:B------:R-:W-:Y:S01]  /*0e10*/  IMAD.X R0, RZ, RZ, R0, P0 ;  /* 0x000000ffff007224 */ /* 0x000fe200000e0600 */
[----:B------:R-:W-:-:S04]  /*0e20*/  LOP3.LUT P0, RZ, R21, 0xffffc000, RZ, 0xc0, !PT ;  /* 0xffffc00015ff7812 */ /* 0x000fc8000780c0ff */
[----:B------:R-:W-:Y:S01]  /*0e30*/  LOP3.LUT P0, RZ, R0, 0x3fffffff, RZ, 0xc0, P0 ;  /* 0x3fffffff00ff7812 */ /* 0x000fe2000000c0ff */
[C---:B--2---:R-:W-:Y:S02]  /*0e40*/  DFMA R12, R18.reuse, UR8, R12 ;  /* 0x00000008120c7c2b */ /* 0x044fe4000800000c */
[C---:B------:R-:W-:Y:S02]  /*0e50*/  DFMA R14, R18.reuse, UR8, R14 ;  /* 0x00000008120e7c2b */ /* 0x040fe4000800000e */
[C---:B------:R-:W-:Y:S02]  /*0e60*/  DFMA R8, R18.reuse, UR8, R8 ;  /* 0x0000000812087c2b */ /* 0x040fe40008000008 */
[----:B------:R-:W-:Y:S01]  /*0e70*/  DFMA R10, R18, UR8, R10 ;  /* 0x00000008120a7c2b */ /* 0x000fe2000800000a */
[C---:B------:R-:W-:Y:S01]  /*0e80*/  IMAD.SHL.U32 R18, R21.reuse, 0x4, RZ ;  /* 0x0000000415127824 */ /* 0x040fe200078e00ff */
[----:B------:R-:W-:-:S05]  /*0e90*/  SHF.L.U64.HI R19, R21, 0x2, R0 ;  /* 0x0000000215137819 */ /* 0x000fca0000010200 */
[----:B------:R3:W-:Y:S01]  /*0ea0*/  STG.E.ENL2.256 desc[UR6][R4.64], R12, R8 ;  /* 0xf800000c0408797f */ /* 0x0007e2000f121806 */
[----:B------:R-:W-:-:S04]  /*0eb0*/  ISETP.LT.U32.AND P1, PT, R18, R17, PT ;  /* 0x000000111200720c */ /* 0x000fc80003f21070 */
[----:B------:R-:W-:-:S13]  /*0ec0*/  ISETP.LT.AND.EX P1, PT, R19, R16, PT, P1 ;  /* 0x000000101300720c */ /* 0x000fda0003f21310 */
[----:B------:R-:W-:Y:S05]  /*0ed0*/  @!P0 BRA P1, `(.L_x_683) ;  /* 0xfffffffc00b88947 */ /* 0x000fea000083ffff */
[----:B------:R-:W-:Y:S05]  /*0ee0*/  EXIT ;  /* 0x000000000000794d */ /* 0x000fea0003800000 */
        .weak           $__internal_64_$__cuda_sm20_div_u16
        .type           $__internal_64_$__cuda_sm20_div_u16,@function
        .size           $__internal_64_$__cuda_sm20_div_u16,(.L_x_844 - $__internal_64_$__cuda_sm20_div_u16)
$__internal_64_$__cuda_sm20_div_u16:
        /* <DEDUP_REMOVED lines=18> */
[----:B------:R-:W-:Y:S06]  /*1010*/  RET.REL.NODEC R4 `(_ZN2at6native63_GLOBAL__N__862fb238_30_ForeachBinaryOpScalarTensor_cu_64fe0ca525multi_tensor_apply_kernelINS1_18TensorListMetadataILi1EEENS1_27BinaryOpScalarTensorFunctorIdLi1ELi1ELi0EEEJSt4plusIdEPddEEEvT_T0_DpT1_) ;  /* 0xffffffec04f87950 */ /* 0x000fec0003c3ffff */
.L_x_684:
        /* <DEDUP_REMOVED lines=14> */
.L_x_844:


//--------------------- .text._ZN2at6native63_GLOBAL__N__862fb238_30_ForeachBinaryOpScalarTensor_cu_64fe0ca525multi_tensor_apply_kernelINS1_18TensorListMetadataILi1EEENS1_27BinaryOpScalarTensorFunctorIsLi1ELi1ELi0EEEJSt4plusIsEPssEEEvT_T0_DpT1_ --------------------------
	.section	.text._ZN2at6native63_GLOBAL__N__862fb238_30_ForeachBinaryOpScalarTensor_cu_64fe0ca525multi_tensor_apply_kernelINS1_18TensorListMetadataILi1EEENS1_27BinaryOpScalarTensorFunctorIsLi1ELi1ELi0EEEJSt4plusIsEPssEEEvT_T0_DpT1_,"ax",@progbits
	.align	128
.text._ZN2at6native63_GLOBAL__N__862fb238_30_ForeachBinaryOpScalarTensor_cu_64fe0ca525multi_tensor_apply_kernelINS1_18TensorListMetadataILi1EEENS1_27BinaryOpScalarTensorFunctorIsLi1ELi1ELi0EEEJSt4plusIsEPssEEEvT_T0_DpT1_:
        .type           _ZN2at6native63_GLOBAL__N__862fb238_30_ForeachBinaryOpScalarTensor_cu_64fe0ca525multi_tensor_apply_kernelINS1_18TensorListMetadataILi1EEENS1_27BinaryOpScalarTensorFunctorIsLi1ELi1ELi0EEEJSt4plusIsEPssEEEvT_T0_DpT1_,@function
        .size           _ZN2at6native63_GLOBAL__N__862fb238_30_ForeachBinaryOpScalarTensor_cu_64fe0ca525multi_tensor_apply_kernelINS1_18TensorListMetadataILi1EEENS1_27BinaryOpScalarTensorFunctorIsLi1ELi1ELi0EEEJSt4plusIsEPssEEEvT_T0_DpT1_,(.L_x_846 - _ZN2at6native63_GLOBAL__N__862fb238_30_ForeachBinaryOpScalarTensor_cu_64fe0ca525multi_tensor_apply_kernelINS1_18TensorListMetadataILi1EEENS1_27BinaryOpScalarTensorFunctorIsLi1ELi1ELi0EEEJSt4plusIsEPssEEEvT_T0_DpT1_)
        .other          _ZN2at6native63_GLOBAL__N__862fb238_30_ForeachBinaryOpScalarTensor_cu_64fe0ca525multi_tensor_apply_kernelINS1_18TensorListMetadataILi1EEENS1_27BinaryOpScalarTensorFunctorIsLi1ELi1ELi0EEEJSt4plusIsEPssEEEvT_T0_DpT1_,@"STO_CUDA_ENTRY STV_DEFAULT"
_ZN2at6native63_GLOBAL__N__862fb238_30_ForeachBinaryOpScalarTensor_cu_64fe0ca525multi_tensor_apply_kernelINS1_18TensorListMetadataILi1EEENS1_27BinaryOpScalarTensorFunctorIsLi1ELi1ELi0EEEJSt4plusIsEPssEEEvT_T0_DpT1_:
        /* <DEDUP_REMOVED lines=35> */
[----:B------:R-:W-:Y:S05]  /*0230*/  CALL.REL.NOINC `($__internal_65_$__cuda_sm20_div_u16) ;  /* 0x0000000c00407944 */ /* 0x000fea0003c00000 */
        /* <DEDUP_REMOVED lines=14> */
.L_x_687:
[----:B--2---:R-:W2:Y:S01]  /*0320*/  LDC.64 R4, c[0x0][0x10b0] ;  /* 0x00042c00ff047b82 */ /* 0x004ea20000000a00 */
[----:B0-----:R-:W-:-:S04]  /*0330*/  IADD3 R27, P0, PT, R17, UR6, RZ ;  /* 0x00000006111b7c10 */ /* 0x001fc8000ff1e0ff */
[C---:B------:R-:W-:Y:S01]  /*0340*/  ISETP.GE.U32.AND P2, PT, R27.reuse, R0, PT ;  /* 0x000000001b00720c */ /* 0x040fe20003f46070 */
[----:B------:R-:W-:Y:S01]  /*0350*/  IMAD.X R23, RZ, RZ, UR7, P0 ;  /* 0x00000007ff177e24 */ /* 0x000fe200080e06ff */
[C---:B------:R-:W-:Y:S02]  /*0360*/  IADD3 R25, P1, PT, R27.reuse, UR14, RZ ;  /* 0x0000000e1b197c10 */ /* 0x040fe4000ff3e0ff */
[----:B------:R-:W-:Y:S02]  /*0370*/  LEA R12, P0, R27, R2, 0x1 ;  /* 0x000000021b0c7211 */ /* 0x000fe400078008ff */
[----:B------:R-:W-:Y:S01]  /*0380*/  ISETP.GE.AND.EX P2, PT, R23, R16, PT, P2 ;  /* 0x000000101700720c */ /* 0x000fe20003f46320 */
[----:B------:R-:W-:Y:S01]  /*0390*/  IMAD.X R21, RZ, RZ, R23, P1 ;  /* 0x000000ffff157224 */ /* 0x000fe200008e0617 */
[----:B------:R-:W-:Y:S02]  /*03a0*/  PRMT R15, RZ, 0x7610, R15 ;  /* 0x00007610ff0f7816 */ /* 0x000fe4000000000f */
[----:B------:R-:W-:-:S02]  /*03b0*/  ISETP.GE.U32.AND P3, PT, R25, R0, PT ;  /* 0x000000001900720c */ /* 0x000fc40003f66070 */
[----:B------:R-:W-:Y:S01]  /*03c0*/  LEA.HI.X R13, R27, R3, R23, 0x1, P0 ;  /* 0x000000031b0d7211 */ /* 0x000fe200000f0c17 */
[----:B------:R-:W-:Y:S01]  /*03d0*/  IMAD.U32 R7, RZ, RZ, UR14 ;  /* 0x0000000eff077e24 */ /* 0x000fe2000f8e00ff */
[----:B------:R-:W-:Y:S01]  /*03e0*/  ISETP.GE.AND.EX P3, PT, R21, R16, PT, P3 ;  /* 0x000000101500720c */ /* 0x000fe20003f66330 */
[----:B--2---:R-:W2:Y:S01]  /*03f0*/  LDG.E.U16 R14, desc[UR12][R4.64] ;  /* 0x0000000c040e7981 */ /* 0x004ea2000c1e1500 */
[----:B------:R-:W-:Y:S02]  /*0400*/  IMAD.U32 R11, RZ, RZ, UR14 ;  /* 0x0000000eff0b7e24 */ /* 0x000fe4000f8e00ff */
[----:B------:R-:W-:Y:S01]  /*0410*/  LEA R6, P0, R7, R12, 0x1 ;  /* 0x0000000c07067211 */ /* 0x000fe200078008ff */
[----:B------:R-:W3:Y:S01]  /*0420*/  @!P2 LDG.E.U16 R15, desc[UR12][R12.64] ;  /* 0x0000000c0c0fa981 */ /* 0x000ee2000c1e1500 */
[----:B------:R-:W-:Y:S02]  /*0430*/  IADD3 R9, P1, PT, R25, UR14, RZ ;  /* 0x0000000e19097c10 */ /* 0x000fe4000ff3e0ff */
[----:B------:R-:W-:-:S02]  /*0440*/  LEA.HI.X R7, R11, R13, RZ, 0x1, P0 ;  /* 0x0000000d0b077211 */ /* 0x000fc400000f0cff */
[----:B------:R-:W-:Y:S02]  /*0450*/  PRMT R29, RZ, 0x7610, R29 ;  /* 0x00007610ff1d7816 */ /* 0x000fe4000000001d */
[CC--:B------:R-:W-:Y:S01]  /*0460*/  ISETP.GE.U32.AND P0, PT, R9.reuse, R0.reuse, PT ;  /* 0x000000000900720c */ /* 0x0c0fe20003f06070 */
[----:B------:R-:W-:Y:S01]  /*0470*/  IMAD.X R11, RZ, RZ, R21, P1 ;  /* 0x000000ffff0b7224 */ /* 0x000fe200008e0615 */
[----:B------:R-:W-:Y:S01]  /*0480*/  IADD3 R9, P4, PT, R9, UR14, RZ ;  /* 0x0000000e09097c10 */ /* 0x000fe2000ff9e0ff */
[----:B------:R-:W-:Y:S01]  /*0490*/  IMAD.U32 R19, RZ, RZ, UR14 ;  /* 0x0000000eff137e24 */ /* 0x000fe2000f8e00ff */
[----:B------:R-:W4:Y:S01]  /*04a0*/  @!P3 LDG.E.U16 R29, desc[UR12][R6.64] ;  /* 0x0000000c061db981 */ /* 0x000f22000c1e1500 */
[----:B------:R-:W-:Y:S01]  /*04b0*/  IMAD.U32 R20, RZ, RZ, UR14 ;  /* 0x0000000eff147e24 */ /* 0x000fe2000f8e00ff */
[----:B------:R-:W-:Y:S01]  /*04c0*/  ISETP.GE.U32.AND P1, PT, R9, R0, PT ;  /* 0x000000000900720c */ /* 0x000fe20003f26070 */
[----:B------:R-:W-:Y:S01]  /*04d0*/  IMAD.X R9, RZ, RZ, R11, P4 ;  /* 0x000000ffff097224 */ /* 0x000fe200020e060b */
[----:B------:R-:W-:Y:S01]  /*04e0*/  ISETP.GE.AND.EX P0, PT, R11, R16, PT, P0 ;  /* 0x000000100b00720c */ /* 0x000fe20003f06300 */
[----:B------:R-:W-:Y:S01]  /*04f0*/  IMAD.U32 R11, RZ, RZ, UR14 ;  /* 0x0000000eff0b7e24 */ /* 0x000fe2000f8e00ff */
[----:B------:R-:W-:-:S02]  /*0500*/  LEA R8, P4, R19, R6, 0x1 ;  /* 0x0000000613087211 */ /* 0x000fc400078808ff */
[----:B------:R-:W-:Y:S02]  /*0510*/  ISETP.GE.AND.EX P1, PT, R9, R16, PT, P1 ;  /* 0x000000100900720c */ /* 0x000fe40003f26310 */
        /* <DEDUP_REMOVED lines=8> */
[----:B------:R-:W-:Y:S01]  /*05a0*/  IMAD.U32 R24, RZ, RZ, UR11 ;  /* 0x0000000bff187e24 */ /* 0x000fe2000f8e00ff */
[----:B------:R-:W-:-:S05]  /*05b0*/  IADD3 R25, P4, PT, R25, UR11, RZ ;  /* 0x0000000b19197c10 */ /* 0x000fca000ff9e0ff */
[----:B------:R-:W-:Y:S01]  /*05c0*/  IMAD.X R21, RZ, RZ, R21, P4 ;  /* 0x000000ffff157224 */ /* 0x000fe200020e0615 */
[----:B--2---:R-:W-:Y:S01]  /*05d0*/  PRMT R20, R14, 0x9910, RZ ;  /* 0x000099100e147816 */ /* 0x004fe200000000ff */
[----:B------:R-:W-:-:S04]  /*05e0*/  @!P2 IMAD.MOV.U32 R14, RZ, RZ, R12 ;  /* 0x000000ffff0ea224 */ /* 0x000fc800078e000c */
[----:B---3--:R-:W-:Y:S02]  /*05f0*/  IMAD R22, R20, UR8, R15 ;  /* 0x0000000814167c24 */ /* 0x008fe4000f8e020f */
[----:B------:R-:W-:-:S05]  /*0600*/  @!P2 IMAD.MOV.U32 R15, RZ, RZ, R13 ;  /* 0x000000ffff0fa224 */ /* 0x000fca00078e000d */
[----:B------:R0:W-:Y:S01]  /*0610*/  @!P2 STG.E.U16 desc[UR12][R14.64], R22 ;  /* 0x000000160e00a986 */ /* 0x0001e2000c10150c */
[----:B------:R-:W-:Y:S01]  /*0620*/  LEA R12, P2, R24, R12, 0x1 ;  /* 0x0000000c180c7211 */ /* 0x000fe200078408ff */
[----:B----4-:R-:W-:-:S03]  /*0630*/  IMAD R29, R20, UR8, R29 ;  /* 0x00000008141d7c24 */ /* 0x010fc6000f8e021d */
[----:B------:R-:W-:Y:S02]  /*0640*/  LEA.HI.X R13, R24, R13, RZ, 0x1, P2 ;  /* 0x0000000d180d7211 */ /* 0x000fe400010f0cff */
[----:B------:R-:W-:Y:S01]  /*0650*/  IADD3 R27, P2, PT, R27, UR11, RZ ;  /* 0x0000000b1b1b7c10 */ /* 0x000fe2000ff5e0ff */
[----:B------:R1:W-:Y:S03]  /*0660*/  @!P3 STG.E.U16 desc[UR12][R6.64], R29 ;  /* 0x0000001d0600b986 */ /* 0x0003e6000c10150c */
        /* <DEDUP_REMOVED lines=12> */
[-C--:B------:R-:W-:Y:S01]  /*0730*/  ISETP.GE.AND.EX P4, PT, R23, R16.reuse, PT, P4 ;  /* 0x000000101700720c */ /* 0x080fe20003f86340 */
[C---:B-----5:R-:W-:Y:S01]  /*0740*/  IMAD R23, R20.reuse, UR8, R18 ;  /* 0x0000000814177c24 */ /* 0x060fe2000f8e0212 */
[-C--:B------:R-:W-:Y:S01]  /*0750*/  ISETP.GE.AND.EX P3, PT, R21, R16.reuse, PT, P3 ;  /* 0x000000101500720c */ /* 0x080fe20003f66330 */
[----:B------:R-:W-:Y:S01]  /*0760*/  IMAD R25, R20, UR8, R19 ;  /* 0x0000000814197c24 */ /* 0x000fe2000f8e0213 */
[----:B------:R-:W-:Y:S01]  /*0770*/  ISETP.GE.AND.EX P5, PT, R7, R16, PT, P5 ;  /* 0x000000100700720c */ /* 0x000fe20003fa6350 */
[----:B------:R-:W-:Y:S01]  /*0780*/  @!P0 IMAD.MOV.U32 R20, RZ, RZ, R8 ;  /* 0x000000ffff148224 */ /* 0x000fe200078e0008 */
[----:B------:R-:W-:Y:S01]  /*0790*/  PRMT R18, RZ, 0x7610, R18 ;  /* 0x00007610ff127816 */ /* 0x000fe20000000012 */
[----:B------:R-:W-:-:S02]  /*07a0*/  @!P0 IMAD.MOV.U32 R21, RZ, RZ, R9 ;  /* 0x000000ffff158224 */ /* 0x000fc400078e0009 */
[----:B------:R-:W-:Y:S02]  /*07b0*/  IMAD.U32 R7, RZ, RZ, UR14 ;  /* 0x0000000eff077e24 */ /* 0x000fe4000f8e00ff */
[----:B------:R-:W-:Y:S01]  /*07c0*/  IMAD.U32 R9, RZ, RZ, UR14 ;  /* 0x0000000eff097e24 */ /* 0x000fe2000f8e00ff */
[----:B------:R-:W-:Y:S01]  /*07d0*/  @!P0 STG.E.U16 desc[UR12][R20.64], R23 ;  /* 0x0000001714008986 */ /* 0x000fe2000c10150c */
[----:B------:R-:W-:Y:S01]  /*07e0*/  IMAD.U32 R19, RZ, RZ, UR14 ;  /* 0x0000000eff137e24 */ /* 0x000fe2000f8e00ff */
[----:B------:R-:W-:Y:S01]  /*07f0*/  LEA R6, P0, R7, R14, 0x1 ;  /* 0x0000000e07067211 */ /* 0x000fe200078008ff */
[----:B------:R-:W-:Y:S01]  /*0800*/  IMAD.U32 R27, RZ, RZ, UR14 ;  /* 0x0000000eff1b7e24 */ /* 0x000fe2000f8e00ff */
[----:B------:R0:W-:Y:S02]  /*0810*/  @!P1 STG.E.U16 desc[UR12][R10.64], R25 ;  /* 0x000000190a009986 */ /* 0x0001e4000c10150c */
[----:B------:R-:W-:Y:S02]  /*0820*/  LEA.HI.X R7, R9, R15, RZ, 0x1, P0 ;  /* 0x0000000f09077211 */ /* 0x000fe400000f0cff */
[----:B------:R-:W-:Y:S01]  /*0830*/  LEA R8, P0, R19, R6, 0x1 ;  /* 0x0000000613087211 */ /* 0x000fe200078008ff */
[----:B------:R-:W2:Y:S01]  /*0840*/  LDG.E.U16 R4, desc[UR12][R4.64] ;  /* 0x0000000c04047981 */ /* 0x000ea2000c1e1500 */
[----:B------:R-:W-:-:S02]  /*0850*/  PRMT R19, RZ, 0x7610, R19 ;  /* 0x00007610ff137816 */ /* 0x000fc40000000013 */
[----:B------:R-:W-:Y:S01]  /*0860*/  LEA.HI.X R9, R27, R7, RZ, 0x1, P0 ;  /* 0x000000071b097211 */ /* 0x000fe200000f0cff */
[----:B------:R-:W3:Y:S01]  /*0870*/  @!P2 LDG.E.U16 R18, desc[UR12][R14.64] ;  /* 0x0000000c0e12a981 */ /* 0x000ee2000c1e1500 */
[----:B0-----:R-:W-:-:S03]  /*0880*/  PRMT R10, RZ, 0x7610, R10 ;  /* 0x00007610ff0a7816 */ /* 0x001fc6000000000a */
[----:B------:R-:W4:Y:S01]  /*0890*/  @!P4 LDG.E.U16 R19, desc[UR12][R12.64] ;  /* 0x0000000c0c13c981 */ /* 0x000f22000c1e1500 */
[----:B------:R-:W-:-:S03]  /*08a0*/  PRMT R11, RZ, 0x7610, R11 ;  /* 0x00007610ff0b7816 */ /* 0x000fc6000000000b */
        /* <DEDUP_REMOVED lines=8> */
[----:B--2---:R-:W-:-:S05]  /*0930*/  PRMT R4, R4, 0x9910, RZ ;  /* 0x0000991004047816 */ /* 0x004fca00000000ff */
[C---:B---3--:R-:W-:Y:S02]  /*0940*/  IMAD R5, R4.reuse, UR8, R18 ;  /* 0x0000000804057c24 */ /* 0x048fe4000f8e0212 */
[C---:B----4-:R-:W-:Y:S02]  /*0950*/  IMAD R19, R4.reuse, UR8, R19 ;  /* 0x0000000804137c24 */ /* 0x050fe4000f8e0213 */
[----:B-----5:R-:W-:-:S03]  /*0960*/  IMAD R21, R4, UR8, R10 ;  /* 0x0000000804157c24 */ /* 0x020fc6000f8e020a */
[----:B------:R2:W-:Y:S01]  /*0970*/  @!P4 STG.E.U16 desc[UR12][R12.64], R19 ;  /* 0x000000130c00c986 */ /* 0x0005e2000c10150c */
[----:B------:R-:W-:-:S03]  /*0980*/  IMAD R11, R4, UR8, R11 ;  /* 0x00000008040b7c24 */ /* 0x000fc6000f8e020b */
[----:B------:R2:W-:Y:S04]  /*0990*/  @!P2 STG.E.U16 desc[UR12][R14.64], R5 ;  /* 0x000000050e00a986 */ /* 0x0005e8000c10150c */
[----:B------:R2:W-:Y:S04]  /*09a0*/  @!P3 STG.E.U16 desc[UR12][R6.64], R21 ;  /* 0x000000150600b986 */ /* 0x0005e8000c10150c */
[----:B------:R2:W-:Y:S01]  /*09b0*/  @!P5 STG.E.U16 desc[UR12][R8.64], R11 ;  /* 0x0000000b0800d986 */ /* 0x0005e2000c10150c */
[----:B------:R-:W-:Y:S05]  /*09c0*/  BRA.U UP0, `(.L_x_687) ;  /* 0xfffffff900547547 */ /* 0x000fea000b83ffff */
.L_x_686:
        /* <DEDUP_REMOVED lines=24> */
[----:B0-----:R-:W2:Y:S01]  /*0b50*/  LDG.E.U16 R6, desc[UR12][R6.64] ;  /* 0x0000000c06067981 */ /* 0x001ea2000c1e1500 */
[----:B------:R-:W-:Y:S01]  /*0b60*/  ISETP.GE.AND.EX P2, PT, R9, R16, PT, P2 ;  /* 0x000000100900720c */ /* 0x000fe20003f46320 */
[----:B------:R-:W-:Y:S01]  /*0b70*/  IMAD.X R11, RZ, RZ, R9, P4 ;  /* 0x000000ffff0b7224 */ /* 0x000fe200020e0609 */
[----:B------:R-:W-:-:S02]  /*0b80*/  IADD3 R8, P4, PT, R4, UR4, RZ ;  /* 0x0000000404087c10 */ /* 0x000fc4000ff9e0ff */
[----:B------:R-:W-:Y:S02]  /*0b90*/  PRMT R0, RZ, 0x7610, R0 ;  /* 0x00007610ff007816 */ /* 0x000fe40000000000 */
[----:B------:R-:W-:Y:S02]  /*0ba0*/  ISETP.GE.AND.EX P3, PT, R11, R16, PT, P3 ;  /* 0x000000100b00720c */ /* 0x000fe40003f66330 */
[----:B------:R-:W-:Y:S02]  /*0bb0*/  PRMT R12, RZ, 0x7610, R12 ;  /* 0x00007610ff0c7816 */ /* 0x000fe4000000000c */
[----:B------:R-:W-:Y:S01]  /*0bc0*/  PRMT R13, RZ, 0x7610, R13 ;  /* 0x00007610ff0d7816 */ /* 0x000fe2000000000d */
[----:B------:R-:W3:Y:S01]  /*0bd0*/  @!P0 LDG.E.U16 R0, desc[UR12][R2.64] ;  /* 0x0000000c02008981 */ /* 0x000ee2000c1e1500 */
[----:B------:R-:W-:Y:S02]  /*0be0*/  IADD3.X R9, PT, PT, R5, UR5, RZ, P4, !PT ;  /* 0x0000000505097c10 */ /* 0x000fe4000a7fe4ff */
[----:B------:R-:W-:Y:S01]  /*0bf0*/  IADD3 R10, P4, PT, R8, UR4, RZ ;  /* 0x00000004080a7c10 */ /* 0x000fe2000ff9e0ff */
[----:B------:R-:W4:Y:S01]  /*0c00*/  @!P1 LDG.E.U16 R12, desc[UR12][R4.64] ;  /* 0x0000000c040c9981 */ /* 0x000f22000c1e1500 */
[----:B------:R-:W-:Y:S01]  /*0c10*/  PRMT R14, RZ, 0x7610, R14 ;  /* 0x00007610ff0e7816 */ /* 0x000fe2000000000e */
[----:B------:R-:W0:Y:S01]  /*0c20*/  LDCU.U16 UR4, c[0x0][0x10b8] ;  /* 0x00021700ff0477ac */ /* 0x000e220008000400 */
[----:B------:R-:W-:Y:S01]  /*0c30*/  IADD3.X R11, PT, PT, R9, UR5, RZ, P4, !PT ;  /* 0x00000005090b7c10 */ /* 0x000fe2000a7fe4ff */
[----:B------:R-:W5:Y:S04]  /*0c40*/  @!P2 LDG.E.U16 R13, desc[UR12][R8.64] ;  /* 0x0000000c080da981 */ /* 0x000f68000c1e1500 */
[----:B------:R-:W5:Y:S01]  /*0c50*/  @!P3 LDG.E.U16 R14, desc[UR12][R10.64] ;  /* 0x0000000c0a0eb981 */ /* 0x000f62000c1e1500 */
[----:B0-----:R-:W-:Y:S01]  /*0c60*/  UPRMT UR4, UR4, 0x9910, URZ ;  /* 0x0000991004047896 */ /* 0x001fe200080000ff */
[----:B--2---:R-:W-:-:S05]  /*0c70*/  PRMT R7, R6, 0x9910, RZ ;  /* 0x0000991006077816 */ /* 0x004fca00000000ff */
[C---:B---3--:R-:W-:Y:S02]  /*0c80*/  IMAD R15, R7.reuse, UR4, R0 ;  /* 0x00000004070f7c24 */ /* 0x048fe4000f8e0200 */
[----:B----4-:R-:W-:-:S03]  /*0c90*/  IMAD R17, R7, UR4, R12 ;  /* 0x0000000407117c24 */ /* 0x010fc6000f8e020c */
[----:B------:R0:W-:Y:S01]  /*0ca0*/  @!P0 STG.E.U16 desc[UR12][R2.64], R15 ;  /* 0x0000000f02008986 */ /* 0x0001e2000c10150c */
[----:B-----5:R-:W-:-:S03]  /*0cb0*/  IMAD R13, R7, UR4, R13 ;  /* 0x00000004070d7c24 */ /* 0x020fc6000f8e020d */
[----:B------:R0:W-:Y:S01]  /*0cc0*/  @!P1 STG.E.U16 desc[UR12][R4.64], R17 ;  /* 0x0000001104009986 */ /* 0x0001e2000c10150c */
[----:B------:R-:W-:-:S03]  /*0cd0*/  IMAD R19, R7, UR4, R14 ;  /* 0x0000000407137c24 */ /* 0x000fc6000f8e020e */
[----:B------:R0:W-:Y:S01]  /*0ce0*/  @!P2 STG.E.U16 desc[UR12][R8.64], R13 ;  /* 0x0000000d0800a986 */ /* 0x0001e2000c10150c */
[----:B------:R-:W-:Y:S05]  /*0cf0*/  @P3 EXIT ;  /* 0x000000000000394d */ /* 0x000fea0003800000 */
[----:B------:R-:W-:Y:S01]  /*0d00*/  STG.E.U16 desc[UR12][R10.64], R19 ;  /* 0x000000130a007986 */ /* 0x000fe2000c10150c */
[----:B------:R-:W-:Y:S05]  /*0d10*/  EXIT ;  /* 0x000000000000794d */ /* 0x000fea0003800000 */
.L_x_685:
        /* <DEDUP_REMOVED lines=10> */
.L_x_688:
[C---:B------:R-:W-:Y:S01]  /*0dc0*/  LEA R6, P0, R15.reuse, R2, 0x3 ;  /* 0x000000020f067211 */ /* 0x040fe200078018ff */
[----:B0-----:R-:W3:Y:S03]  /*0dd0*/  LDG.E.U16 R8, desc[UR12][R4.64] ;  /* 0x0000000c04087981 */ /* 0x001ee6000c1e1500 */
[----:B------:R-:W-:-:S05]  /*0de0*/  LEA.HI.X R7, R15, R3, R14, 0x3, P0 ;  /* 0x000000030f077211 */ /* 0x000fca00000f1c0e */
[----:B------:R-:W4:Y:S01]  /*0df0*/  LDG.E.64 R10, desc[UR12][R6.64] ;  /* 0x0000000c060a7981 */ /* 0x000f22000c1e1b00 */
[----:B--2---:R-:W-:-:S05]  /*0e00*/  IADD3 R15, P0, PT, R15, UR5, RZ ;  /* 0x000000050f0f7c10 */ /* 0x004fca000ff1e0ff */
[----:B------:R-:W-:Y:S01]  /*0e10*/  IMAD.X R14, RZ, RZ, R14, P0 ;  /* 0x000000ffff0e7224 */ /* 0x000fe200000e060e */
[----:B------:R-:W-:-:S04]  /*0e20*/  LOP3.LUT P0, RZ, R15, 0xffffc000, RZ, 0xc0, !PT ;  /* 0xffffc0000fff7812 */ /* 0x000fc8000780c0ff */
[----:B------:R-:W-:Y:S02]  /*0e30*/  LOP3.LUT P0, RZ, R14, 0x3fffffff, RZ, 0xc0, P0 ;  /* 0x3fffffff0eff7812 */ /* 0x000fe4000000c0ff */
[----:B---3--:R-:W-:Y:S02]  /*0e40*/  PRMT R13, R8, 0x9910, RZ ;  /* 0x00009910080d7816 */ /* 0x008fe400000000ff */
[----:B----4-:R-:W-:-:S03]  /*0e50*/  PRMT R8, R10, 0x7632, R8 ;  /* 0x000076320a087816 */ /* 0x010fc60000000008 */
[----:B------:R-:W-:Y:S01]  /*0e60*/  IMAD R12, R13, UR4, R11 ;  /* 0x000000040d0c7c24 */ /* 0x000fe2000f8e020b */
[----:B------:R-:W-:Y:S01]  /*0e70*/  PRMT R9, R11, 0x7632, R9 ;  /* 0x000076320b097816 */ /* 0x000fe20000000009 */
[C---:B------:R-:W-:Y:S02]  /*0e80*/  IMAD R10, R13.reuse, UR4, R10 ;  /* 0x000000040d0a7c24 */ /* 0x040fe4000f8e020a */
[C---:B------:R-:W-:Y:S02]  /*0e90*/  IMAD R11, R13.reuse, UR4, R8 ;  /* 0x000000040d0b7c24 */ /* 0x040fe4000f8e0208 */
[----:B------:R-:W-:-:S03]  /*0ea0*/  IMAD R9, R13, UR4, R9 ;  /* 0x000000040d097c24 */ /* 0x000fc6000f8e0209 */
[----:B------:R-:W-:Y:S01]  /*0eb0*/  PRMT R8, R10, 0x5410, R11 ;  /* 0x000054100a087816 */ /* 0x000fe2000000000b */
[C---:B------:R-:W-:Y:S01]  /*0ec0*/  IMAD.SHL.U32 R11, R15.reuse, 0x4, RZ ;  /* 0x000000040f0b7824 */ /* 0x040fe200078e00ff */
[----:B------:R-:W-:Y:S02]  /*0ed0*/  PRMT R9, R12, 0x5410, R9 ;  /* 0x000054100c097816 */ /* 0x000fe40000000009 */
[----:B------:R-:W-:Y:S02]  /*0ee0*/  SHF.L.U64.HI R10, R15, 0x2, R14 ;  /* 0x000000020f0a7819 */ /* 0x000fe4000001020e */
[----:B------:R-:W-:Y:S01]  /*0ef0*/  ISETP.LT.U32.AND P1, PT, R11, R0, PT ;  /* 0x000000000b00720c */ /* 0x000fe20003f21070 */
[----:B------:R1:W-:Y:S03]  /*0f00*/  STG.E.64 desc[UR12][R6.64], R8 ;  /* 0x0000000806007986 */ /* 0x0003e6000c101b0c */
[----:B------:R-:W-:-:S13]  /*0f10*/  ISETP.LT.AND.EX P1, PT, R10, R17, PT, P1 ;  /* 0x000000110a00720c */ /* 0x000fda0003f21310 */
[----:B-1----:R-:W-:Y:S05]  /*0f20*/  @!P0 BRA P1, `(.L_x_688) ;  /* 0xfffffffc00a48947 */ /* 0x002fea000083ffff */
[----:B------:R-:W-:Y:S05]  /*0f30*/  EXIT ;  /* 0x000000000000794d */ /* 0x000fea0003800000 */
        .weak           $__internal_65_$__cuda_sm20_div_u16
        .type           $__internal_65_$__cuda_sm20_div_u16,@function
        .size           $__internal_65_$__cuda_sm20_div_u16,(.L_x_846 - $__internal_65_$__cuda_sm20_div_u16)
$__internal_65_$__cuda_sm20_div_u16:
        /* <DEDUP_REMOVED lines=19> */
[----:B------:R-:W-:Y:S05]  /*1070*/  RET.REL.NODEC R4 `(_ZN2at6native63_GLOBAL__N__862fb238_30_ForeachBinaryOpScalarTensor_cu_64fe0ca525multi_tensor_apply_kernelINS1_18TensorListMetadataILi1EEENS1_27BinaryOpScalarTensorFunctorIsLi1ELi1ELi0EEEJSt4plusIsEPssEEEvT_T0_DpT1_) ;  /* 0xffffffec04e07950 */ /* 0x000fea0003c3ffff */
.L_x_689:
        /* <DEDUP_REMOVED lines=16> */
.L_x_846:


//--------------------- .text._ZN2at6native63_GLOBAL__N__862fb238_30_ForeachBinaryOpScalarTensor_cu_64fe0ca525multi_tensor_apply_kernelINS1_18TensorListMetadataILi1EEENS1_27BinaryOpScalarTensorFunctorIlLi1ELi1ELi0EEEJSt4plusIlEPllEEEvT_T0_DpT1_ --------------------------
	.section	.text._ZN2at6native63_GLOBAL__N__862fb238_30_ForeachBinaryOpScalarTensor_cu_64fe0ca525multi_tensor_apply_kernelINS1_18TensorListMetadataILi1EEENS1_27BinaryOpScalarTensorFunctorIlLi1ELi1ELi0EEEJSt4plusIlEPllEEEvT_T0_DpT1_,"ax",@progbits
	.align	128
.text._ZN2at6native63_GLOBAL__N__862fb238_30_ForeachBinaryOpScalarTensor_cu_64fe0ca525multi_tensor_apply_kernelINS1_18TensorListMetadataILi1EEENS1_27BinaryOpScalarTensorFunctorIlLi1ELi1ELi0EEEJSt4plusIlEPllEEEvT_T0_DpT1_:
        .type           _ZN2at6native63_GLOBAL__N__862fb238_30_ForeachBinaryOpScalarTensor_cu_64fe0ca525multi_tensor_apply_kernelINS1_18TensorListMetadataILi1EEENS1_27BinaryOpScalarTensorFunctorIlLi1ELi1ELi0EEEJSt4plusIlEPllEEEvT_T0_DpT1_,@function
        .size           _ZN2at6native63_GLOBAL__N__862fb238_30_ForeachBinaryOpScalarTensor_cu_64fe0ca525multi_tensor_apply_kernelINS1_18TensorListMetadataILi1EEENS1_27BinaryOpScalarTensorFunctorIlLi1ELi1ELi0EEEJSt4plusIlEPllEEEvT_T0_DpT1_,(.L_x_848 - _ZN2at6native63_GLOBAL__N__862fb238_30_ForeachBinaryOpScalarTensor_cu_64fe0ca525multi_tensor_apply_kernelINS1_18TensorListMetadataILi1EEENS1_27BinaryOpScalarTensorFunctorIlLi1ELi1ELi0EEEJSt4plusIlEPllEEEvT_T0_DpT1_)
        .other          _ZN2at6native63_GLOBAL__N__862fb238_30_ForeachBinaryOpScalarTensor_cu_64fe0ca525multi_tensor_apply_kernelINS1_18TensorListMetadataILi1EEENS1_27BinaryOpScalarTensorFunctorIlLi1ELi1ELi0EEEJSt4plusIlEPllEEEvT_T0_DpT1_,@"STO_CUDA_ENTRY STV_DEFAULT"
_ZN2at6native63_GLOBAL__N__862fb238_30_ForeachBinaryOpScalarTensor_cu_64fe0ca525multi_tensor_apply_kernelINS1_18TensorListMetadataILi1EEENS1_27BinaryOpScalarTensorFunctorIlLi1ELi1ELi0EEEJSt4plusIlEPllEEEvT_T0_DpT1_:
        /* <DEDUP_REMOVED lines=37> */
[----:B------:R-:W-:Y:S05]  /*0250*/  CALL.REL.NOINC `($__internal_66_$__cuda_sm20_div_u16) ;  /* 0x0000000c00f87944 */ /* 0x000fea0003c00000 */
[----:B------:R-:W0:Y:S01]  /*0260*/  S2R R22, SR_TID.X ;  /* 0x0000000000167919 */ /* 0x000e220000002100 */
[----:B------:R-:W-:Y:S01]  /*0270*/  UISETP.GE.U32.AND UP0, UPT, UR5, UR10, UPT ;  /* 0x0000000a0500728c */ /* 0x000fe2000bf06070 */
[----:B------:R-:W-:Y:S02]  /*0280*/  IMAD.MOV.U32 R7, RZ, RZ, RZ ;  /* 0x000000ffff077224 */ /* 0x000fe400078e00ff */
[----:B------:R-:W-:Y:S01]  /*0290*/  IMAD.MOV.U32 R5, RZ, RZ, RZ ;  /* 0x000000ffff057224 */ /* 0x000fe200078e00ff */
[----:B------:R-:W-:-:S09]  /*02a0*/  UISETP.GE.U32.AND.EX UP0, UPT, UR9, URZ, UPT, UP0 ;  /* 0x000000ff0900728c */ /* 0x000fd2000bf06100 */
[----:B------:R-:W-:Y:S05]  /*02b0*/  BRA.U !UP0, `(.L_x_691) ;  /* 0x0000000908647547 */ /* 0x000fea000b800000 */
[----:B------:R-:W-:Y:S01]  /*02c0*/  ULOP3.LUT UR4, UR8, 0xffff, URZ, 0xc0, !UPT ;  /* 0x0000ffff08047892 */ /* 0x000fe2000f8ec0ff */
[----:B------:R-:W-:Y:S01]  /*02d0*/  IMAD.MOV.U32 R7, RZ, RZ, RZ ;  /* 0x000000ffff077224 */ /* 0x000fe200078e00ff */
[----:B------:R-:W1:Y:S01]  /*02e0*/  LDCU.64 UR16, c[0x0][0x10b8] ;  /* 0x00021700ff1077ac */ /* 0x000e620008000a00 */
[----:B------:R-:W-:Y:S01]  /*02f0*/  IMAD.MOV.U32 R5, RZ, RZ, RZ ;  /* 0x000000ffff057224 */ /* 0x000fe200078e00ff */
[----:B------:R-:W-:Y:S01]  /*0300*/  UIADD3 UR4, UPT, UPT, UR4, 0x1, URZ ;  /* 0x0000000104047890 */ /* 0x000fe2000fffe0ff */
[----:B------:R-:W-:-:S03]  /*0310*/  UMOV UR5, URZ ;  /* 0x000000ff00057c82 */ /* 0x000fc60008000000 */
[----:B------:R-:W-:-:S03]  /*0320*/  ULOP3.LUT UR9, UR4, 0x1fffe, URZ, 0xc0, !UPT ;  /* 0x0001fffe04097892 */ /* 0x000fc6000f8ec0ff */
[----:B------:R-:W-:-:S09]  /*0330*/  UMOV UR4, URZ ;  /* 0x000000ff00047c82 */ /* 0x000fd20008000000 */
.L_x_696:
[----:B0-2---:R-:W2:Y:S01]  /*0340*/  LDC.64 R8, c[0x0][0x10b0] ;  /* 0x00042c00ff087b82 */ /* 0x005ea20000000a00 */
[----:B0-----:R-:W-:Y:S02]  /*0350*/  IADD3 R0, P1, PT, R22, R7, RZ ;  /* 0x0000000716007210 */ /* 0x001fe40007f3e0ff */
[----:B------:R-:W-:Y:S02]  /*0360*/  CS2R R16, SRZ ;  /* 0x0000000000107805 */ /* 0x000fe4000001ff00 */
[----:B------:R-:W-:Y:S01]  /*0370*/  IADD3 R2, P3, PT, R23, R0, RZ ;  /* 0x0000000017027210 */ /* 0x000fe20007f7e0ff */
[----:B------:R-:W-:Y:S01]  /*0380*/  IMAD.X R6, RZ, RZ, R5, P1 ;  /* 0x000000ffff067224 */ /* 0x000fe200008e0605 */
[C---:B------:R-:W-:Y:S02]  /*0390*/  LEA R10, P2, R0.reuse, UR6, 0x3 ;  /* 0x00000006000a7c11 */ /* 0x040fe4000f8418ff */
[----:B------:R-:W-:Y:S01]  /*03a0*/  ISETP.GE.U32.AND P0, PT, R0, UR14, PT ;  /* 0x0000000e00007c0c */ /* 0x000fe2000bf06070 */
[----:B------:R-:W-:Y:S01]  /*03b0*/  IMAD.X R4, RZ, RZ, R6, P3 ;  /* 0x000000ffff047224 */ /* 0x000fe200018e0606 */
[----:B------:R-:W-:-:S02]  /*03c0*/  ISETP.GE.U32.AND P1, PT, R2, UR14, PT ;  /* 0x0000000e02007c0c */ /* 0x000fc4000bf26070 */
[----:B------:R-:W-:Y:S02]  /*03d0*/  LEA.HI.X R11, R0, UR7, R6, 0x3, P2 ;  /* 0x00000007000b7c11 */ /* 0x000fe400090f1c06 */
[C---:B------:R-:W-:Y:S02]  /*03e0*/  IADD3 R2, P2, PT, R23.reuse, R2, RZ ;  /* 0x0000000217027210 */ /* 0x040fe40007f5e0ff */
[----:B------:R-:W-:Y:S02]  /*03f0*/  ISETP.GE.AND.EX P0, PT, R6, UR15, PT, P0 ;  /* 0x0000000f06007c0c */ /* 0x000fe4000bf06300 */
[----:B------:R-:W-:Y:S01]  /*0400*/  IADD3 R3, P3, PT, R23, R2, RZ ;  /* 0x0000000217037210 */ /* 0x000fe20007f7e0ff */
[----:B------:R-:W-:-:S03]  /*0410*/  IMAD.X R0, RZ, RZ, R4, P2 ;  /* 0x000000ffff007224 */ /* 0x000fc600010e0604 */
[----:B------:R-:W-:Y:S01]  /*0420*/  ISETP.GE.U32.AND P2, PT, R3, UR14, PT ;  /* 0x0000000e03007c0c */ /* 0x000fe2000bf46070 */
[----:B------:R-:W-:Y:S01]  /*0430*/  IMAD.X R3, RZ, RZ, R0, P3 ;  /* 0x000000ffff037224 */ /* 0x000fe200018e0600 */
[----:B------:R-:W-:Y:S01]  /*0440*/  ISETP.GE.U32.AND P3, PT, R2, UR14, PT ;  /* 0x0000000e02007c0c */ /* 0x000fe2000bf66070 */
[----:B--2---:R-:W1:Y:S01]  /*0450*/  LDG.E.64 R18, desc[UR12][R8.64] ;  /* 0x0000000c08127981 */ /* 0x004e62000c1e1b00 */
[C---:B------:R-:W-:Y:S01]  /*0460*/  IMAD.WIDE.U32 R26, R23.reuse, 0x8, R10 ;  /* 0x00000008171a7825 */ /* 0x040fe200078e000a */
[----:B------:R-:W-:Y:S02]  /*0470*/  ISETP.GE.AND.EX P1, PT, R4, UR15, PT, P1 ;  /* 0x0000000f04007c0c */ /* 0x000fe4000bf26310 */
[----:B------:R-:W-:Y:S01]  /*0480*/  ISETP.GE.AND.EX P3, PT, R0, UR15, PT, P3 ;  /* 0x0000000f00007c0c */ /* 0x000fe2000bf66330 */
[----:B------:R-:W2:Y:S01]  /*0490*/  @!P0 LDG.E.64 R16, desc[UR12][R10.64] ;  /* 0x0000000c0a108981 */ /* 0x000ea2000c1e1b00 */
[----:B------:R-:W-:Y:S02]  /*04a0*/  LEA R24, P4, R23, R26, 0x3 ;  /* 0x0000001a17187211 */ /* 0x000fe400078818ff */
[----:B------:R-:W-:-:S02]  /*04b0*/  CS2R R14, SRZ ;  /* 0x00000000000e7805 */ /* 0x000fc4000001ff00 */
[----:B------:R-:W-:Y:S02]  /*04c0*/  CS2R R12, SRZ ;  /* 0x00000000000c7805 */ /* 0x000fe4000001ff00 */
[----:B------:R-:W-:-:S04]  /*04d0*/  LEA.HI.X R25, R23, R27, RZ, 0x3, P4 ;  /* 0x0000001b17197211 */ /* 0x000fc800020f1cff */
[----:B------:R-:W3:Y:S01]  /*04e0*/  @!P1 LDG.E.64 R12, desc[UR12][R26.64] ;  /* 0x0000000c1a0c9981 */ /* 0x000ee2000c1e1b00 */
[----:B------:R-:W-:-:S03]  /*04f0*/  ISETP.GE.AND.EX P2, PT, R3, UR15, PT, P2 ;  /* 0x0000000f03007c0c */ /* 0x000fc6000bf46320 */
[----:B------:R-:W4:Y:S01]  /*0500*/  @!P3 LDG.E.64 R14, desc[UR12][R24.64] ;  /* 0x0000000c180eb981 */ /* 0x000f22000c1e1b00 */
[----:B------:R-:W-:-:S09]  /*0510*/  CS2R R20, SRZ ;  /* 0x0000000000147805 */ /* 0x000fd2000001ff00 */
[----:B------:R-:W-:-:S04]  /*0520*/  @!P2 IMAD.WIDE.U32 R2, R23, 0x8, R26 ;  /* 0x000000081702a825 */ /* 0x000fc800078e001a */
[----:B------:R-:W-:-:S05]  /*0530*/  @!P2 IMAD.WIDE.U32 R28, R23, 0x8, R2 ;  /* 0x00000008171ca825 */ /* 0x000fca00078e0002 */
[----:B------:R0:W5:Y:S01]  /*0540*/  @!P2 LDG.E.64 R20, desc[UR12][R28.64] ;  /* 0x0000000c1c14a981 */ /* 0x000162000c1e1b00 */
[----:B------:R-:W-:-:S05]  /*0550*/  IMAD.IADD R3, R22, 0x1, R7 ;  /* 0x0000000116037824 */ /* 0x000fca00078e0207 */
[----:B------:R-:W-:-:S04]  /*0560*/  IADD3 R0, P5, PT, R3, UR10, RZ ;  /* 0x0000000a03007c10 */ /* 0x000fc8000ffbe0ff */
[----:B------:R-:W-:Y:S01]  /*0570*/  ISETP.GE.U32.AND P4, PT, R0, UR14, PT ;  /* 0x0000000e00007c0c */ /* 0x000fe2000bf86070 */
[----:B------:R-:W-:Y:S02]  /*0580*/  IMAD.X R0, RZ, RZ, R6, P5 ;  /* 0x000000ffff007224 */ /* 0x000fe400028e0606 */
[----:B0-----:R-:W-:Y:S01]  /*0590*/  @!P3 IMAD.SHL.U32 R29, R23, 0x8, RZ ;  /* 0x00000008171db824 */ /* 0x001fe200078e00ff */
[----:B------:R-:W-:Y:S01]  /*05a0*/  BSSY.RECONVERGENT B0, `(.L_x_692) ;  /* 0x0000025000007945 */ /* 0x000fe20003800200 */
[----:B-1----:R-:W-:-:S04]  /*05b0*/  IMAD R19, R19, UR16, RZ ;  /* 0x0000001013137c24 */ /* 0x002fc8000f8e02ff */
[C---:B------:R-:W-:Y:S02]  /*05c0*/  IMAD R2, R18.reuse, UR17, R19 ;  /* 0x0000001112027c24 */ /* 0x040fe4000f8e0213 */
[----:B--2---:R-:W-:-:S04]  /*05d0*/  IMAD.WIDE.U32 R16, R18, UR16, R16 ;  /* 0x0000001012107c25 */ /* 0x004fc8000f8e0010 */
[----:B------:R-:W-:-:S05]  /*05e0*/  IMAD.IADD R17, R17, 0x1, R2 ;  /* 0x0000000111117824 */ /* 0x000fca00078e0202 */
[----:B------:R4:W-:Y:S01]  /*05f0*/  @!P0 STG.E.64 desc[UR12][R10.64], R16 ;  /* 0x000000100a008986 */ /* 0x0009e2000c101b0c */
[----:B------:R-:W-:Y:S01]  /*0600*/  @!P1 LEA R24, P0, R23, R10, 0x3 ;  /* 0x0000000a17189211 */ /* 0x000fe200078018ff */
[----:B---3--:R-:W-:-:S03]  /*0610*/  IMAD.WIDE.U32 R12, R18, UR16, R12 ;  /* 0x00000010120c7c25 */ /* 0x008fc6000f8e000c */
[----:B------:R-:W-:Y:S02]  /*0620*/  @!P1 LEA.HI.X R25, R23, R11, RZ, 0x3, P0 ;  /* 0x0000000b17199211 */ /* 0x000fe400000f1cff */
[----:B------:R-:W-:Y:S01]  /*0630*/  ISETP.GE.AND.EX P0, PT, R0, UR15, PT, P4 ;  /* 0x0000000f00007c0c */ /* 0x000fe2000bf06340 */
[----:B----4-:R-:W-:Y:S02]  /*0640*/  IMAD.MOV.U32 R16, RZ, RZ, R14 ;  /* 0x000000ffff107224 */ /* 0x010fe400078e000e */
[----:B------:R-:W-:Y:S01]  /*0650*/  IMAD.MOV.U32 R17, RZ, RZ, R15 ;  /* 0x000000ffff117224 */ /* 0x000fe200078e000f */
[----:B------:R-:W-:Y:S02]  /*0660*/  @!P3 SHF.R.U32.HI R15, RZ, 0x1d, R23 ;  /* 0x0000001dff0fb819 */ /* 0x000fe40000011617 */
[----:B------:R-:W-:Y:S01]  /*0670*/  @!P3 IADD3 R14, P4, P5, R29, R10, R29 ;  /* 0x0000000a1d0eb210 */ /* 0x000fe20007d9e01d */
[----:B------:R-:W-:-:S03]  /*0680*/  IMAD.WIDE.U32 R16, R18, UR16, R16 ;  /* 0x0000001012107c25 */ /* 0x000fc6000f8e0010 */
[----:B------:R-:W-:Y:S01]  /*0690*/  @!P3 IADD3.X R15, PT, PT, R15, R11, R15, P4, P5 ;  /* 0x0000000b0f0fb210 */ /* 0x000fe200027ea40f */
[C---:B------:R-:W-:Y:S02]  /*06a0*/  IMAD.IADD R27, R2.reuse, 0x1, R13 ;  /* 0x00000001021b7824 */ /* 0x040fe400078e020d */
[----:B------:R-:W-:Y:S02]  /*06b0*/  @!P1 IMAD.MOV.U32 R26, RZ, RZ, R12 ;  /* 0x000000ffff1a9224 */ /* 0x000fe400078e000c */
[----:B------:R-:W-:-:S03]  /*06c0*/  IMAD.IADD R17, R2, 0x1, R17 ;  /* 0x0000000102117824 */ /* 0x000fc600078e0211 */
[----:B------:R0:W-:Y:S04]  /*06d0*/  @!P1 STG.E.64 desc[UR12][R24.64], R26 ;  /* 0x0000001a18009986 */ /* 0x0001e8000c101b0c */
[----:B------:R0:W-:Y:S01]  /*06e0*/  @!P3 STG.E.64 desc[UR12][R14.64], R16 ;  /* 0x000000100e00b986 */ /* 0x0001e2000c101b0c */
[----:B------:R-:W-:Y:S02]  /*06f0*/  IMAD.U32 R19, RZ, RZ, UR10 ;  /* 0x0000000aff137e24 */ /* 0x000fe4000f8e00ff */
[----:B------:R-:W-:Y:S02]  /*0700*/  IMAD.U32 R13, RZ, RZ, UR10 ;  /* 0x0000000aff0d7e24 */ /* 0x000fe4000f8e00ff */
[----:B------:R-:W-:Y:S01]  /*0710*/  IMAD.IADD R0, R23, 0x1, R3 ;  /* 0x0000000117007824 */ /* 0x000fe200078e0203 */
[----:B------:R-:W-:Y:S01]  /*0720*/  LEA R12, P6, R19, R10, 0x3 ;  /* 0x0000000a130c7211 */ /* 0x000fe200078c18ff */
[----:B-----5:R-:W-:-:S03]  /*0730*/  IMAD.WIDE.U32 R20, R18, UR16, R20 ;  /* 0x0000001012147c25 */ /* 0x020fc6000f8e0014 */
[----:B------:R-:W-:Y:S02]  /*0740*/  IADD3 R0, P1, PT, R0, UR10, RZ ;  /* 0x0000000a00007c10 */ /* 0x000fe4000ff3e0ff */
[----:B------:R-:W-:Y:S01]  /*0750*/  LEA.HI.X R13, R13, R11, RZ, 0x3, P6 ;  /* 0x0000000b0d0d7211 */ /* 0x000fe200030f1cff */
[----:B------:R-:W-:Y:S10]  /*0760*/  @P2 BRA `(.L_x_693) ;  /* 0x0000000000202947 */ /* 0x000ff40003800000 */
[----:B0-----:R-:W-:Y:S01]  /*0770*/  IMAD.SHL.U32 R15, R23, 0x8, RZ ;  /* 0x00000008170f7824 */ /* 0x001fe200078e00ff */
[----:B------:R-:W-:Y:S01]  /*0780*/  SHF.R.U32.HI R17, RZ, 0x1d, R23 ;  /* 0x0000001dff117819 */ /* 0x000fe20000011617 */
[----:B------:R-:W-:-:S03]  /*0790*/  IMAD.IADD R21, R2, 0x1, R21 ;  /* 0x0000000102157824 */ /* 0x000fc600078e0215 */
[----:B------:R-:W-:-:S04]  /*07a0*/  IADD3 R10, P3, P4, R15, R10, R15 ;  /* 0x0000000a0f0a7210 */ /* 0x000fc80007c7e00f */
[----:B------:R-:W-:Y:S02]  /*07b0*/  IADD3 R10, P2, PT, R15, R10, RZ ;  /* 0x0000000a0f0a7210 */ /* 0x000fe40007f5e0ff */
[----:B------:R-:W-:-:S05]  /*07c0*/  IADD3.X R14, PT, PT, R17, R11, R17, P3, P4 ;  /* 0x0000000b110e7210 */ /* 0x000fca0001fe8411 */
[----:B------:R-:W-:-:S05]  /*07d0*/  IMAD.X R11, R17, 0x1, R14, P2 ;  /* 0x00000001110b7824 */ /* 0x000fca00010e060e */
[----:B------:R1:W-:Y:S02]  /*07e0*/  STG.E.64 desc[UR12][R10.64], R20 ;  /* 0x000000140a007986 */ /* 0x0003e4000c101b0c */
.L_x_693:
[----:B------:R-:W-:Y:S05]  /*07f0*/  BSYNC.RECONVERGENT B0 ;  /* 0x0000000000007941 */ /* 0x000fea0003800200 */
.L_x_692:
[----:B-1----:R-:W-:Y:S02]  /*0800*/  CS2R R10, SRZ ;  /* 0x00000000000a7805 */ /* 0x002fe4000001ff00 */
[C---:B------:R-:W-:Y:S01]  /*0810*/  IADD3 R2, P3, PT, R23.reuse, R0, RZ ;  /* 0x0000000017027210 */ /* 0x040fe20007f7e0ff */
[----:B------:R-:W-:Y:S01]  /*0820*/  IMAD.X R19, RZ, RZ, R4, P1 ;  /* 0x000000ffff137224 */ /* 0x000fe200008e0604 */
[----:B------:R-:W2:Y:S02]  /*0830*/  LDG.E.64 R8, desc[UR12][R8.64] ;  /* 0x0000000c08087981 */ /* 0x000ea4000c1e1b00 */
[----:B------:R-:W-:Y:S02]  /*0840*/  IADD3 R4, P5, PT, R23, R2, RZ ;  /* 0x0000000217047210 */ /* 0x000fe40007fbe0ff */
[----:B------:R-:W-:Y:S01]  /*0850*/  ISETP.GE.U32.AND P2, PT, R2, UR14, PT ;  /* 0x0000000e02007c0c */ /* 0x000fe2000bf46070 */
[----:B------:R-:W-:Y:S01]  /*0860*/  IMAD.X R2, RZ, RZ, R19, P3 ;  /* 0x000000ffff027224 */ /* 0x000fe200018e0613 */
[----:B------:R1:W3:Y:S01]  /*0870*/  @!P0 LDG.E.64 R10, desc[UR12][R12.64] ;  /* 0x0000000c0c0a8981 */ /* 0x0002e2000c1e1b00 */
[----:B0-----:R-:W-:-:S02]  /*0880*/  LEA R14, P4, R0, UR6, 0x3 ;  /* 0x00000006000e7c11 */ /* 0x001fc4000f8818ff */
[----:B------:R-:W-:Y:S02]  /*0890*/  CS2R R20, SRZ ;  /* 0x0000000000147805 */ /* 0x000fe4000001ff00 */
[----:B------:R-:W-:Y:S01]  /*08a0*/  ISETP.GE.U32.AND P3, PT, R4, UR14, PT ;  /* 0x0000000e04007c0c */ /* 0x000fe2000bf66070 */
[----:B------:R-:W-:Y:S01]  /*08b0*/  IMAD.X R4, RZ, RZ, R2, P5 ;  /* 0x000000ffff047224 */ /* 0x000fe200028e0602 */
[----:B------:R-:W-:Y:S02]  /*08c0*/  LEA.HI.X R15, R0, UR7, R19, 0x3, P4 ;  /* 0x00000007000f7c11 */ /* 0x000fe4000a0f1c13 */
[----:B------:R-:W-:Y:S02]  /*08d0*/  CS2R R24, SRZ ;  /* 0x0000000000187805 */ /* 0x000fe4000001ff00 */
[----:B------:R-:W-:Y:S02]  /*08e0*/  LEA R16, P4, R23, R14, 0x3 ;  /* 0x0000000e17107211 */ /* 0x000fe400078818ff */
[----:B------:R-:W-:-:S02]  /*08f0*/  ISETP.GE.AND.EX P2, PT, R2, UR15, PT, P2 ;  /* 0x0000000f02007c0c */ /* 0x000fc4000bf46320 */
[----:B------:R-:W-:Y:S02]  /*0900*/  ISETP.GE.AND.EX P3, PT, R4, UR15, PT, P3 ;  /* 0x0000000f04007c0c */ /* 0x000fe4000bf66330 */
[----:B------:R-:W-:Y:S02]  /*0910*/  ISETP.GE.U32.AND P1, PT, R0, UR14, PT ;  /* 0x0000000e00007c0c */ /* 0x000fe4000bf26070 */
[----:B------:R-:W-:Y:S02]  /*0920*/  LEA.HI.X R17, R23, R15, RZ, 0x3, P4 ;  /* 0x0000000f17117211 */ /* 0x000fe400020f1cff */
[----:B------:R-:W-:Y:S02]  /*0930*/  ISETP.GE.AND.EX P1, PT, R19, UR15, PT, P1 ;  /* 0x0000000f13007c0c */ /* 0x000fe4000bf26310 */
[----:B------:R-:W-:Y:S01]  /*0940*/  CS2R R18, SRZ ;  /* 0x0000000000127805 */ /* 0x000fe2000001ff00 */
[----:B-1----:R-:W-:-:S05]  /*0950*/  IMAD.WIDE.U32 R12, R23, 0x8, R16 ;  /* 0x00000008170c7825 */ /* 0x002fca00078e0010 */
[----:B------:R-:W4:Y:S04]  /*0960*/  @!P2 LDG.E.64 R18, desc[UR12][R16.64] ;  /* 0x0000000c1012a981 */ /* 0x000f28000c1e1b00 */
[----:B------:R-:W5:Y:S04]  /*0970*/  @!P3 LDG.E.64 R20, desc[UR12][R12.64] ;  /* 0x0000000c0c14b981 */ /* 0x000f68000c1e1b00 */
[----:B------:R5:W5:Y:S01]  /*0980*/  @!P1 LDG.E.64 R24, desc[UR12][R14.64] ;  /* 0x0000000c0e189981 */ /* 0x000b62000c1e1b00 */
[C---:B------:R-:W-:Y:S01]  /*0990*/  @!P0 LEA R2, P4, R3.reuse, UR6, 0x3 ;  /* 0x0000000603028c11 */ /* 0x040fe2000f8818ff */
[----:B------:R-:W-:Y:S01]  /*09a0*/  IMAD.U32 R27, RZ, RZ, UR10 ;  /* 0x0000000aff1b7e24 */ /* 0x000fe2000f8e00ff */
[----:B------:R-:W-:Y:S01]  /*09b0*/  BSSY.RECONVERGENT B0, `(.L_x_694) ;  /* 0x000001d000007945 */ /* 0x000fe20003800200 */
[----:B------:R-:W-:Y:S01]  /*09c0*/  IMAD.U32 R4, RZ, RZ, UR10 ;  /* 0x0000000aff047e24 */ /* 0x000fe2000f8e00ff */
[----:B------:R-:W-:-:S02]  /*09d0*/  @!P0 LEA.HI.X R3, R3, UR7, R6, 0x3, P4 ;  /* 0x0000000703038c11 */ /* 0x000fc4000a0f1c06 */
[----:B------:R-:W-:-:S04]  /*09e0*/  @!P0 LEA R2, P4, R27, R2, 0x3 ;  /* 0x000000021b028211 */ /* 0x000fc800078818ff */
[----:B------:R-:W-:Y:S01]  /*09f0*/  @!P0 LEA.HI.X R3, R4, R3, RZ, 0x3, P4 ;  /* 0x0000000304038211 */ /* 0x000fe200020f1cff */
[----:B--2---:R-:W-:-:S04]  /*0a00*/  IMAD R9, R9, UR16, RZ ;  /* 0x0000001009097c24 */ /* 0x004fc8000f8e02ff */
[C---:B------:R-:W-:Y:S02]  /*0a10*/  IMAD R0, R8.reuse, UR17, R9 ;  /* 0x0000001108007c24 */ /* 0x040fe4000f8e0209 */
[----:B---3--:R-:W-:-:S04]  /*0a20*/  IMAD.WIDE.U32 R10, R8, UR16, R10 ;  /* 0x00000010080a7c25 */ /* 0x008fc8000f8e000a */
[----:B------:R-:W-:Y:S02]  /*0a30*/  IMAD.IADD R27, R11, 0x1, R0 ;  /* 0x000000010b1b7824 */ /* 0x000fe400078e0200 */
[----:B------:R-:W-:-:S05]  /*0a40*/  @!P0 IMAD.MOV.U32 R26, RZ, RZ, R10 ;  /* 0x000000ffff1a8224 */ /* 0x000fca00078e000a */
[----:B------:R0:W-:Y:S01]  /*0a50*/  @!P0 STG.E.64 desc[UR12][R2.64], R26 ;  /* 0x0000001a02008986 */ /* 0x0001e2000c101b0c */
[----:B----4-:R-:W-:Y:S02]  /*0a60*/  IMAD.MOV.U32 R10, RZ, RZ, R18 ;  /* 0x000000ffff0a7224 */ /* 0x010fe400078e0012 */
[----:B------:R-:W-:Y:S02]  /*0a70*/  IMAD.MOV.U32 R11, RZ, RZ, R19 ;  /* 0x000000ffff0b7224 */ /* 0x000fe400078e0013 */
[----:B-----5:R-:W-:Y:S02]  /*0a80*/  IMAD.MOV.U32 R14, RZ, RZ, R20 ;  /* 0x000000ffff0e7224 */ /* 0x020fe400078e0014 */
[----:B------:R-:W-:Y:S02]  /*0a90*/  IMAD.MOV.U32 R15, RZ, RZ, R21 ;  /* 0x000000ffff0f7224 */ /* 0x000fe400078e0015 */
[----:B------:R-:W-:-:S04]  /*0aa0*/  IMAD.WIDE.U32 R10, R8, UR16, R10 ;  /* 0x00000010080a7c25 */ /* 0x000fc8000f8e000a */
[----:B------:R-:W-:-:S04]  /*0ab0*/  IMAD.WIDE.U32 R14, R8, UR16, R14 ;  /* 0x00000010080e7c25 */ /* 0x000fc8000f8e000e */
[----:B------:R-:W-:-:S04]  /*0ac0*/  IMAD.WIDE.U32 R8, R8, UR16, R24 ;  /* 0x0000001008087c25 */ /* 0x000fc8000f8e0018 */
[C---:B------:R-:W-:Y:S02]  /*0ad0*/  IMAD.IADD R19, R0.reuse, 0x1, R11 ;  /* 0x0000000100137824 */ /* 0x040fe400078e020b */
[----:B------:R-:W-:Y:S01]  /*0ae0*/  IMAD.IADD R21, R0, 0x1, R15 ;  /* 0x0000000100157824 */ /* 0x000fe200078e020f */
[----:B0-----:R-:W-:Y:S06]  /*0af0*/  @P1 BRA `(.L_x_695) ;  /* 0x0000000000201947 */ /* 0x001fec0003800000 */
[----:B------:R-:W-:Y:S01]  /*0b00*/  IADD3 R3, P0, P1, R23, R7, R22 ;  /* 0x0000000717037210 */ /* 0x000fe2000791e016 */
[----:B------:R-:W-:-:S03]  /*0b10*/  IMAD.IADD R9, R0, 0x1, R9 ;  /* 0x0000000100097824 */ /* 0x000fc600078e0209 */
[----:B------:R-:W-:Y:S02]  /*0b20*/  IADD3 R3, P4, PT, R3, UR10, RZ ;  /* 0x0000000a03037c10 */ /* 0x000fe4000ff9e0ff */
[----:B------:R-:W-:Y:S02]  /*0b30*/  IADD3.X R4, PT, PT, RZ, R5, RZ, P0, P1 ;  /* 0x00000005ff047210 */ /* 0x000fe400007e24ff */
[----:B------:R-:W-:-:S03]  /*0b40*/  LEA R2, P0, R3, UR6, 0x3 ;  /* 0x0000000603027c11 */ /* 0x000fc6000f8018ff */
[----:B------:R-:W-:-:S05]  /*0b50*/  IMAD.X R4, RZ, RZ, R4, P4 ;  /* 0x000000ffff047224 */ /* 0x000fca00020e0604 */
[----:B------:R-:W-:-:S05]  /*0b60*/  LEA.HI.X R3, R3, UR7, R4, 0x3, P0 ;  /* 0x0000000703037c11 */ /* 0x000fca00080f1c04 */
[----:B------:R0:W-:Y:S02]  /*0b70*/  STG.E.64 desc[UR12][R2.64], R8 ;  /* 0x0000000802007986 */ /* 0x0001e4000c101b0c */
.L_x_695:
[----:B------:R-:W-:Y:S05]  /*0b80*/  BSYNC.RECONVERGENT B0 ;  /* 0x0000000000007941 */ /* 0x000fea0003800200 */
.L_x_694:
[----:B------:R-:W-:Y:S01]  /*0b90*/  @!P2 IMAD.MOV.U32 R11, RZ, RZ, R19 ;  /* 0x000000ffff0ba224 */ /* 0x000fe200078e0013 */
[----:B------:R-:W-:Y:S01]  /*0ba0*/  UIADD3 UR4, UP0, UPT, UR4, 0x2, URZ ;  /* 0x0000000204047890 */ /* 0x000fe2000ff1e0ff */
[----:B------:R-:W-:Y:S02]  /*0bb0*/  @!P3 IMAD.MOV.U32 R15, RZ, RZ, R21 ;  /* 0x000000ffff0fb224 */ /* 0x000fe400078e0015 */
[----:B------:R-:W-:Y:S01]  /*0bc0*/  IMAD.U32 R0, RZ, RZ, UR10 ;  /* 0x0000000aff007e24 */ /* 0x000fe2000f8e00ff */
[----:B------:R2:W-:Y:S01]  /*0bd0*/  @!P2 STG.E.64 desc[UR12][R16.64], R10 ;  /* 0x0000000a1000a986 */ /* 0x0005e2000c101b0c */
[----:B------:R-:W-:Y:S02]  /*0be0*/  UIADD3.X UR5, UPT, UPT, URZ, UR5, URZ, UP0, !UPT ;  /* 0x00000005ff057290 */ /* 0x000fe400087fe4ff */
[----:B------:R-:W-:Y:S01]  /*0bf0*/  UISETP.NE.U32.AND UP0, UPT, UR4, UR9, UPT ;  /* 0x000000090400728c */ /* 0x000fe2000bf05070 */
[----:B------:R2:W-:Y:S01]  /*0c00*/  @!P3 STG.E.64 desc[UR12][R12.64], R14 ;  /* 0x0000000e0c00b986 */ /* 0x0005e2000c101b0c */
[----:B------:R-:W-:-:S02]  /*0c10*/  LEA R7, P0, R0, R7, 0x1 ;  /* 0x0000000700077211 */ /* 0x000fc400078008ff */
[----:B------:R-:W-:Y:S02]  /*0c20*/  UISETP.NE.AND.EX UP0, UPT, UR5, URZ, UPT, UP0 ;  /* 0x000000ff0500728c */ /* 0x000fe4000bf05300 */
[----:B------:R-:W-:-:S07]  /*0c30*/  LEA.HI.X R5, R0, R5, RZ, 0x1, P0 ;  /* 0x0000000500057211 */ /* 0x000fce00000f0cff */
[----:B------:R-:W-:Y:S05]  /*0c40*/  BRA.U UP0, `(.L_x_696) ;  /* 0xfffffff500bc7547 */ /* 0x000fea000b83ffff */
.L_x_691:
[----:B------:R-:W-:-:S04]  /*0c50*/  ULOP3.LUT UR11, UR8, 0x1, URZ, 0xc0, !UPT ;  /* 0x00000001080b7892 */ /* 0x000fc8000f8ec0ff */
[----:B------:R-:W-:-:S06]  /*0c60*/  UISETP.NE.U32.AND UP0, UPT, UR11, 0x1, UPT ;  /* 0x000000010b00788c */ /* 0x000fcc000bf05070 */
[----:B------:R-:W-:-:S13]  /*0c70*/  PLOP3.LUT P0, PT, PT, PT, UP0, 0x80, 0x8 ;  /* 0x000000000008781c */ /* 0x000fda0003f0f008 */
[----:B------:R-:W-:Y:S05]  /*0c80*/  @!P0 EXIT ;  /* 0x000000000000894d */ /* 0x000fea0003800000 */
[----:B0-----:R-:W-:Y:S01]  /*0c90*/  IADD3 R22, P0, PT, R22, R7, RZ ;  /* 0x0000000716167210 */ /* 0x001fe20007f1e0ff */
[----:B------:R-:W0:Y:S01]  /*0ca0*/  LDC.64 R8, c[0x0][0x10b0] ;  /* 0x00042c00ff087b82 */ /* 0x000e220000000a00 */
[C---:B--2---:R-:W-:Y:S01]  /*0cb0*/  IMAD.SHL.U32 R13, R23.reuse, 0x8, RZ ;  /* 0x00000008170d7824 */ /* 0x044fe200078e00ff */
[----:B------:R-:W-:Y:S02]  /*0cc0*/  CS2R R16, SRZ ;  /* 0x0000000000107805 */ /* 0x000fe4000001ff00 */
[C---:B------:R-:W-:Y:S01]  /*0cd0*/  IADD3 R0, P1, PT, R23.reuse, R22, RZ ;  /* 0x0000001617007210 */ /* 0x040fe20007f3e0ff */
[----:B------:R-:W-:Y:S01]  /*0ce0*/  IMAD.X R5, RZ, RZ, R5, P0 ;  /* 0x000000ffff057224 */ /* 0x000fe200000e0605 */
[----:B------:R-:W-:Y:S02]  /*0cf0*/  LEA R2, P5, R22, UR6, 0x3 ;  /* 0x0000000616027c11 */ /* 0x000fe4000f8a18ff */
[----:B------:R-:W-:Y:S02]  /*0d00*/  CS2R R18, SRZ ;  /* 0x0000000000127805 */ /* 0x000fe4000001ff00 */
[----:B------:R-:W-:-:S02]  /*0d10*/  IADD3 R4, P3, PT, R23, R0, RZ ;  /* 0x0000000017047210 */ /* 0x000fc40007f7e0ff */
[----:B------:R-:W-:Y:S02]  /*0d20*/  CS2R R14, SRZ ;  /* 0x00000000000e7805 */ /* 0x000fe4000001ff00 */
[----:B------:R-:W-:Y:S01]  /*0d30*/  ISETP.GE.U32.AND P2, PT, R0, UR14, PT ;  /* 0x0000000e00007c0c */ /* 0x000fe2000bf46070 */
[--C-:B------:R-:W-:Y:S01]  /*0d40*/  IMAD.X R0, RZ, RZ, R5.reuse, P1 ;  /* 0x000000ffff007224 */ /* 0x100fe200008e0605 */
[----:B------:R-:W-:Y:S01]  /*0d50*/  IADD3 R6, P4, PT, R23, R4, RZ ;  /* 0x0000000417067210 */ /* 0x000fe20007f9e0ff */
[----:B------:R-:W1:Y:S01]  /*0d60*/  LDCU.64 UR4, c[0x0][0x10b8] ;  /* 0x00021700ff0477ac */ /* 0x000e620008000a00 */
[----:B------:R-:W-:Y:S02]  /*0d70*/  LEA.HI.X R3, R22, UR7, R5, 0x3, P5 ;  /* 0x0000000716037c11 */ /* 0x000fe4000a8f1c05 */
[----:B------:R-:W-:Y:S01]  /*0d80*/  ISETP.GE.AND.EX P2, PT, R0, UR15, PT, P2 ;  /* 0x0000000f00007c0c */ /* 0x000fe2000bf46320 */
[----:B------:R-:W-:Y:S01]  /*0d90*/  IMAD.X R0, RZ, RZ, R0, P3 ;  /* 0x000000ffff007224 */ /* 0x000fe200018e0600 */
[----:B------:R-:W-:-:S02]  /*0da0*/  ISETP.GE.U32.AND P5, PT, R4, UR14, PT ;  /* 0x0000000e04007c0c */ /* 0x000fc4000bfa6070 */
[----:B------:R-:W-:Y:S02]  /*0db0*/  ISETP.GE.U32.AND P0, PT, R22, UR14, PT ;  /* 0x0000000e16007c0c */ /* 0x000fe4000bf06070 */
[----:B------:R-:W-:Y:S01]  /*0dc0*/  ISETP.GE.U32.AND P1, PT, R6, UR14, PT ;  /* 0x0000000e06007c0c */ /* 0x000fe2000bf26070 */
[----:B------:R-:W-:Y:S01]  /*0dd0*/  IMAD.WIDE.U32 R6, R23, 0x8, R2 ;  /* 0x0000000817067825 */ /* 0x000fe200078e0002 */
[----:B------:R-:W-:Y:S02]  /*0de0*/  ISETP.GE.AND.EX P3, PT, R0, UR15, PT, P5 ;  /* 0x0000000f00007c0c */ /* 0x000fe4000bf66350 */
[----:B------:R-:W-:Y:S01]  /*0df0*/  ISETP.GE.AND.EX P0, PT, R5, UR15, PT, P0 ;  /* 0x0000000f05007c0c */ /* 0x000fe2000bf06300 */
[----:B------:R-:W-:Y:S01]  /*0e00*/  IMAD.X R0, RZ, RZ, R0, P4 ;  /* 0x000000ffff007224 */ /* 0x000fe200020e0600 */
[----:B------:R-:W-:Y:S01]  /*0e10*/  SHF.R.U32.HI R23, RZ, 0x1d, R23 ;  /* 0x0000001dff177819 */ /* 0x000fe20000011617 */
[----:B0-----:R0:W1:Y:S01]  /*0e20*/  LDG.E.64 R4, desc[UR12][R8.64] ;  /* 0x0000000c08047981 */ /* 0x001062000c1e1b00 */
[----:B------:R-:W-:-:S02]  /*0e30*/  IADD3 R10, P4, PT, R6, R13, RZ ;  /* 0x0000000d060a7210 */ /* 0x000fc40007f9e0ff */
[----:B------:R-:W-:Y:S01]  /*0e40*/  ISETP.GE.AND.EX P1, PT, R0, UR15, PT, P1 ;  /* 0x0000000f00007c0c */ /* 0x000fe2000bf26310 */
[----:B------:R-:W2:Y:S02]  /*0e50*/  @!P2 LDG.E.64 R18, desc[UR12][R6.64] ;  /* 0x0000000c0612a981 */ /* 0x000ea4000c1e1b00 */
[----:B------:R-:W-:Y:S01]  /*0e60*/  IMAD.X R11, R7, 0x1, R23, P4 ;  /* 0x00000001070b7824 */ /* 0x000fe200020e0617 */
[----:B0-----:R-:W-:Y:S02]  /*0e70*/  IADD3 R8, P4, PT, R13, R10, RZ ;  /* 0x0000000a0d087210 */ /* 0x001fe40007f9e0ff */
[----:B------:R-:W-:Y:S01]  /*0e80*/  CS2R R12, SRZ ;  /* 0x00000000000c7805 */ /* 0x000fe2000001ff00 */
[----:B------:R-:W3:Y:S02]  /*0e90*/  @!P0 LDG.E.64 R16, desc[UR12][R2.64] ;  /* 0x0000000c02108981 */ /* 0x000ee4000c1e1b00 */
[----:B------:R-:W-:Y:S02]  /*0ea0*/  IMAD.X R9, R23, 0x1, R11, P4 ;  /* 0x0000000117097824 */ /* 0x000fe400020e060b */
[----:B------:R-:W4:Y:S04]  /*0eb0*/  @!P3 LDG.E.64 R14, desc[UR12][R10.64] ;  /* 0x0000000c0a0eb981 */ /* 0x000f28000c1e1b00 */
[----:B------:R-:W5:Y:S01]  /*0ec0*/  @!P1 LDG.E.64 R12, desc[UR12][R8.64] ;  /* 0x0000000c080c9981 */ /* 0x000f62000c1e1b00 */
[----:B-1----:R-:W-:-:S04]  /*0ed0*/  IMAD R5, R5, UR4, RZ ;  /* 0x0000000405057c24 */ /* 0x002fc8000f8e02ff */
[C---:B------:R-:W-:Y:S02]  /*0ee0*/  IMAD R0, R4.reuse, UR5, R5 ;  /* 0x0000000504007c24 */ /* 0x040fe4000f8e0205 */
[----:B--2---:R-:W-:-:S04]  /*0ef0*/  IMAD.WIDE.U32 R18, R4, UR4, R18 ;  /* 0x0000000404127c25 */ /* 0x004fc8000f8e0012 */
[----:B---3--:R-:W-:-:S04]  /*0f00*/  IMAD.WIDE.U32 R16, R4, UR4, R16 ;  /* 0x0000000404107c25 */ /* 0x008fc8000f8e0010 */
[----:B----4-:R-:W-:-:S04]  /*0f10*/  IMAD.WIDE.U32 R14, R4, UR4, R14 ;  /* 0x00000004040e7c25 */ /* 0x010fc8000f8e000e */
[----:B------:R-:W-:Y:S02]  /*0f20*/  IMAD.IADD R17, R17, 0x1, R0 ;  /* 0x0000000111117824 */ /* 0x000fe400078e0200 */
[----:B------:R-:W-:Y:S02]  /*0f30*/  IMAD.IADD R19, R0, 0x1, R19 ;  /* 0x0000000100137824 */ /* 0x000fe400078e0213 */
[----:B-----5:R-:W-:Y:S01]  /*0f40*/  IMAD.WIDE.U32 R12, R4, UR4, R12 ;  /* 0x00000004040c7c25 */ /* 0x020fe2000f8e000c */
[----:B------:R0:W-:Y:S03]  /*0f50*/  @!P0 STG.E.64 desc[UR12][R2.64], R16 ;  /* 0x0000001002008986 */ /* 0x0001e6000c101b0c */
[----:B------:R-:W-:Y:S02]  /*0f60*/  IMAD.IADD R5, R0, 0x1, R15 ;  /* 0x0000000100057824 */ /* 0x000fe400078e020f */
[----:B------:R-:W-:Y:S01]  /*0f70*/  @!P3 IMAD.MOV.U32 R4, RZ, RZ, R14 ;  /* 0x000000ffff04b224 */ /* 0x000fe200078e000e */
[----:B------:R0:W-:Y:S04]  /*0f80*/  @!P2 STG.E.64 desc[UR12][R6.64], R18 ;  /* 0x000000120600a986 */ /* 0x0001e8000c101b0c */
[----:B------:R0:W-:Y:S01]  /*0f90*/  @!P3 STG.E.64 desc[UR12][R10.64], R4 ;  /* 0x000000040a00b986 */ /* 0x0001e2000c101b0c */
[----:B------:R-:W-:Y:S05]  /*0fa0*/  @P1 EXIT ;  /* 0x000000000000194d */ /* 0x000fea0003800000 */
[----:B0-----:R-:W-:Y:S02]  /*0fb0*/  IMAD.IADD R3, R0, 0x1, R13 ;  /* 0x0000000100037824 */ /* 0x001fe400078e020d */
[----:B------:R-:W-:-:S05]  /*0fc0*/  IMAD.MOV.U32 R2, RZ, RZ, R12 ;  /* 0x000000ffff027224 */ /* 0x000fca00078e000c */
[----:B------:R-:W-:Y:S01]  /*0fd0*/  STG.E.64 desc[UR12][R8.64], R2 ;  /* 0x0000000208007986 */ /* 0x000fe2000c101b0c */
[----:B------:R-:W-:Y:S05]  /*0fe0*/  EXIT ;  /* 0x000000000000794d */ /* 0x000fea0003800000 */
.L_x_690:
        /* <DEDUP_REMOVED lines=9> */
.L_x_697:
[C---:B---3--:R-:W-:Y:S01]  /*1080*/  LEA R8, P0, R0.reuse, UR6, 0x5 ;  /* 0x0000000600087c11 */ /* 0x048fe2000f8028ff */
[----:B0-----:R-:W2:Y:S03]  /*1090*/  LDG.E.64 R18, desc[UR12][R2.64] ;  /* 0x0000000c02127981 */ /* 0x001ea6000c1e1b00 */
[----:B------:R-:W-:-:S05]  /*10a0*/  LEA.HI.X R9, R0, UR7, R11, 0x5, P0 ;  /* 0x0000000700097c11 */ /* 0x000fca00080f2c0b */
[----:B------:R-:W3:Y:S01]  /*10b0*/  LDG.E.ENL2.256 R4, R12, desc[UR12][R8.64] ;  /* 0xfe00000c080c797e */ /* 0x000ee20008121904 */
        /* <DEDUP_REMOVED lines=8> */
[----:B--2---:R-:W-:-:S04]  /*1140*/  IMAD R17, R19, UR8, RZ ;  /* 0x0000000813117c24 */ /* 0x004fc8000f8e02ff */
[C---:B------:R-:W-:Y:S02]  /*1150*/  IMAD R21, R18.reuse, UR9, R17 ;  /* 0x0000000912157c24 */ /* 0x040fe4000f8e0211 */
[----:B---3--:R-:W-:-:S04]  /*1160*/  IMAD.WIDE.U32 R16, R18, UR8, R12 ;  /* 0x0000000812107c25 */ /* 0x008fc8000f8e000c */
[----:B------:R-:W-:-:S04]  /*1170*/  IMAD.WIDE.U32 R14, R18, UR8, R14 ;  /* 0x00000008120e7c25 */ /* 0x000fc8000f8e000e */
[----:B------:R-:W-:-:S04]  /*1180*/  IMAD.WIDE.U32 R12, R18, UR8, R4 ;  /* 0x00000008120c7c25 */ /* 0x000fc8000f8e0004 */
[----:B------:R-:W-:-:S04]  /*1190*/  IMAD.WIDE.U32 R18, R18, UR8, R6 ;  /* 0x0000000812127c25 */ /* 0x000fc8000f8e0006 */
[----:B------:R-:W-:Y:S02]  /*11a0*/  IMAD.IADD R7, R21, 0x1, R15 ;  /* 0x0000000115077824 */ /* 0x000fe400078e020f */
[----:B------:R-:W-:Y:S02]  /*11b0*/  IMAD.MOV.U32 R6, RZ, RZ, R14 ;  /* 0x000000ffff067224 */ /* 0x000fe400078e000e */
[----:B------:R-:W-:Y:S02]  /*11c0*/  IMAD.IADD R5, R17, 0x1, R21 ;  /* 0x0000000111057824 */ /* 0x000fe400078e0215 */
[C---:B------:R-:W-:Y:S02]  /*11d0*/  IMAD.IADD R13, R21.reuse, 0x1, R13 ;  /* 0x00000001150d7824 */ /* 0x040fe400078e020d */
[----:B------:R-:W-:Y:S02]  /*11e0*/  IMAD.IADD R15, R21, 0x1, R19 ;  /* 0x00000001150f7824 */ /* 0x000fe400078e0213 */
[----:B------:R-:W-:-:S02]  /*11f0*/  IMAD.MOV.U32 R4, RZ, RZ, R16 ;  /* 0x000000ffff047224 */ /* 0x000fc400078e0010 */
[----:B------:R-:W-:-:S05]  /*1200*/  IMAD.MOV.U32 R14, RZ, RZ, R18 ;  /* 0x000000ffff0e7224 */ /* 0x000fca00078e0012 */
[----:B------:R3:W-:Y:S01]  /*1210*/  STG.E.ENL2.256 desc[UR12][R8.64], R4, R12 ;  /* 0xf8000004080c797f */ /* 0x0007e2000f12180c */
[----:B------:R-:W-:Y:S05]  /*1220*/  @!P0 BRA P1, `(.L_x_697) ;  /* 0xfffffffc00948947 */ /* 0x000fea000083ffff */
[----:B------:R-:W-:Y:S05]  /*1230*/  EXIT ;  /* 0x000000000000794d */ /* 0x000fea0003800000 */
        .weak           $__internal_66_$__cuda_sm20_div_u16
        .type           $__internal_66_$__cuda_sm20_div_u16,@function
        .size           $__internal_66_$__cuda_sm20_div_u16,(.L_x_848 - $__internal_66_$__cuda_sm20_div_u16)
$__internal_66_$__cuda_sm20_div_u16:
        /* <DEDUP_REMOVED lines=19> */
[----:B------:R-:W-:Y:S05]  /*1370*/  RET.REL.NODEC R2 `(_ZN2at6native63_GLOBAL__N__862fb238_30_ForeachBinaryOpScalarTensor_cu_64fe0ca525multi_tensor_apply_kernelINS1_18TensorListMetadataILi1EEENS1_27BinaryOpScalarTensorFunctorIlLi1ELi1ELi0EEEJSt4plusIlEPllEEEvT_T0_DpT1_) ;  /* 0xffffffec02207950 */ /* 0x000fea0003c3ffff */
.L_x_698:
        /* <DEDUP_REMOVED lines=16> */
.L_x_848:


//--------------------- .text._ZN2at6native63_GLOBAL__N__862fb238_30_ForeachBinaryOpScalarTensor_cu_64fe0ca525multi_tensor_apply_kernelINS1_18TensorListMetadataILi1EEENS1_27BinaryOpScalarTensorFunctorIiLi1ELi1ELi0EEEJSt4plusIiEPiiEEEvT_T0_DpT1_ --------------------------
	.section	.text._ZN2at6native63_GLOBAL__N__862fb238_30_ForeachBinaryOpScalarTensor_cu_64fe0ca525multi_tensor_apply_kernelINS1_18TensorListMetadataILi1EEENS1_27BinaryOpScalarTensorFunctorIiLi1ELi1ELi0EEEJSt4plusIiEPiiEEEvT_T0_DpT1_,"ax",@progbits
	.align	128
.text._ZN2at6native63_GLOBAL__N__862fb238_30_ForeachBinaryOpScalarTensor_cu_64fe0ca525multi_tensor_apply_kernelINS1_18TensorListMetadataILi1EEENS1_27BinaryOpScalarTensorFunctorIiLi1ELi1ELi0EEEJSt4plusIiEPiiEEEvT_T0_DpT1_:
        .type           _ZN2at6native63_GLOBAL__N__862fb238_30_ForeachBinaryOpScalarTensor_cu_64fe0ca525multi_tensor_apply_kernelINS1_18TensorListMetadataILi1EEENS1_27BinaryOpScalarTensorFunctorIiLi1ELi1ELi0EEEJSt4plusIiEPiiEEEvT_T0_DpT1_,@function
        .size           _ZN2at6native63_GLOBAL__N__862fb238_30_ForeachBinaryOpScalarTensor_cu_64fe0ca525multi_tensor_apply_kernelINS1_18TensorListMetadataILi1EEENS1_27BinaryOpScalarTensorFunctorIiLi1ELi1ELi0EEEJSt4plusIiEPiiEEEvT_T0_DpT1_,(.L_x_850 - _ZN2at6native63_GLOBAL__N__862fb238_30_ForeachBinaryOpScalarTensor_cu_64fe0ca525multi_tensor_apply_kernelINS1_18TensorListMetadataILi1EEENS1_27BinaryOpScalarTensorFunctorIiLi1ELi1ELi0EEEJSt4plusIiEPiiEEEvT_T0_DpT1_)
        .other          _ZN2at6native63_GLOBAL__N__862fb238_30_ForeachBinaryOpScalarTensor_cu_64fe0ca525multi_tensor_apply_kernelINS1_18TensorListMetadataILi1EEENS1_27BinaryOpScalarTensorFunctorIiLi1ELi1ELi0EEEJSt4plusIiEPiiEEEvT_T0_DpT1_,@"STO_CUDA_ENTRY STV_DEFAULT"
_ZN2at6native63_GLOBAL__N__862fb238_30_ForeachBinaryOpScalarTensor_cu_64fe0ca525multi_tensor_apply_kernelINS1_18TensorListMetadataILi1EEENS1_27BinaryOpScalarTensorFunctorIiLi1ELi1ELi0EEEJSt4plusIiEPiiEEEvT_T0_DpT1_:
        /* <DEDUP_REMOVED lines=35> */
[----:B------:R-:W-:Y:S05]  /*0230*/  CALL.REL.NOINC `($__internal_67_$__cuda_sm20_div_u16) ;  /* 0x0000000c000c7944 */ /* 0x000fea0003c00000 */
        /* <DEDUP_REMOVED lines=14> */
.L_x_701:
        /* <DEDUP_REMOVED lines=43> */
[----:B-1----:R-:W-:Y:S02]  /*05d0*/  IMAD R22, R18, UR14, R15 ;  /* 0x0000000e12167c24 */ /* 0x002fe4000f8e020f */
[----:B------:R-:W-:-:S05]  /*05e0*/  @!P2 IMAD.MOV.U32 R15, RZ, RZ, R13 ;  /* 0x000000ffff0fa224 */ /* 0x000fca00078e000d */
[----:B------:R0:W-:Y:S01]  /*05f0*/  @!P2 STG.E desc[UR12][R14.64], R22 ;  /* 0x000000160e00a986 */ /* 0x0001e2000c10190c */
[----:B------:R-:W-:Y:S01]  /*0600*/  LEA R12, P2, R24, R12, 0x2 ;  /* 0x0000000c180c7211 */ /* 0x000fe200078410ff */
[----:B--2---:R-:W-:-:S03]  /*0610*/  IMAD R20, R18, UR14, R20 ;  /* 0x0000000e12147c24 */ /* 0x004fc6000f8e0214 */
        /* <DEDUP_REMOVED lines=9> */
[----:B---3--:R-:W-:Y:S01]  /*06b0*/  IMAD R19, R18, UR14, R19 ;  /* 0x0000000e12137c24 */ /* 0x008fe2000f8e0213 */
        /* <DEDUP_REMOVED lines=8> */
[----:B----4-:R-:W-:Y:S01]  /*0740*/  IMAD R23, R18, UR14, R21 ;  /* 0x0000000e12177c24 */ /* 0x010fe2000f8e0215 */
[-C--:B------:R-:W-:Y:S01]  /*0750*/  ISETP.GE.AND.EX P4, PT, R25, R16.reuse, PT, P4 ;  /* 0x000000101900720c */ /* 0x080fe20003f86340 */
[----:B------:R-:W-:Y:S01]  /*0760*/  @!P0 IMAD.MOV.U32 R21, RZ, RZ, R9 ;  /* 0x000000ffff158224 */ /* 0x000fe200078e0009 */
[----:B------:R-:W-:Y:S01]  /*0770*/  ISETP.GE.AND.EX P5, PT, R7, R16, PT, P5 ;  /* 0x000000100700720c */ /* 0x000fe20003fa6350 */
[----:B------:R-:W-:-:S02]  /*0780*/  IMAD.U32 R7, RZ, RZ, UR11 ;  /* 0x0000000bff077e24 */ /* 0x000fc4000f8e00ff */
[----:B------:R-:W-:Y:S01]  /*0790*/  IMAD.U32 R9, RZ, RZ, UR11 ;  /* 0x0000000bff097e24 */ /* 0x000fe2000f8e00ff */
[----:B------:R0:W-:Y:S01]  /*07a0*/  @!P0 STG.E desc[UR12][R20.64], R19 ;  /* 0x0000001314008986 */ /* 0x0001e2000c10190c */
[----:B------:R-:W-:Y:S01]  /*07b0*/  IMAD.U32 R25, RZ, RZ, UR11 ;  /* 0x0000000bff197e24 */ /* 0x000fe2000f8e00ff */
[----:B------:R-:W-:Y:S01]  /*07c0*/  LEA R6, P0, R7, R14, 0x2 ;  /* 0x0000000e07067211 */ /* 0x000fe200078010ff */
[----:B------:R-:W-:Y:S01]  /*07d0*/  IMAD.U32 R27, RZ, RZ, UR11 ;  /* 0x0000000bff1b7e24 */ /* 0x000fe2000f8e00ff */
[----:B------:R1:W-:Y:S01]  /*07e0*/  @!P1 STG.E desc[UR12][R10.64], R23 ;  /* 0x000000170a009986 */ /* 0x0003e2000c10190c */
[----:B------:R-:W-:Y:S01]  /*07f0*/  IMAD.MOV.U32 R18, RZ, RZ, RZ ;  /* 0x000000ffff127224 */ /* 0x000fe200078e00ff */
[----:B------:R-:W-:Y:S02]  /*0800*/  LEA.HI.X R7, R9, R15, RZ, 0x2, P0 ;  /* 0x0000000f09077211 */ /* 0x000fe400000f14ff */
[----:B------:R-:W-:Y:S01]  /*0810*/  LEA R8, P0, R25, R6, 0x2 ;  /* 0x0000000619087211 */ /* 0x000fe200078010ff */
[----:B------:R-:W2:Y:S01]  /*0820*/  LDG.E R4, desc[UR12][R4.64] ;  /* 0x0000000c04047981 */ /* 0x000ea2000c1e1900 */
[----:B0-----:R-:W-:-:S02]  /*0830*/  IMAD.MOV.U32 R19, RZ, RZ, RZ ;  /* 0x000000ffff137224 */ /* 0x001fc400078e00ff */
        /* <DEDUP_REMOVED lines=12> */
[C---:B--2---:R-:W-:Y:S02]  /*0900*/  IMAD R5, R4.reuse, UR14, R18 ;  /* 0x0000000e04057c24 */ /* 0x044fe4000f8e0212 */
[C---:B---3--:R-:W-:Y:S02]  /*0910*/  IMAD R19, R4.reuse, UR14, R19 ;  /* 0x0000000e04137c24 */ /* 0x048fe4000f8e0213 */
[----:B----4-:R-:W-:-:S03]  /*0920*/  IMAD R21, R4, UR14, R10 ;  /* 0x0000000e04157c24 */ /* 0x010fc6000f8e020a */
[----:B------:R2:W-:Y:S01]  /*0930*/  @!P4 STG.E desc[UR12][R12.64], R19 ;  /* 0x000000130c00c986 */ /* 0x0005e2000c10190c */
[----:B-----5:R-:W-:-:S03]  /*0940*/  IMAD R11, R4, UR14, R11 ;  /* 0x0000000e040b7c24 */ /* 0x020fc6000f8e020b */
[----:B------:R2:W-:Y:S04]  /*0950*/  @!P2 STG.E desc[UR12][R14.64], R5 ;  /* 0x000000050e00a986 */ /* 0x0005e8000c10190c */
[----:B------:R2:W-:Y:S04]  /*0960*/  @!P3 STG.E desc[UR12][R6.64], R21 ;  /* 0x000000150600b986 */ /* 0x0005e8000c10190c */
[----:B------:R2:W-:Y:S01]  /*0970*/  @!P5 STG.E desc[UR12][R8.64], R11 ;  /* 0x0000000b0800d986 */ /* 0x0005e2000c10190c */
[----:B------:R-:W-:Y:S05]  /*0980*/  BRA.U UP0, `(.L_x_701) ;  /* 0xfffffff900647547 */ /* 0x000fea000b83ffff */
.L_x_700:
        /* <DEDUP_REMOVED lines=48> */
[----:B------:R-:W-:Y:S01]  /*0c90*/  STG.E desc[UR12][R10.64], R19 ;  /* 0x000000130a007986 */ /* 0x000fe2000c10190c */
[----:B------:R-:W-:Y:S05]  /*0ca0*/  EXIT ;  /* 0x000000000000794d */ /* 0x000fea0003800000 */
.L_x_699:
        /* <DEDUP_REMOVED lines=9> */
.L_x_702:
[C---:B------:R-:W-:Y:S01]  /*0d40*/  LEA R10, P0, R13.reuse, R2, 0x4 ;  /* 0x000000020d0a7211 */ /* 0x040fe200078020ff */
[----:B0-----:R-:W2:Y:S03]  /*0d50*/  LDG.E R0, desc[UR12][R8.64] ;  /* 0x0000000c08007981 */ /* 0x001ea6000c1e1900 */
[----:B------:R-:W-:-:S05]  /*0d60*/  LEA.HI.X R11, R13, R3, R12, 0x4, P0 ;  /* 0x000000030d0b7211 */ /* 0x000fca00000f240c */
[----:B------:R-:W2:Y:S01]  /*0d70*/  LDG.E.128 R4, desc[UR12][R10.64] ;  /* 0x0000000c0a047981 */ /* 0x000ea2000c1e1d00 */
        /* <DEDUP_REMOVED lines=15> */
        .weak           $__internal_67_$__cuda_sm20_div_u16
        .type           $__internal_67_$__cuda_sm20_div_u16,@function
        .size           $__internal_67_$__cuda_sm20_div_u16,(.L_x_850 - $__internal_67_$__cuda_sm20_div_u16)
$__internal_67_$__cuda_sm20_div_u16:
        /* <DEDUP_REMOVED lines=19> */
[----:B------:R-:W-:Y:S05]  /*0fa0*/  RET.REL.NODEC R4 `(_ZN2at6native63_GLOBAL__N__862fb238_30_ForeachBinaryOpScalarTensor_cu_64fe0ca525multi_tensor_apply_kernelINS1_18TensorListMetadataILi1EEENS1_27BinaryOpScalarTensorFunctorIiLi1ELi1ELi0EEEJSt4plusIiEPiiEEEvT_T0_DpT1_) ;  /* 0xfffffff004147950 */ /* 0x000fea0003c3ffff */
.L_x_703:
        /* <DEDUP_REMOVED lines=13> */
.L_x_850:


//--------------------- .text._ZN2at6native63_GLOBAL__N__862fb238_30_ForeachBinaryOpScalarTensor_cu_64fe0ca525multi_tensor_apply_kernelINS1_18TensorListMetadataILi1EEENS1_27BinaryOpScalarTensorFunctorIaLi1ELi1ELi0EEEJSt4plusIaEPaaEEEvT_T0_DpT1_ --------------------------
	.section	.text._ZN2at6native63_GLOBAL__N__862fb238_30_ForeachBinaryOpScalarTensor_cu_64fe0ca525multi_tensor_apply_kernelINS1_18TensorListMetadataILi1EEENS1_27BinaryOpScalarTensorFunctorIaLi1ELi1ELi0EEEJSt4plusIaEPaaEEEvT_T0_DpT1_,"ax",@progbits
	.align	128
.text._ZN2at6native63_GLOBAL__N__862fb238_30_ForeachBinaryOpScalarTensor_cu_64fe0ca525multi_tensor_apply_kernelINS1_18TensorListMetadataILi1EEENS1_27BinaryOpScalarTensorFunctorIaLi1ELi1ELi0EEEJSt4plusIaEPaaEEEvT_T0_DpT1_:
        .type           _ZN2at6native63_GLOBAL__N__862fb238_30_ForeachBinaryOpScalarTensor_cu_64fe0ca525multi_tensor_apply_kernelINS1_18TensorListMetadataILi1EEENS1_27BinaryOpScalarTensorFunctorIaLi1ELi1ELi0EEEJSt4plusIaEPaaEEEvT_T0_DpT1_,@function
        .size           _ZN2at6native63_GLOBAL__N__862fb238_30_ForeachBinaryOpScalarTensor_cu_64fe0ca525multi_tensor_apply_kernelINS1_18TensorListMetadataILi1EEENS1_27BinaryOpScalarTensorFunctorIaLi1ELi1ELi0EEEJSt4plusIaEPaaEEEvT_T0_DpT1_,(.L_x_852 - _ZN2at6native63_GLOBAL__N__862fb238_30_ForeachBinaryOpScalarTensor_cu_64fe0ca525multi_tensor_apply_kernelINS1_18TensorListMetadataILi1EEENS1_27BinaryOpScalarTensorFunctorIaLi1ELi1ELi0EEEJSt4plusIaEPaaEEEvT_T0_DpT1_)
        .other          _ZN2at6native63_GLOBAL__N__862fb238_30_ForeachBinaryOpScalarTensor_cu_64fe0ca525multi_tensor_apply_kernelINS1_18TensorListMetadataILi1EEENS1_27BinaryOpScalarTensorFunctorIaLi1ELi1ELi0EEEJSt4plusIaEPaaEEEvT_T0_DpT1_,@"STO_CUDA_ENTRY STV_DEFAULT"
_ZN2at6native63_GLOBAL__N__862fb238_30_ForeachBinaryOpScalarTensor_cu_64fe0ca525multi_tensor_apply_kernelINS1_18TensorListMetadataILi1EEENS1_27BinaryOpScalarTensorFunctorIaLi1ELi1ELi0EEEJSt4plusIaEPaaEEEvT_T0_DpT1_:
        /* <DEDUP_REMOVED lines=35> */
[----:B------:R-:W-:Y:S05]  /*0230*/  CALL.REL.NOINC `($__internal_68_$__cuda_sm20_div_u16) ;  /* 0x0000000c00e87944 */ /* 0x000fea0003c00000 */
        /* <DEDUP_REMOVED lines=35> */
.L_x_706:
[----:B0-----:R-:W0:Y:S01]  /*0470*/  LDC.64 R2, c[0x0][0x10b0] ;  /* 0x00042c00ff027b82 */ /* 0x001e220000000a00 */
[C---:B------:R-:W-:Y:S02]  /*0480*/  IADD3 R19, P3, PT, R4.reuse, UR24, RZ ;  /* 0x0000001804137c10 */ /* 0x040fe4000ff7e0ff */
[----:B------:R-:W-:Y:S02]  /*0490*/  ISETP.GE.U32.AND P2, PT, R4, UR36, PT ;  /* 0x0000002404007c0c */ /* 0x000fe4000bf46070 */
[C---:B------:R-:W-:Y:S01]  /*04a0*/  IADD3 R5, P0, PT, R19.reuse, UR24, RZ ;  /* 0x0000001813057c10 */ /* 0x040fe2000ff1e0ff */
[----:B------:R-:W-:Y:S01]  /*04b0*/  IMAD.X R23, RZ, RZ, R0, P3 ;  /* 0x000000ffff177224 */ /* 0x000fe200018e0600 */
[----:B------:R-:W-:Y:S02]  /*04c0*/  ISETP.GE.U32.AND P1, PT, R19, UR36, PT ;  /* 0x0000002413007c0c */ /* 0x000fe4000bf26070 */
[----:B------:R-:W-:Y:S01]  /*04d0*/  ISETP.GE.U32.AND P3, PT, R5, UR36, PT ;  /* 0x0000002405007c0c */ /* 0x000fe2000bf66070 */
[----:B------:R-:W-:Y:S01]  /*04e0*/  IMAD.U32 R5, RZ, RZ, UR24 ;  /* 0x00000018ff057e24 */ /* 0x000fe2000f8e00ff */
[----:B------:R-:W-:Y:S01]  /*04f0*/  ISETP.GE.AND.EX P2, PT, R0, UR37, PT, P2 ;  /* 0x0000002500007c0c */ /* 0x000fe2000bf46320 */
[----:B------:R-:W-:Y:S01]  /*0500*/  IMAD.X R6, RZ, RZ, R23, P0 ;  /* 0x000000ffff067224 */ /* 0x000fe200000e0617 */
[----:B------:R-:W-:-:S02]  /*0510*/  ISETP.GE.AND.EX P1, PT, R23, UR37, PT, P1 ;  /* 0x0000002517007c0c */ /* 0x000fc4000bf26310 */
[----:B------:R-:W-:Y:S02]  /*0520*/  IADD3 R8, P4, PT, R4, UR38, RZ ;  /* 0x0000002604087c10 */ /* 0x000fe4000ff9e0ff */
[----:B------:R-:W-:Y:S02]  /*0530*/  IADD3 R5, P0, P5, R5, UR24, R4 ;  /* 0x0000001805057c10 */ /* 0x000fe4000fd1e004 */
[----:B------:R-:W-:Y:S02]  /*0540*/  PRMT R22, RZ, 0x7610, R22 ;  /* 0x00007610ff167816 */ /* 0x000fe40000000016 */
[----:B------:R-:W-:Y:S02]  /*0550*/  IADD3.X R9, PT, PT, R0, UR39, RZ, P4, !PT ;  /* 0x0000002700097c10 */ /* 0x000fe4000a7fe4ff */
[----:B------:R-:W-:Y:S01]  /*0560*/  ISETP.GE.AND.EX P3, PT, R6, UR37, PT, P3 ;  /* 0x0000002506007c0c */ /* 0x000fe2000bf66330 */
[----:B0-----:R-:W2:Y:S01]  /*0570*/  LDG.E.U8 R7, desc[UR20][R2.64] ;  /* 0x0000001402077981 */ /* 0x001ea2000c1e1100 */
[----:B------:R-:W-:-:S02]  /*0580*/  IADD3.X R6, PT, PT, RZ, RZ, R0, P0, P5 ;  /* 0x000000ffff067210 */ /* 0x000fc400007ea400 */
[----:B------:R-:W-:Y:S01]  /*0590*/  IADD3 R15, P4, PT, R5, UR24, RZ ;  /* 0x00000018050f7c10 */ /* 0x000fe2000ff9e0ff */
[----:B------:R-:W2:Y:S03]  /*05a0*/  @!P2 LDG.E.U8 R22, desc[UR20][R8.64] ;  /* 0x000000140816a981 */ /* 0x000ea6000c1e1100 */
[----:B------:R-:W-:Y:S01]  /*05b0*/  ISETP.GE.U32.AND P0, PT, R15, UR36, PT ;  /* 0x000000240f007c0c */ /* 0x000fe2000bf06070 */
[----:B------:R-:W-:Y:S01]  /*05c0*/  IMAD.X R17, RZ, RZ, R6, P4 ;  /* 0x000000ffff117224 */ /* 0x000fe200020e0606 */
[----:B------:R-:W-:Y:S02]  /*05d0*/  @!P1 IADD3 R20, P4, PT, R4, UR27, RZ ;  /* 0x0000001b04149c10 */ /* 0x000fe4000ff9e0ff */
[----:B------:R-:W-:Y:S02]  /*05e0*/  PRMT R18, RZ, 0x7610, R18 ;  /* 0x00007610ff127816 */ /* 0x000fe40000000012 */
[----:B------:R-:W-:-:S02]  /*05f0*/  ISETP.GE.AND.EX P0, PT, R17, UR37, PT, P0 ;  /* 0x0000002511007c0c */ /* 0x000fc4000bf06300 */
[----:B------:R-:W-:Y:S02]  /*0600*/  @!P1 IADD3.X R21, PT, PT, R0, UR28, RZ, P4, !PT ;  /* 0x0000001c00159c10 */ /* 0x000fe4000a7fe4ff */
[----:B------:R-:W-:-:S03]  /*0610*/  @!P3 IADD3 R10, P4, PT, R4, UR29, RZ ;  /* 0x0000001d040abc10 */ /* 0x000fc6000ff9e0ff */
[----:B------:R0:W3:Y:S01]  /*0620*/  @!P1 LDG.E.U8 R18, desc[UR20][R20.64] ;  /* 0x0000001414129981 */ /* 0x0000e2000c1e1100 */
[----:B------:R-:W-:Y:S02]  /*0630*/  PRMT R16, RZ, 0x7610, R16 ;  /* 0x00007610ff107816 */ /* 0x000fe40000000010 */
[----:B------:R-:W-:-:S03]  /*0640*/  @!P3 IADD3.X R11, PT, PT, R0, UR14, RZ, P4, !PT ;  /* 0x0000000e000bbc10 */ /* 0x000fc6000a7fe4ff */
[----:B------:R-:W-:Y:S02]  /*0650*/  @!P0 IADD3 R12, P1, PT, R4, UR30, RZ ;  /* 0x0000001e040c8c10 */ /* 0x000fe4000ff3e0ff */
[----:B------:R-:W-:Y:S01]  /*0660*/  PRMT R14, RZ, 0x7610, R14 ;  /* 0x00007610ff0e7816 */ /* 0x000fe2000000000e */
[----:B------:R4:W5:Y:S01]  /*0670*/  @!P3 LDG.E.U8 R16, desc[UR20][R10.64] ;  /* 0x000000140a10b981 */ /* 0x000962000c1e1100 */
[----:B------:R-:W-:-:S05]  /*0680*/  @!P0 IADD3.X R13, PT, PT, R0, UR12, RZ, P1, !PT ;  /* 0x0000000c000d8c10 */ /* 0x000fca0008ffe4ff */
[----:B------:R3:W5:Y:S01]  /*0690*/  @!P0 LDG.E.U8 R14, desc[UR20][R12.64] ;  /* 0x000000140c0e8981 */ /* 0x000762000c1e1100 */
[----:B------:R-:W-:Y:S01]  /*06a0*/  ISETP.GE.U32.AND P5, PT, R19, UR36, PT ;  /* 0x0000002413007c0c */ /* 0x000fe2000bfa6070 */
[----:B-1----:R-:W-:Y:S01]  /*06b0*/  UPRMT UR7, UR40, 0x8880, URZ ;  /* 0x0000888028077896 */ /* 0x002fe200080000ff */
[----:B------:R-:W-:Y:S02]  /*06c0*/  IADD3 R15, P1, PT, R15, UR24, RZ ;  /* 0x000000180f0f7c10 */ /* 0x000fe4000ff3e0ff */
[----:B------:R-:W-:Y:S02]  /*06d0*/  ISETP.GE.AND.EX P5, PT, R23, UR37, PT, P5 ;  /* 0x0000002517007c0c */ /* 0x000fe4000bfa6350 */
[----:B------:R-:W-:Y:S01]  /*06e0*/  ISETP.GE.U32.AND P6, PT, R5, UR36, PT ;  /* 0x0000002405007c0c */ /* 0x000fe2000bfc6070 */
[----:B------:R-:W-:Y:S01]  /*06f0*/  IMAD.X R17, RZ, RZ, R17, P1 ;  /* 0x000000ffff117224 */ /* 0x000fe200008e0611 */
[C---:B------:R-:W-:Y:S02]  /*0700*/  IADD3 R19, P3, PT, R15.reuse, UR24, RZ ;  /* 0x000000180f137c10 */ /* 0x040fe4000ff7e0ff */
[----:B------:R-:W-:-:S02]  /*0710*/  ISETP.GE.U32.AND P4, PT, R15, UR36, PT ;  /* 0x000000240f007c0c */ /* 0x000fc4000bf86070 */
[----:B------:R-:W-:Y:S01]  /*0720*/  ISETP.GE.AND.EX P1, PT, R6, UR37, PT, P6 ;  /* 0x0000002506007c0c */ /* 0x000fe2000bf26360 */
[----:B0-----:R-:W-:Y:S02]  /*0730*/  IMAD.X R21, RZ, RZ, R17, P3 ;  /* 0x000000ffff157224 */ /* 0x001fe400018e0611 */
[----:B----4-:R-:W-:Y:S02]  /*0740*/  @!P2 IMAD.MOV.U32 R10, RZ, RZ, R8 ;  /* 0x000000ffff0aa224 */ /* 0x010fe400078e0008 */
[----:B------:R-:W-:Y:S02]  /*0750*/  @!P2 IMAD.MOV.U32 R11, RZ, RZ, R9 ;  /* 0x000000ffff0ba224 */ /* 0x000fe400078e0009 */
[----:B--2---:R-:W-:Y:S01]  /*0760*/  IMAD R15, R7, UR7, R22 ;  /* 0x00000007070f7c24 */ /* 0x004fe2000f8e0216 */
[----:B------:R-:W-:-:S04]  /*0770*/  IADD3 R22, P6, PT, R19, UR24, RZ ;  /* 0x0000001813167c10 */ /* 0x000fc8000ffde0ff */
[----:B------:R-:W-:Y:S01]  /*0780*/  IADD3 R9, P3, PT, R22, UR24, RZ ;  /* 0x0000001816097c10 */ /* 0x000fe2000ff7e0ff */
[----:B------:R-:W-:Y:S01]  /*0790*/  IMAD.X R20, RZ, RZ, R21, P6 ;  /* 0x000000ffff147224 */ /* 0x000fe200030e0615 */
[----:B------:R-:W-:Y:S01]  /*07a0*/  @!P5 IADD3 R8, P6, PT, R4, UR27, RZ ;  /* 0x0000001b0408dc10 */ /* 0x000fe2000ffde0ff */
[----:B------:R5:W-:Y:S01]  /*07b0*/  @!P2 STG.E.U8 desc[UR20][R10.64], R15 ;  /* 0x0000000f0a00a986 */ /* 0x000be2000c101114 */
[----:B------:R-:W-:Y:S02]  /*07c0*/  ISETP.GE.AND.EX P2, PT, R17, UR37, PT, P4 ;  /* 0x0000002511007c0c */ /* 0x000fe4000bf46340 */
[----:B------:R-:W-:Y:S02]  /*07d0*/  ISETP.GE.U32.AND P4, PT, R9, UR36, PT ;  /* 0x0000002409007c0c */ /* 0x000fe4000bf86070 */
[----:B------:R-:W-:Y:S01]  /*07e0*/  @!P5 IADD3.X R9, PT, PT, R0, UR28, RZ, P6, !PT ;  /* 0x0000001c0009dc10 */ /* 0x000fe2000b7fe4ff */
[----:B---3--:R-:W-:Y:S02]  /*07f0*/  IMAD R13, R7, UR7, R18 ;  /* 0x00000007070d7c24 */ /* 0x008fe4000f8e0212 */
[----:B------:R-:W-:Y:S01]  /*0800*/  IMAD.X R12, RZ, RZ, R20, P3 ;  /* 0x000000ffff0c7224 */ /* 0x000fe200018e0614 */
[----:B------:R-:W-:-:S02]  /*0810*/  ISETP.GE.U32.AND P3, PT, R19, UR36, PT ;  /* 0x0000002413007c0c */ /* 0x000fc4000bf66070 */
[----:B------:R0:W-:Y:S01]  /*0820*/  @!P5 STG.E.U8 desc[UR20][R8.64], R13 ;  /* 0x0000000d0800d986 */ /* 0x0001e2000c101114 */
[----:B------:R-:W-:Y:S02]  /*0830*/  ISETP.GE.U32.AND P5, PT, R22, UR36, PT ;  /* 0x0000002416007c0c */ /* 0x000fe4000bfa6070 */
[----:B------:R-:W-:Y:S02]  /*0840*/  @!P1 IADD3 R18, P6, PT, R4, UR29, RZ ;  /* 0x0000001d04129c10 */ /* 0x000fe4000ffde0ff */
[----:B------:R-:W-:Y:S02]  /*0850*/  ISETP.GE.AND.EX P4, PT, R12, UR37, PT, P4 ;  /* 0x000000250c007c0c */ /* 0x000fe4000bf86340 */
[----:B------:R-:W-:Y:S02]  /*0860*/  ISETP.GE.AND.EX P3, PT, R21, UR37, PT, P3 ;  /* 0x0000002515007c0c */ /* 0x000fe4000bf66330 */
[----:B------:R-:W-:Y:S01]  /*0870*/  ISETP.GE.AND.EX P5, PT, R20, UR37, PT, P5 ;  /* 0x0000002514007c0c */ /* 0x000fe2000bfa6350 */
[----:B-----5:R-:W-:Y:S01]  /*0880*/  IMAD R15, R7, UR7, R16 ;  /* 0x00000007070f7c24 */ /* 0x020fe2000f8e0210 */
[----:B------:R-:W-:-:S02]  /*0890*/  @!P1 IADD3.X R19, PT, PT, R0, UR14, RZ, P6, !PT ;  /* 0x0000000e00139c10 */ /* 0x000fc4000b7fe4ff */
[----:B------:R-:W-:Y:S01]  /*08a0*/  @!P0 IADD3 R10, P6, PT, R4, UR30, RZ ;  /* 0x0000001e040a8c10 */ /* 0x000fe2000ffde0ff */
[----:B------:R-:W-:Y:S02]  /*08b0*/  IMAD R23, R7, UR7, R14 ;  /* 0x0000000707177c24 */ /* 0x000fe4000f8e020e */
[----:B------:R1:W-:Y:S01]  /*08c0*/  @!P1 STG.E.U8 desc[UR20][R18.64], R15 ;  /* 0x0000000f12009986 */ /* 0x0003e2000c101114 */
[----:B------:R-:W-:Y:S02]  /*08d0*/  @!P0 IADD3.X R11, PT, PT, R0, UR12, RZ, P6, !PT ;  /* 0x0000000c000b8c10 */ /* 0x000fe4000b7fe4ff */
[C---:B0-----:R-:W-:Y:S02]  /*08e0*/  @!P2 IADD3 R8, P1, PT, R4.reuse, UR34, RZ ;  /* 0x000000220408ac10 */ /* 0x041fe4000ff3e0ff */
[----:B------:R-:W-:Y:S01]  /*08f0*/  @!P4 IADD3 R20, P6, PT, R4, UR32, RZ ;  /* 0x000000200414cc10 */ /* 0x000fe2000ffde0ff */
[----:B------:R0:W-:Y:S01]  /*0900*/  @!P0 STG.E.U8 desc[UR20][R10.64], R23 ;  /* 0x000000170a008986 */ /* 0x0001e2000c101114 */
[----:B------:R-:W-:-:S02]  /*0910*/  @!P2 IADD3.X R9, PT, PT, R0, UR35, RZ, P1, !PT ;  /* 0x000000230009ac10 */ /* 0x000fc40008ffe4ff */
[C---:B------:R-:W-:Y:S01]  /*0920*/  @!P3 IADD3 R14, P0, PT, R4.reuse, UR33, RZ ;  /* 0x00000021040ebc10 */ /* 0x040fe2000ff1e0ff */
[----:B------:R2:W3:Y:S01]  /*0930*/  LDG.E.U8 R3, desc[UR20][R2.64] ;  /* 0x0000001402037981 */ /* 0x0004e2000c1e1100 */
[----:B------:R-:W-:Y:S02]  /*0940*/  @!P5 IADD3 R16, P1, PT, R4, UR31, RZ ;  /* 0x0000001f0410dc10 */ /* 0x000fe4000ff3e0ff */
[----:B------:R-:W-:Y:S02]  /*0950*/  PRMT R7, RZ, 0x7610, R7 ;  /* 0x00007610ff077816 */ /* 0x000fe40000000007 */
[----:B------:R-:W-:Y:S02]  /*0960*/  PRMT R12, RZ, 0x7610, R12 ;  /* 0x00007610ff0c7816 */ /* 0x000fe4000000000c */
[----:B-1----:R-:W-:Y:S02]  /*0970*/  PRMT R18, RZ, 0x7610, R18 ;  /* 0x00007610ff127816 */ /* 0x002fe40000000012 */
[----:B------:R-:W-:-:S02]  /*0980*/  PRMT R13, RZ, 0x7610, R13 ;  /* 0x00007610ff0d7816 */ /* 0x000fc4000000000d */
[C---:B------:R-:W-:Y:S01]  /*0990*/  @!P4 IADD3.X R21, PT, PT, R0.reuse, UR17, RZ, P6, !PT ;  /* 0x000000110015cc10 */ /* 0x040fe2000b7fe4ff */
[----:B------:R1:W3:Y:S01]  /*09a0*/  @!P2 LDG.E.U8 R12, desc[UR20][R8.64] ;  /* 0x00000014080ca981 */ /* 0x0002e2000c1e1100 */
[C---:B------:R-:W-:Y:S02]  /*09b0*/  @!P3 IADD3.X R15, PT, PT, R0.reuse, UR18, RZ, P0, !PT ;  /* 0x00000012000fbc10 */ /* 0x040fe400087fe4ff */
[----:B------:R-:W-:Y:S01]  /*09c0*/  @!P5 IADD3.X R17, PT, PT, R0, UR11, RZ, P1, !PT ;  /* 0x0000000b0011dc10 */ /* 0x000fe20008ffe4ff */
[----:B------:R-:W4:Y:S04]  /*09d0*/  @!P4 LDG.E.U8 R7, desc[UR20][R20.64] ;  /* 0x000000141407c981 */ /* 0x000f28000c1e1100 */
[----:B------:R-:W5:Y:S04]  /*09e0*/  @!P3 LDG.E.U8 R18, desc[UR20][R14.64] ;  /* 0x000000140e12b981 */ /* 0x000f68000c1e1100 */
[----:B------:R4:W5:Y:S01]  /*09f0*/  @!P5 LDG.E.U8 R13, desc[UR20][R16.64] ;  /* 0x00000014100dd981 */ /* 0x000962000c1e1100 */
[----:B0-----:R-:W-:-:S05]  /*0a00*/  IMAD.U32 R10, RZ, RZ, UR24 ;  /* 0x00000018ff0a7e24 */ /* 0x001fca000f8e00ff */
[----:B------:R-:W-:-:S04]  /*0a10*/  IADD3 R5, P4, P6, R10, UR24, R5 ;  /* 0x000000180a057c10 */ /* 0x000fc8000fe9e005 */
[----:B------:R-:W-:Y:S02]  /*0a20*/  IADD3 R5, P0, P1, R10, UR24, R5 ;  /* 0x000000180a057c10 */ /* 0x000fe4000f91e005 */
[----:B------:R-:W-:Y:S02]  /*0a30*/  IADD3.X R6, PT, PT, RZ, RZ, R6, P4, P6 ;  /* 0x000000ffff067210 */ /* 0x000fe400027ec406 */
[----:B------:R-:W-:Y:S02]  /*0a40*/  IADD3 R5, P4, PT, R5, UR24, RZ ;  /* 0x0000001805057c10 */ /* 0x000fe4000ff9e0ff */
[----:B------:R-:W-:Y:S02]  /*0a50*/  IADD3.X R6, PT, PT, RZ, RZ, R6, P0, P1 ;  /* 0x000000ffff067210 */ /* 0x000fe400007e2406 */
[----:B------:R-:W-:-:S03]  /*0a60*/  ISETP.GE.U32.AND P0, PT, R5, UR36, PT ;  /* 0x0000002405007c0c */ /* 0x000fc6000bf06070 */
[----:B--2---:R-:W-:-:S05]  /*0a70*/  IMAD.X R2, RZ, RZ, R6, P4 ;  /* 0x000000ffff027224 */ /* 0x004fca00020e0606 */
[----:B------:R-:W-:Y:S01]  /*0a80*/  ISETP.GE.AND.EX P0, PT, R2, UR37, PT, P0 ;  /* 0x0000002502007c0c */ /* 0x000fe2000bf06300 */
[----:B------:R-:W-:Y:S01]  /*0a90*/  UIADD3 UR10, UP0, UPT, UR10, -0x2, URZ ;  /* 0xfffffffe0a0a7890 */ /* 0x000fe2000ff1e0ff */
[C---:B-1----:R-:W-:Y:S02]  /*0aa0*/  @!P2 IADD3 R8, P1, PT, R4.reuse, UR34, RZ ;  /* 0x000000220408ac10 */ /* 0x042fe4000ff3e0ff */
[----:B------:R-:W-:Y:S01]  /*0ab0*/  @!P5 IADD3 R6, P4, PT, R4, UR31, RZ ;  /* 0x0000001f0406dc10 */ /* 0x000fe2000ff9e0ff */
[----:B------:R-:W-:Y:S01]  /*0ac0*/  UIADD3.X UR4, UPT, UPT, UR4, -0x1, URZ, UP0, !UPT ;  /* 0xffffffff04047890 */ /* 0x000fe200087fe4ff */
[----:B------:R-:W-:Y:S01]  /*0ad0*/  @!P2 IADD3.X R9, PT, PT, R0, UR35, RZ, P1, !PT ;  /* 0x000000230009ac10 */ /* 0x000fe20008ffe4ff */
[----:B------:R-:W-:Y:S01]  /*0ae0*/  UISETP.NE.U32.AND UP0, UPT, UR10, URZ, UPT ;  /* 0x000000ff0a00728c */ /* 0x000fe2000bf05070 */
[----:B------:R-:W-:-:S05]  /*0af0*/  @!P3 IADD3 R2, P1, PT, R4, UR33, RZ ;  /* 0x000000210402bc10 */ /* 0x000fca000ff3e0ff */
[----:B------:R-:W-:Y:S01]  /*0b00*/  @!P0 IADD3 R10, P6, PT, R4, UR32, RZ ;  /* 0x00000020040a8c10 */ /* 0x000fe2000ffde0ff */
[----:B------:R-:W-:-:S03]  /*0b10*/  UISETP.NE.AND.EX UP0, UPT, UR4, URZ, UPT, UP0 ;  /* 0x000000ff0400728c */ /* 0x000fc6000bf05300 */
[----:B------:R-:W-:Y:S01]  /*0b20*/  @!P0 IADD3.X R11, PT, PT, R0, UR17, RZ, P6, !PT ;  /* 0x00000011000b8c10 */ /* 0x000fe2000b7fe4ff */
[----:B------:R-:W-:-:S04]  /*0b30*/  UIADD3 UR5, UP1, UPT, UR25, UR5, URZ ;  /* 0x0000000519057290 */ /* 0x000fc8000ff3e0ff */
[----:B------:R-:W-:Y:S01]  /*0b40*/  UIADD3.X UR6, UPT, UPT, UR26, UR6, URZ, UP1, !UPT ;  /* 0x000000061a067290 */ /* 0x000fe20008ffe4ff */
[C---:B---3--:R-:W-:Y:S02]  /*0b50*/  IMAD R5, R3.reuse, UR7, R12 ;  /* 0x0000000703057c24 */ /* 0x048fe4000f8e020c */
[C---:B----4-:R-:W-:Y:S01]  /*0b60*/  IMAD R17, R3.reuse, UR7, R7 ;  /* 0x0000000703117c24 */ /* 0x050fe2000f8e0207 */
[C---:B------:R-:W-:Y:S01]  /*0b70*/  @!P5 IADD3.X R7, PT, PT, R0.reuse, UR11, RZ, P4, !PT ;  /* 0x0000000b0007dc10 */ /* 0x040fe2000a7fe4ff */
[C---:B-----5:R-:W-:Y:S02]  /*0b80*/  IMAD R15, R3.reuse, UR7, R18 ;  /* 0x00000007030f7c24 */ /* 0x060fe4000f8e0212 */
[----:B------:R-:W-:Y:S01]  /*0b90*/  IMAD R13, R3, UR7, R13 ;  /* 0x00000007030d7c24 */ /* 0x000fe2000f8e020d */
        /* <DEDUP_REMOVED lines=8> */
.L_x_705:
        /* <DEDUP_REMOVED lines=8> */
[----:B------:R-:W-:Y:S02]  /*0ca0*/  PRMT R13, RZ, 0x7610, R13 ;  /* 0x00007610ff0d7816 */ /* 0x000fe4000000000d */
[----:B------:R-:W-:Y:S01]  /*0cb0*/  PRMT R14, RZ, 0x7610, R14 ;  /* 0x00007610ff0e7816 */ /* 0x000fe2000000000e */
[----:B--2---:R-:W2:Y:S01]  /*0cc0*/  LDG.E.U8 R11, desc[UR20][R10.64] ;  /* 0x000000140a0b7981 */ /* 0x004ea2000c1e1100 */
[----:B0-----:R-:W-:-:S04]  /*0cd0*/  IADD3 R2, P1, PT, R2, UR5, RZ ;  /* 0x0000000502027c10 */ /* 0x001fc8000ff3e0ff */
[C---:B-1----:R-:W-:Y:S01]  /*0ce0*/  IADD3 R3, P4, PT, R2.reuse, UR4, RZ ;  /* 0x0000000402037c10 */ /* 0x042fe2000ff9e0ff */
[----:B------:R-:W-:Y:S01]  /*0cf0*/  IMAD.X R0, RZ, RZ, UR6, P1 ;  /* 0x00000006ff007e24 */ /* 0x000fe200088e06ff */
[C---:B------:R-:W-:Y:S02]  /*0d00*/  ISETP.GE.U32.AND P0, PT, R2.reuse, UR36, PT ;  /* 0x0000002402007c0c */ /* 0x040fe4000bf06070 */
[----:B------:R-:W-:Y:S02]  /*0d10*/  IADD3 R2, P2, PT, R2, UR38, RZ ;  /* 0x0000002602027c10 */ /* 0x000fe4000ff5e0ff */
[C---:B------:R-:W-:Y:S02]  /*0d20*/  ISETP.GE.U32.AND P1, PT, R3.reuse, UR36, PT ;  /* 0x0000002403007c0c */ /* 0x040fe4000bf26070 */
[----:B------:R-:W-:Y:S02]  /*0d30*/  IADD3 R4, P3, PT, R3, UR4, RZ ;  /* 0x0000000403047c10 */ /* 0x000fe4000ff7e0ff */
[----:B------:R-:W-:-:S02]  /*0d40*/  ISETP.GE.AND.EX P0, PT, R0, UR37, PT, P0 ;  /* 0x0000002500007c0c */ /* 0x000fc4000bf06300 */
[----:B------:R-:W-:Y:S01]  /*0d50*/  IADD3.X R3, PT, PT, R0, UR39, RZ, P2, !PT ;  /* 0x0000002700037c10 */ /* 0x000fe200097fe4ff */
[----:B------:R-:W-:Y:S01]  /*0d60*/  IMAD.X R0, RZ, RZ, R0, P4 ;  /* 0x000000ffff007224 */ /* 0x000fe200020e0600 */
[C---:B------:R-:W-:Y:S02]  /*0d70*/  IADD3 R5, P4, PT, R4.reuse, UR4, RZ ;  /* 0x0000000404057c10 */ /* 0x040fe4000ff9e0ff */
[----:B------:R-:W-:Y:S01]  /*0d80*/  ISETP.GE.U32.AND P2, PT, R4, UR36, PT ;  /* 0x0000002404007c0c */ /* 0x000fe2000bf46070 */
[----:B------:R-:W-:Y:S01]  /*0d90*/  IMAD.X R6, RZ, RZ, R0, P3 ;  /* 0x000000ffff067224 */ /* 0x000fe200018e0600 */
[----:B------:R-:W-:Y:S02]  /*0da0*/  IADD3 R4, P5, PT, R2, UR4, RZ ;  /* 0x0000000402047c10 */ /* 0x000fe4000ffbe0ff */
[----:B------:R-:W-:Y:S01]  /*0db0*/  ISETP.GE.AND.EX P1, PT, R0, UR37, PT, P1 ;  /* 0x0000002500007c0c */ /* 0x000fe2000bf26310 */
[----:B------:R-:W-:Y:S01]  /*0dc0*/  IMAD.X R7, RZ, RZ, R6, P4 ;  /* 0x000000ffff077224 */ /* 0x000fe200020e0606 */
[----:B------:R-:W-:-:S02]  /*0dd0*/  ISETP.GE.AND.EX P2, PT, R6, UR37, PT, P2 ;  /* 0x0000002506007c0c */ /* 0x000fc4000bf46320 */
[----:B------:R-:W-:Y:S01]  /*0de0*/  ISETP.GE.U32.AND P3, PT, R5, UR36, PT ;  /* 0x0000002405007c0c */ /* 0x000fe2000bf66070 */
[----:B------:R-:W-:Y:S01]  /*0df0*/  IMAD.X R5, RZ, RZ, R3, P5 ;  /* 0x000000ffff057224 */ /* 0x000fe200028e0603 */
[----:B------:R-:W-:Y:S02]  /*0e00*/  IADD3 R6, P4, PT, R4, UR4, RZ ;  /* 0x0000000404067c10 */ /* 0x000fe4000ff9e0ff */
[----:B------:R-:W-:Y:S02]  /*0e10*/  PRMT R0, RZ, 0x7610, R0 ;  /* 0x00007610ff007816 */ /* 0x000fe40000000000 */
[----:B------:R-:W-:Y:S01]  /*0e20*/  ISETP.GE.AND.EX P3, PT, R7, UR37, PT, P3 ;  /* 0x0000002507007c0c */ /* 0x000fe2000bf66330 */
[----:B------:R-:W-:Y:S01]  /*0e30*/  IMAD.X R7, RZ, RZ, R5, P4 ;  /* 0x000000ffff077224 */ /* 0x000fe200020e0605 */
[----:B------:R-:W-:Y:S01]  /*0e40*/  IADD3 R8, P4, PT, R6, UR4, RZ ;  /* 0x0000000406087c10 */ /* 0x000fe2000ff9e0ff */
[----:B------:R-:W2:Y:S01]  /*0e50*/  @!P1 LDG.E.U8 R12, desc[UR20][R4.64] ;  /* 0x00000014040c9981 */ /* 0x000ea2000c1e1100 */
[----:B------:R-:W0:Y:S03]  /*0e60*/  LDCU.U8 UR4, c[0x0][0x10b8] ;  /* 0x00021700ff0477ac */ /* 0x000e260008000000 */
[----:B------:R-:W3:Y:S01]  /*0e70*/  @!P0 LDG.E.U8 R0, desc[UR20][R2.64] ;  /* 0x0000001402008981 */ /* 0x000ee2000c1e1100 */
[----:B------:R-:W-:-:S03]  /*0e80*/  IMAD.X R9, RZ, RZ, R7, P4 ;  /* 0x000000ffff097224 */ /* 0x000fc600020e0607 */
[----:B------:R-:W4:Y:S04]  /*0e90*/  @!P2 LDG.E.U8 R13, desc[UR20][R6.64] ;  /* 0x00000014060da981 */ /* 0x000f28000c1e1100 */
[----:B------:R-:W5:Y:S01]  /*0ea0*/  @!P3 LDG.E.U8 R14, desc[UR20][R8.64] ;  /* 0x00000014080eb981 */ /* 0x000f62000c1e1100 */
[----:B0-----:R-:W-:-:S06]  /*0eb0*/  UPRMT UR4, UR4, 0x8880, URZ ;  /* 0x0000888004047896 */ /* 0x001fcc00080000ff */
[C---:B--2---:R-:W-:Y:S02]  /*0ec0*/  IMAD R17, R11.reuse, UR4, R12 ;  /* 0x000000040b117c24 */ /* 0x044fe4000f8e020c */
[C---:B---3--:R-:W-:Y:S02]  /*0ed0*/  IMAD R15, R11.reuse, UR4, R0 ;  /* 0x000000040b0f7c24 */ /* 0x048fe4000f8e0200 */
[----:B----4-:R-:W-:-:S03]  /*0ee0*/  IMAD R13, R11, UR4, R13 ;  /* 0x000000040b0d7c24 */ /* 0x010fc6000f8e020d */
[----:B------:R0:W-:Y:S01]  /*0ef0*/  @!P0 STG.E.U8 desc[UR20][R2.64], R15 ;  /* 0x0000000f02008986 */ /* 0x0001e2000c101114 */
[----:B-----5:R-:W-:-:S03]  /*0f00*/  IMAD R11, R11, UR4, R14 ;  /* 0x000000040b0b7c24 */ /* 0x020fc6000f8e020e */
[----:B------:R0:W-:Y:S04]  /*0f10*/  @!P1 STG.E.U8 desc[UR20][R4.64], R17 ;  /* 0x0000001104009986 */ /* 0x0001e8000c101114 */
[----:B------:R0:W-:Y:S01]  /*0f20*/  @!P2 STG.E.U8 desc[UR20][R6.64], R13 ;  /* 0x0000000d0600a986 */ /* 0x0001e2000c101114 */
[----:B------:R-:W-:Y:S05]  /*0f30*/  @P3 EXIT ;  /* 0x000000000000394d */ /* 0x000fea0003800000 */
[----:B------:R-:W-:Y:S01]  /*0f40*/  STG.E.U8 desc[UR20][R8.64], R11 ;  /* 0x0000000b08007986 */ /* 0x000fe2000c101114 */
[----:B------:R-:W-:Y:S05]  /*0f50*/  EXIT ;  /* 0x000000000000794d */ /* 0x000fea0003800000 */
.L_x_704:
        /* <DEDUP_REMOVED lines=10> */
.L_x_707:
[C---:B------:R-:W-:Y:S01]  /*1000*/  LEA R4, P0, R10.reuse, UR38, 0x2 ;  /* 0x000000260a047c11 */ /* 0x040fe2000f8010ff */
[----:B0-----:R-:W3:Y:S03]  /*1010*/  LDG.E.U8 R9, desc[UR20][R2.64] ;  /* 0x0000001402097981 */ /* 0x001ee6000c1e1100 */
[----:B------:R-:W-:-:S05]  /*1020*/  LEA.HI.X R5, R10, UR39, R11, 0x2, P0 ;  /* 0x000000270a057c11 */ /* 0x000fca00080f140b */
[----:B------:R-:W4:Y:S01]  /*1030*/  LDG.E R0, desc[UR20][R4.64] ;  /* 0x0000001404007981 */ /* 0x000f22000c1e1900 */
[----:B--2---:R-:W-:-:S05]  /*1040*/  IADD3 R10, P0, PT, R10, UR5, RZ ;  /* 0x000000050a0a7c10 */ /* 0x004fca000ff1e0ff */
[----:B------:R-:W-:Y:S01]  /*1050*/  IMAD.X R11, RZ, RZ, R11, P0 ;  /* 0x000000ffff0b7224 */ /* 0x000fe200000e060b */
[----:B------:R-:W-:-:S04]  /*1060*/  LOP3.LUT P0, RZ, R10, 0xffffc000, RZ, 0xc0, !PT ;  /* 0xffffc0000aff7812 */ /* 0x000fc8000780c0ff */
[----:B------:R-:W-:Y:S02]  /*1070*/  LOP3.LUT P0, RZ, R11, 0x3fffffff, RZ, 0xc0, P0 ;  /* 0x3fffffff0bff7812 */ /* 0x000fe4000000c0ff */
        /* <DEDUP_REMOVED lines=10> */
[----:B------:R-:W-:Y:S02]  /*1120*/  LOP3.LUT R8, R8, 0xffff, RZ, 0xc0, !PT ;  /* 0x0000ffff08087812 */ /* 0x000fe400078ec0ff */
[----:B------:R-:W-:Y:S02]  /*1130*/  LOP3.LUT R7, R0, 0xffff, RZ, 0xc0, !PT ;  /* 0x0000ffff00077812 */ /* 0x000fe400078ec0ff */
[----:B------:R-:W-:-:S02]  /*1140*/  PRMT R6, R6, 0x3340, R9 ;  /* 0x0000334006067816 */ /* 0x000fc40000000009 */
[----:B------:R-:W-:Y:S01]  /*1150*/  PRMT R7, R7, 0x3340, R8 ;  /* 0x0000334007077816 */ /* 0x000fe20000000008 */
[----:B------:R-:W-:-:S03]  /*1160*/  IMAD.SHL.U32 R0, R10, 0x4, RZ ;  /* 0x000000040a007824 */ /* 0x000fc600078e00ff */
[----:B------:R-:W-:Y:S02]  /*1170*/  PRMT R7, R6, 0x5410, R7 ;  /* 0x0000541006077816 */ /* 0x000fe40000000007 */
[----:B------:R-:W-:Y:S02]  /*1180*/  ISETP.LT.U32.AND P1, PT, R0, UR10, PT ;  /* 0x0000000a00007c0c */ /* 0x000fe4000bf21070 */
[----:B------:R-:W-:Y:S01]  /*1190*/  SHF.L.U64.HI R0, R10, 0x2, R11 ;  /* 0x000000020a007819 */ /* 0x000fe2000001020b */
[----:B------:R1:W-:Y:S03]  /*11a0*/  STG.E desc[UR20][R4.64], R7 ;  /* 0x0000000704007986 */ /* 0x0003e6000c101914 */
[----:B------:R-:W-:-:S13]  /*11b0*/  ISETP.LT.AND.EX P1, PT, R0, UR11, PT, P1 ;  /* 0x0000000b00007c0c */ /* 0x000fda000bf21310 */
[----:B-1----:R-:W-:Y:S05]  /*11c0*/  @!P0 BRA P1, `(.L_x_707) ;  /* 0xfffffffc008c8947 */ /* 0x002fea000083ffff */
[----:B------:R-:W-:Y:S05]  /*11d0*/  EXIT ;  /* 0x000000000000794d */ /* 0x000fea0003800000 */
        .weak           $__internal_68_$__cuda_sm20_div_u16
        .type           $__internal_68_$__cuda_sm20_div_u16,@function
        .size           $__internal_68_$__cuda_sm20_div_u16,(.L_x_852 - $__internal_68_$__cuda_sm20_div_u16)
$__internal_68_$__cuda_sm20_div_u16:
        /* <DEDUP_REMOVED lines=19> */
[----:B------:R-:W-:Y:S05]  /*1310*/  RET.REL.NODEC R2 `(_ZN2at6native63_GLOBAL__N__862fb238_30_ForeachBinaryOpScalarTensor_cu_64fe0ca525multi_tensor_apply_kernelINS1_18TensorListMetadataILi1EEENS1_27BinaryOpScalarTensorFunctorIaLi1ELi1ELi0EEEJSt4plusIaEPaaEEEvT_T0_DpT1_) ;  /* 0xffffffec02387950 */ /* 0x000fea0003c3ffff */
.L_x_708:
        /* <DEDUP_REMOVED lines=14> */
.L_x_852:


//--------------------- .text._ZN2at6native63_GLOBAL__N__862fb238_30_ForeachBinaryOpScalarTensor_cu_64fe0ca525multi_tensor_apply_kernelINS1_18TensorListMetadataILi1EEENS1_27BinaryOpScalarTensorFunctorIhLi1ELi1ELi0EEEJSt4plusIhEPhhEEEvT_T0_DpT1_ --------------------------
	.section	.text._ZN2at6native63_GLOBAL__N__862fb238_30_ForeachBinaryOpScalarTensor_cu_64fe0ca525multi_tensor_apply_kernelINS1_18TensorListMetadataILi1EEENS1_27BinaryOpScalarTensorFunctorIhLi1ELi1ELi0EEEJSt4plusIhEPhhEEEvT_T0_DpT1_,"ax",@progbits
	.align	128
.text._ZN2at6native63_GLOBAL__N__862fb238_30_ForeachBinaryOpScalarTensor_cu_64fe0ca525multi_tensor_apply_kernelINS1_18TensorListMetadataILi1EEENS1_27BinaryOpScalarTensorFunctorIhLi1ELi1ELi0EEEJSt4plusIhEPhhEEEvT_T0_DpT1_:
        .type           _ZN2at6native63_GLOBAL__N__862fb238_30_ForeachBinaryOpScalarTensor_cu_64fe0ca525multi_tensor_apply_kernelINS1_18TensorListMetadataILi1EEENS1_27BinaryOpScalarTensorFunctorIhLi1ELi1ELi0EEEJSt4plusIhEPhhEEEvT_T0_DpT1_,@function
        .size           _ZN2at6native63_GLOBAL__N__862fb238_30_ForeachBinaryOpScalarTensor_cu_64fe0ca525multi_tensor_apply_kernelINS1_18TensorListMetadataILi1EEENS1_27BinaryOpScalarTensorFunctorIhLi1ELi1ELi0EEEJSt4plusIhEPhhEEEvT_T0_DpT1_,(.L_x_854 - _ZN2at6native63_GLOBAL__N__862fb238_30_ForeachBinaryOpScalarTensor_cu_64fe0ca525multi_tensor_apply_kernelINS1_18TensorListMetadataILi1EEENS1_27BinaryOpScalarTensorFunctorIhLi1ELi1ELi0EEEJSt4plusIhEPhhEEEvT_T0_DpT1_)
        .other          _ZN2at6native63_GLOBAL__N__862fb238_30_ForeachBinaryOpScalarTensor_cu_64fe0ca525multi_tensor_apply_kernelINS1_18TensorListMetadataILi1EEENS1_27BinaryOpScalarTensorFunctorIhLi1ELi1ELi0EEEJSt4plusIhEPhhEEEvT_T0_DpT1_,@"STO_CUDA_ENTRY STV_DEFAULT"
_ZN2at6native63_GLOBAL__N__862fb238_30_ForeachBinaryOpScalarTensor_cu_64fe0ca525multi_tensor_apply_kernelINS1_18TensorListMetadataILi1EEENS1_27BinaryOpScalarTensorFunctorIhLi1ELi1ELi0EEEJSt4plusIhEPhhEEEvT_T0_DpT1_:
        /* <DEDUP_REMOVED lines=35> */
[----:B------:R-:W-:Y:S05]  /*0230*/  CALL.REL.NOINC `($__internal_69_$__cuda_sm20_div_u16) ;  /* 0x0000000c00e87944 */ /* 0x000fea0003c00000 */
        /* <DEDUP_REMOVED lines=35> */
.L_x_711:
        /* <DEDUP_REMOVED lines=123> */
.L_x_710:
        /* <DEDUP_REMOVED lines=52> */
.L_x_709:
        /* <DEDUP_REMOVED lines=10> */
.L_x_712:
        /* <DEDUP_REMOVED lines=30> */
        .weak           $__internal_69_$__cuda_sm20_div_u16
        .type           $__internal_69_$__cuda_sm20_div_u16,@function
        .size           $__internal_69_$__cuda_sm20_div_u16,(.L_x_854 - $__internal_69_$__cuda_sm20_div_u16)
$__internal_69_$__cuda_sm20_div_u16:
        /* <DEDUP_REMOVED lines=19> */
[----:B------:R-:W-:Y:S05]  /*1310*/  RET.REL.NODEC R2 `(_ZN2at6native63_GLOBAL__N__862fb238_30_ForeachBinaryOpScalarTensor_cu_64fe0ca525multi_tensor_apply_kernelINS1_18TensorListMetadataILi1EEENS1_27BinaryOpScalarTensorFunctorIhLi1ELi1ELi0EEEJSt4plusIhEPhhEEEvT_T0_DpT1_) ;  /* 0xffffffec02387950 */ /* 0x000fea0003c3ffff */
.L_x_713:
        /* <DEDUP_REMOVED lines=14> */
.L_x_854:


//--------------------- .nv.shared.reserved.0     --------------------------
	.section	.nv.shared.reserved.0,"aw",@nobits
	.weak		__nv_reservedSMEM_offset_0_alias
	.size		__nv_reservedSMEM_offset_0_alias, 0, 64
	.other		__nv_reservedSMEM_offset_0_alias,@"STO_CUDA_RESERVED_SHARED STV_DEFAULT"
__nv_reservedSMEM_offset_0_alias:
	.zero		0
	.zero		64


//--------------------- .nv.global                --------------------------
	.section	.nv.global,"aw",@nobits
.nv.global:
	.type		_ZN61_INTERNAL_862fb238_30_ForeachBinaryOpScalarTensor_cu_64fe0ca54cuda3std3__48in_placeE,@object
	.size		_ZN61_INTERNAL_862fb238_30_ForeachBinaryOpScalarTensor_cu_64fe0ca54cuda3std3__48in_placeE,(_ZN61_INTERNAL_862fb238_30_ForeachBinaryOpScalarTensor_cu_64fe0ca54cuda3std6ranges3__45__cpo8distanceE - _ZN61_INTERNAL_862fb238_30_ForeachBinaryOpScalarTensor_cu_64fe0ca54cuda3std3__48in_placeE)
_ZN61_INTERNAL_862fb238_30_ForeachBinaryOpScalarTensor_cu_64fe0ca54cuda3std3__48in_placeE:
	.zero		1
	.type		_ZN61_INTERNAL_862fb238_30_ForeachBinaryOpScalarTensor_cu_64fe0ca54cuda3std6ranges3__45__cpo8distanceE,@object
	.size		_ZN61_INTERNAL_862fb238_30_ForeachBinaryOpScalarTensor_cu_64fe0ca54cuda3std6ranges3__45__cpo8distanceE,(_ZN61_INTERNAL_862fb238_30_ForeachBinaryOpScalarTensor_cu_64fe0ca54cuda3std3__45__cpo6cbeginE - _ZN61_INTERNAL_862fb238_30_ForeachBinaryOpScalarTensor_cu_64fe0ca54cuda3std6ranges3__45__cpo8distanceE)
_ZN61_INTERNAL_862fb238_30_ForeachBinaryOpScalarTensor_cu_64fe0ca54cuda3std6ranges3__45__cpo8distanceE:
	.zero		1
	.type		_ZN61_INTERNAL_862fb238_30_ForeachBinaryOpScalarTensor_cu_64fe0ca54cuda3std3__45__cpo6cbeginE,@object
	.size		_ZN61_INTERNAL_862fb238_30_ForeachBinaryOpScalarTensor_cu_64fe0ca54cuda3std3__45__cpo6cbeginE,(_ZN61_INTERNAL_862fb238_30_ForeachBinaryOpScalarTensor_cu_64fe0ca54cuda3std6ranges3__45__cpo7advanceE - _ZN61_INTERNAL_862fb238_30_ForeachBinaryOpScalarTensor_cu_64fe0ca54cuda3std3__45__cpo6cbeginE)
_ZN61_INTERNAL_862fb238_30_ForeachBinaryOpScalarTensor_cu_64fe0ca54cuda3std3__45__cpo6cbeginE:
	.zero		1
	.type		_ZN61_INTERNAL_862fb238_30_ForeachBinaryOpScalarTensor_cu_64fe0ca54cuda3std6ranges3__45__cpo7advanceE,@object
	.size		_ZN61_INTERNAL_862fb238_30_ForeachBinaryOpScalarTensor_cu_64fe0ca54cuda3std6ranges3__45__cpo7advanceE,(_ZN61_INTERNAL_862fb238_30_ForeachBinaryOpScalarTensor_cu_64fe0ca54cuda3std3__45__cpo7crbeginE - _ZN61_INTERNAL_862fb238_30_ForeachBinaryOpScalarTensor_cu_64fe0ca54cuda3std6ranges3__45__cpo7advanceE)
_ZN61_INTERNAL_862fb238_30_ForeachBinaryOpScalarTensor_cu_64fe0ca54cuda3std6ranges3__45__cpo7advanceE:
	.zero		1
	.type		_ZN61_INTERNAL_862fb238_30_ForeachBinaryOpScalarTensor_cu_64fe0ca54cuda3std3__45__cpo7crbeginE,@object
	.size		_ZN61_INTERNAL_862fb238_30_ForeachBinaryOpScalarTensor_cu_64fe0ca54cuda3std3__45__cpo7crbeginE,(_ZN61_INTERNAL_862fb238_30_ForeachBinaryOpScalarTensor_cu_64fe0ca54cuda3std6ranges3__45__cpo4dataE - _ZN61_INTERNAL_862fb238_30_ForeachBinaryOpScalarTensor_cu_64fe0ca54cuda3std3__45__cpo7crbeginE)
_ZN61_INTERNAL_862fb238_30_ForeachBinaryOpScalarTensor_cu_64fe0ca54cuda3std3__45__cpo7crbeginE:
	.zero		1
	.type		_ZN61_INTERNAL_862fb238_30_ForeachBinaryOpScalarTensor_cu_64fe0ca54cuda3std6ranges3__45__cpo4dataE,@object
	.size		_ZN61_INTERNAL_862fb238_30_ForeachBinaryOpScalarTensor_cu_64fe0ca54cuda3std6ranges3__45__cpo4dataE,(_ZN61_INTERNAL_862fb238_30_ForeachBinaryOpScalarTensor_cu_64fe0ca54cuda3std6ranges3__45__cpo5beginE - _ZN61_INTERNAL_862fb238_30_ForeachBinaryOpScalarTensor_cu_64fe0ca54cuda3std6ranges3__45__cpo4dataE)
_ZN61_INTERNAL_862fb238_30_ForeachBinaryOpScalarTensor_cu_64fe0ca54cuda3std6ranges3__45__cpo4dataE:
	.zero		1
	.type		_ZN61_INTERNAL_862fb238_30_ForeachBinaryOpScalarTensor_cu_64fe0ca54cuda3std6ranges3__45__cpo5beginE,@object
	.size		_ZN61_INTERNAL_862fb238_30_ForeachBinaryOpScalarTensor_cu_64fe0ca54cuda3std6ranges3__45__cpo5beginE,(_ZN61_INTERNAL_862fb238_30_ForeachBinaryOpScalarTensor_cu_64fe0ca54cuda3std3__463_GLOBAL__N__862fb238_30_ForeachBinaryOpScalarTensor_cu_64fe0ca56ignoreE - _ZN61_INTERNAL_862fb238_30_ForeachBinaryOpScalarTensor_cu_64fe0ca54cuda3std6ranges3__45__cpo5beginE)
_ZN61_INTERNAL_862fb238_30_ForeachBinaryOpScalarTensor_cu_64fe0ca54cuda3std6ranges3__45__cpo5beginE:
	.zero		1
	.type		_ZN61_INTERNAL_862fb238_30_ForeachBinaryOpScalarTensor_cu_64fe0ca54cuda3std3__463_GLOBAL__N__862fb238_30_ForeachBinaryOpScalarTensor_cu_64fe0ca56ignoreE,@object
	.size		_ZN61_INTERNAL_862fb238_30_ForeachBinaryOpScalarTensor_cu_64fe0ca54cuda3std3__463_GLOBAL__N__862fb238_30_ForeachBinaryOpScalarTensor_cu_64fe0ca56ignoreE,(_ZN61_INTERNAL_862fb238_30_ForeachBinaryOpScalarTensor_cu_64fe0ca54cuda3std6ranges3__45__cpo4sizeE - _ZN61_INTERNAL_862fb238_30_ForeachBinaryOpScalarTensor_cu_64fe0ca54cuda3std3__463_GLOBAL__N__862fb238_30_ForeachBinaryOpScalarTensor_cu_64fe0ca56ignoreE)
_ZN61_INTERNAL_862fb238_30_ForeachBinaryOpScalarTensor_cu_64fe0ca54cuda3std3__463_GLOBAL__N__862fb238_30_ForeachBinaryOpScalarTensor_cu_64fe0ca56ignoreE:
	.zero		1
	.type		_ZN61_INTERNAL_862fb238_30_ForeachBinaryOpScalarTensor_cu_64fe0ca54cuda3std6ranges3__45__cpo4sizeE,@object
	.size		_ZN61_INTERNAL_862fb238_30_ForeachBinaryOpScalarTensor_cu_64fe0ca54cuda3std6ranges3__45__cpo4sizeE,(_ZN61_INTERNAL_862fb238_30_ForeachBinaryOpScalarTensor_cu_64fe0ca54cuda3std3__45__cpo5beginE - _ZN61_INTERNAL_862fb238_30_ForeachBinaryOpScalarTensor_cu_64fe0ca54cuda3std6ranges3__45__cpo4sizeE)
_ZN61_INTERNAL_862fb238_30_ForeachBinaryOpScalarTensor_cu_64fe0ca54cuda3std6ranges3__45__cpo4sizeE:
	.zero		1
	.type		_ZN61_INTERNAL_862fb238_30_ForeachBinaryOpScalarTensor_cu_64fe0ca54cuda3std3__45__cpo5beginE,@object
	.size		_ZN61_INTERNAL_862fb238_30_ForeachBinaryOpScalarTensor_cu_64fe0ca54cuda3std3__45__cpo5beginE,(_ZN61_INTERNAL_862fb238_30_ForeachBinaryOpScalarTensor_cu_64fe0ca54cuda3std6ranges3__45__cpo6cbeginE - _ZN61_INTERNAL_862fb238_30_ForeachBinaryOpScalarTensor_cu_64fe0ca54cuda3std3__45__cpo5beginE)
_ZN61_INTERNAL_862fb238_30_ForeachBinaryOpScalarTensor_cu_64fe0ca54cuda3std3__45__cpo5beginE:
	.zero		1
	.type		_ZN61_INTERNAL_862fb238_30_ForeachBinaryOpScalarTensor_cu_64fe0ca54cuda3std6ranges3__45__cpo6cbeginE,@object
	.size		_ZN61_INTERNAL_862fb238_30_ForeachBinaryOpScalarTensor_cu_64fe0ca54cuda3std6ranges3__45__cpo6cbeginE,(_ZN61_INTERNAL_862fb238_30_ForeachBinaryOpScalarTensor_cu_64fe0ca54cuda3std3__45__cpo6rbeginE - _ZN61_INTERNAL_862fb238_30_ForeachBinaryOpScalarTensor_cu_64fe0ca54cuda3std6ranges3__45__cpo6cbeginE)
_ZN61_INTERNAL_862fb238_30_ForeachBinaryOpScalarTensor_cu_64fe0ca54cuda3std6ranges3__45__cpo6cbeginE:
	.zero		1
	.type		_ZN61_INTERNAL_862fb238_30_ForeachBinaryOpScalarTensor_cu_64fe0ca54cuda3std3__45__cpo6rbeginE,@object
	.size		_ZN61_INTERNAL_862fb238_30_ForeachBinaryOpScalarTensor_cu_64fe0ca54cuda3std3__45__cpo6rbeginE,(_ZN61_INTERNAL_862fb238_30_ForeachBinaryOpScalarTensor_cu_64fe0ca54cuda3std6ranges3__45__cpo4nextE - _ZN61_INTERNAL_862fb238_30_ForeachBinaryOpScalarTensor_cu_64fe0ca54cuda3std3__45__cpo6rbeginE)
_ZN61_INTERNAL_862fb238_30_ForeachBinaryOpScalarTensor_cu_64fe0ca54cuda3std3__45__cpo6rbeginE:
	.zero		1
	.type		_ZN61_INTERNAL_862fb238_30_ForeachBinaryOpScalarTensor_cu_64fe0ca54cuda3std6ranges3__45__cpo4nextE,@object
	.size		_ZN61_INTERNAL_862fb238_30_ForeachBinaryOpScalarTensor_cu_64fe0ca54cuda3std6ranges3__45__cpo4nextE,(_ZN61_INTERNAL_862fb238_30_ForeachBinaryOpScalarTensor_cu_64fe0ca54cuda3std6ranges3__45__cpo4swapE - _ZN61_INTERNAL_862fb238_30_ForeachBinaryOpScalarTensor_cu_64fe0ca54cuda3std6ranges3__45__cpo4nextE)
_ZN61_INTERNAL_862fb238_30_ForeachBinaryOpScalarTensor_cu_64fe0ca54cuda3std6ranges3__45__cpo4nextE:
	.zero		1
	.type		_ZN61_INTERNAL_862fb238_30_ForeachBinaryOpScalarTensor_cu_64fe0ca54cuda3std6ranges3__45__cpo4swapE,@object
	.size		_ZN61_INTERNAL_862fb238_30_ForeachBinaryOpScalarTensor_cu_64fe0ca54cuda3std6ranges3__45__cpo4swapE,(_ZN61_INTERNAL_862fb238_30_ForeachBinaryOpScalarTensor_cu_64fe0ca54cuda3std3__420unreachable_sentinelE - _ZN61_INTERNAL_862fb238_30_ForeachBinaryOpScalarTensor_cu_64fe0ca54cuda3std6ranges3__45__cpo4swapE)
_ZN61_INTERNAL_862fb238_30_ForeachBinaryOpScalarTensor_cu_64fe0ca54cuda3std6ranges3__45__cpo4swapE:
	.zero		1
	.type		_ZN61_INTERNAL_862fb238_30_ForeachBinaryOpScalarTensor_cu_64fe0ca54cuda3std3__420unreachable_sentinelE,@object
	.size		_ZN61_INTERNAL_862fb238_30_ForeachBinaryOpScalarTensor_cu_64fe0ca54cuda3std3__420unreachable_sentinelE,(_ZN61_INTERNAL_862fb238_30_ForeachBinaryOpScalarTensor_cu_64fe0ca56thrust24THRUST_300001_SM_1000_NS6system6detail10sequential3seqE - _ZN61_INTERNAL_862fb238_30_ForeachBinaryOpScalarTensor_cu_64fe0ca54cuda3std3__420unreachable_sentinelE)
_ZN61_INTERNAL_862fb238_30_ForeachBinaryOpScalarTensor_cu_64fe0ca54cuda3std3__420unreachable_sentinelE:
	.zero		1
	.type		_ZN61_INTERNAL_862fb238_30_ForeachBinaryOpScalarTensor_cu_64fe0ca56thrust24THRUST_300001_SM_1000_NS6system6detail10sequential3seqE,@object
	.size		_ZN61_INTERNAL_862fb238_30_ForeachBinaryOpScalarTensor_cu_64fe0ca56thrust24THRUST_300001_SM_1000_NS6system6detail10sequential3seqE,(_ZN61_INTERNAL_862fb238_30_ForeachBinaryOpScalarTensor_cu_64fe0ca54cuda3std3__45__cpo4cendE - _ZN61_INTERNAL_862fb238_30_ForeachBinaryOpScalarTensor_cu_64fe0ca56thrust24THRUST_300001_SM_1000_NS6system6detail10sequential3seqE)
_ZN61_INTERNAL_862fb238_30_ForeachBinaryOpScalarTensor_cu_64fe0ca56thrust24THRUST_300001_SM_1000_NS6system6detail10sequential3seqE:
	.zero		1
	.type		_ZN61_INTERNAL_862fb238_30_ForeachBinaryOpScalarTensor_cu_64fe0ca54cuda3std3__45__cpo4cendE,@object
	.size		_ZN61_INTERNAL_862fb238_30_ForeachBinaryOpScalarTensor_cu_64fe0ca54cuda3std3__45__cpo4cendE,(_ZN61_INTERNAL_862fb238_30_ForeachBinaryOpScalarTensor_cu_64fe0ca54cuda3std6ranges3__45__cpo9iter_swapE - _ZN61_INTERNAL_862fb238_30_ForeachBinaryOpScalarTensor_cu_64fe0ca54cuda3std3__45__cpo4cendE)
_ZN61_INTERNAL_862fb238_30_ForeachBinaryOpScalarTensor_cu_64fe0ca54cuda3std3__45__cpo4cendE:
	.zero		1
	.type		_ZN61_INTERNAL_862fb238_30_ForeachBinaryOpScalarTensor_cu_64fe0ca54cuda3std6ranges3__45__cpo9iter_swapE,@object
	.size		_ZN61_INTERNAL_862fb238_30_ForeachBinaryOpScalarTensor_cu_64fe0ca54cuda3std6ranges3__45__cpo9iter_swapE,(_ZN61_INTERNAL_862fb238_30_ForeachBinaryOpScalarTensor_cu_64fe0ca54cuda3std3__45__cpo5crendE - _ZN61_INTERNAL_862fb238_30_ForeachBinaryOpScalarTensor_cu_64fe0ca54cuda3std6ranges3__45__cpo9iter_swapE)
_ZN61_INTERNAL_862fb238_30_ForeachBinaryOpScalarTensor_cu_64fe0ca54cuda3std6ranges3__45__cpo9iter_swapE:
	.zero		1
	.type		_ZN61_INTERNAL_862fb238_30_ForeachBinaryOpScalarTensor_cu_64fe0ca54cuda3std3__45__cpo5crendE,@object
	.size		_ZN61_INTERNAL_862fb238_30_ForeachBinaryOpScalarTensor_cu_64fe0ca54cuda3std3__45__cpo5crendE,(_ZN61_INTERNAL_862fb238_30_ForeachBinaryOpScalarTensor_cu_64fe0ca54cuda3std6ranges3__45__cpo5cdataE - _ZN61_INTERNAL_862fb238_30_ForeachBinaryOpScalarTensor_cu_64fe0ca54cuda3std3__45__cpo5crendE)
_ZN61_INTERNAL_862fb238_30_ForeachBinaryOpScalarTensor_cu_64fe0ca54cuda3std3__45__cpo5crendE:
	.zero		1
	.type		_ZN61_INTERNAL_862fb238_30_ForeachBinaryOpScalarTensor_cu_64fe0ca54cuda3std6ranges3__45__cpo5cdataE,@object
	.size		_ZN61_INTERNAL_862fb238_30_ForeachBinaryOpScalarTensor_cu_64fe0ca54cuda3std6ranges3__45__cpo5cdataE,(_ZN61_INTERNAL_862fb238_30_ForeachBinaryOpScalarTensor_cu_64fe0ca54cuda3std6ranges3__45__cpo3endE - _ZN61_INTERNAL_862fb238_30_ForeachBinaryOpScalarTensor_cu_64fe0ca54cuda3std6ranges3__45__cpo5cdataE)
_ZN61_INTERNAL_862fb238_30_ForeachBinaryOpScalarTensor_cu_64fe0ca54cuda3std6ranges3__45__cpo5cdataE:
	.zero		1
	.type		_ZN61_INTERNAL_862fb238_30_ForeachBinaryOpScalarTensor_cu_64fe0ca54cuda3std6ranges3__45__cpo3endE,@object
	.size		_ZN61_INTERNAL_862fb238_30_ForeachBinaryOpScalarTensor_cu_64fe0ca54cuda3std6ranges3__45__cpo3endE,(_ZN61_INTERNAL_862fb238_30_ForeachBinaryOpScalarTensor_cu_64fe0ca54cuda3std3__419piecewise_constructE - _ZN61_INTERNAL_862fb238_30_ForeachBinaryOpScalarTensor_cu_64fe0ca54cuda3std6ranges3__45__cpo3endE)
_ZN61_INTERNAL_862fb238_30_ForeachBinaryOpScalarTensor_cu_64fe0ca54cuda3std6ranges3__45__cpo3endE:
	.zero		1
	.type		_ZN61_INTERNAL_862fb238_30_ForeachBinaryOpScalarTensor_cu_64fe0ca54cuda3std3__419piecewise_constructE,@object
	.size		_ZN61_INTERNAL_862fb238_30_ForeachBinaryOpScalarTensor_cu_64fe0ca54cuda3std3__419piecewise_constructE,(_ZN61_INTERNAL_862fb238_30_ForeachBinaryOpScalarTensor_cu_64fe0ca54cuda3std6ranges3__45__cpo5ssizeE - _ZN61_INTERNAL_862fb238_30_ForeachBinaryOpScalarTensor_cu_64fe0ca54cuda3std3__419piecewise_constructE)
_ZN61_INTERNAL_862fb238_30_ForeachBinaryOpScalarTensor_cu_64fe0ca54cuda3std3__419piecewise_constructE:
	.zero		1
	.type		_ZN61_INTERNAL_862fb238_30_ForeachBinaryOpScalarTensor_cu_64fe0ca54cuda3std6ranges3__45__cpo5ssizeE,@object
	.size		_ZN61_INTERNAL_862fb238_30_ForeachBinaryOpScalarTensor_cu_64fe0ca54cuda3std6ranges3__45__cpo5ssizeE,(_ZN61_INTERNAL_862fb238_30_ForeachBinaryOpScalarTensor_cu_64fe0ca54cuda3std3__45__cpo3endE - _ZN61_INTERNAL_862fb238_30_ForeachBinaryOpScalarTensor_cu_64fe0ca54cuda3std6ranges3__45__cpo5ssizeE)
_ZN61_INTERNAL_862fb238_30_ForeachBinaryOpScalarTensor_cu_64fe0ca54cuda3std6ranges3__45__cpo5ssizeE:
	.zero		1
	.type		_ZN61_INTERNAL_862fb238_30_ForeachBinaryOpScalarTensor_cu_64fe0ca54cuda3std3__45__cpo3endE,@object
	.size		_ZN61_INTERNAL_862fb238_30_ForeachBinaryOpScalarTensor_cu_64fe0ca54cuda3std3__45__cpo3endE,(_ZN61_INTERNAL_862fb238_30_ForeachBinaryOpScalarTensor_cu_64fe0ca54cuda3std6ranges3__45__cpo4cendE - _ZN61_INTERNAL_862fb238_30_ForeachBinaryOpScalarTensor_cu_64fe0ca54cuda3std3__45__cpo3endE)
_ZN61_INTERNAL_862fb238_30_ForeachBinaryOpScalarTensor_cu_64fe0ca54cuda3std3__45__cpo3endE:
	.zero		1
	.type		_ZN61_INTERNAL_862fb238_30_ForeachBinaryOpScalarTensor_cu_64fe0ca54cuda3std6ranges3__45__cpo4cendE,@object
	.size		_ZN61_INTERNAL_862fb238_30_ForeachBinaryOpScalarTensor_cu_64fe0ca54cuda3std6ranges3__45__cpo4cendE,(_ZN61_INTERNAL_862fb238_30_ForeachBinaryOpScalarTensor_cu_64fe0ca54cuda3std3__45__cpo4rendE - _ZN61_INTERNAL_862fb238_30_ForeachBinaryOpScalarTensor_cu_64fe0ca54cuda3std6ranges3__45__cpo4cendE)
_ZN61_INTERNAL_862fb238_30_ForeachBinaryOpScalarTensor_cu_64fe0ca54cuda3std6ranges3__45__cpo4cendE:
	.zero		1
	.type		_ZN61_INTERNAL_862fb238_30_ForeachBinaryOpScalarTensor_cu_64fe0ca54cuda3std3__45__cpo4rendE,@object
	.size		_ZN61_INTERNAL_862fb238_30_ForeachBinaryOpScalarTensor_cu_64fe0ca54cuda3std3__45__cpo4rendE,(_ZN61_INTERNAL_862fb238_30_ForeachBinaryOpScalarTensor_cu_64fe0ca54cuda3std6ranges3__45__cpo4prevE - _ZN61_INTERNAL_862fb238_30_ForeachBinaryOpScalarTensor_cu_64fe0ca54cuda3std3__45__cpo4rendE)
_ZN61_INTERNAL_862fb238_30_ForeachBinaryOpScalarTensor_cu_64fe0ca54cuda3std3__45__cpo4rendE:
	.zero		1
	.type		_ZN61_INTERNAL_862fb238_30_ForeachBinaryOpScalarTensor_cu_64fe0ca54cuda3std6ranges3__45__cpo4prevE,@object
	.size		_ZN61_INTERNAL_862fb238_30_ForeachBinaryOpScalarTensor_cu_64fe0ca54cuda3std6ranges3__45__cpo4prevE,(_ZN61_INTERNAL_862fb238_30_ForeachBinaryOpScalarTensor_cu_64fe0ca54cuda3std6ranges3__45__cpo9iter_moveE - _ZN61_INTERNAL_862fb238_30_ForeachBinaryOpScalarTensor_cu_64fe0ca54cuda3std6ranges3__45__cpo4prevE)
_ZN61_INTERNAL_862fb238_30_ForeachBinaryOpScalarTensor_cu_64fe0ca54cuda3std6ranges3__45__cpo4prevE:
	.zero		1
	.type		_ZN61_INTERNAL_862fb238_30_ForeachBinaryOpScalarTensor_cu_64fe0ca54cuda3std6ranges3__45__cpo9iter_moveE,@object
	.size		_ZN61_INTERNAL_862fb238_30_ForeachBinaryOpScalarTensor_cu_64fe0ca54cuda3std6ranges3__45__cpo9iter_moveE,(.L_13 - _ZN61_INTERNAL_862fb238_30_ForeachBinaryOpScalarTensor_cu_64fe0ca54cuda3std6ranges3__45__cpo9iter_moveE)
_ZN61_INTERNAL_862fb238_30_ForeachBinaryOpScalarTensor_cu_64fe0ca54cuda3std6ranges3__45__cpo9iter_moveE:
	.zero		1
.L_13:


//--------------------- .nv.constant0._ZN2at6native63_GLOBAL__N__862fb238_30_ForeachBinaryOpScalarTensor_cu_64fe0ca525multi_tensor_apply_kernelINS1_18TensorListMetadataILi2EEENS1_27BinaryOpScalarTensorFunctorIN3c108BFloat16ELi2ELi1ELi1EEEJSt7dividesIfEPS7_fEEEvT_T0_DpT1_ --------------------------
	.section	.nv.constant0._ZN2at6native63_GLOBAL__N__862fb238_30_ForeachBinaryOpScalarTensor_cu_64fe0ca525multi_tensor_apply_kernelINS1_18TensorListMetadataILi2EEENS1_27BinaryOpScalarTensorFunctorIN3c108BFloat16ELi2ELi1ELi1EEEJSt7dividesIfEPS7_fEEEvT_T0_DpT1_,"a",@progbits
	.sectionflags	@""
	.align	4
.nv.constant0._ZN2at6native63_GLOBAL__N__862fb238_30_ForeachBinaryOpScalarTensor_cu_64fe0ca525multi_tensor_apply_kernelINS1_18TensorListMetadataILi2EEENS1_27BinaryOpScalarTensorFunctorIN3c108BFloat16ELi2ELi1ELi1EEEJSt7dividesIfEPS7_fEEEvT_T0_DpT1_:
	.zero		4060


//--------------------- .nv.constant0._ZN2at6native63_GLOBAL__N__862fb238_30_ForeachBinaryOpScalarTensor_cu_64fe0ca525multi_tensor_apply_kernelINS1_18TensorListMetadataILi2EEENS1_27BinaryOpScalarTensorFunctorIN3c104HalfELi2ELi1ELi1EEEJSt7dividesIfEPS7_fEEEvT_T0_DpT1_ --------------------------
	.section	.nv.constant0._ZN2at6native63_GLOBAL__N__862fb238_30_ForeachBinaryOpScalarTensor_cu_64fe0ca525multi_tensor_apply_kernelINS1_18TensorListMetadataILi2EEENS1_27BinaryOpScalarTensorFunctorIN3c104HalfELi2ELi1ELi1EEEJSt7dividesIfEPS7_fEEEvT_T0_DpT1_,"a",@progbits
	.sectionflags	@""
	.align	4
.nv.constant0._ZN2at6native63_GLOBAL__N__862fb238_30_ForeachBinaryOpScalarTensor_cu_64fe0ca525multi_tensor_apply_kernelINS1_18TensorListMetadataILi2EEENS1_27BinaryOpScalarTensorFunctorIN3c104HalfELi2ELi1ELi1EEEJSt7dividesIfEPS7_fEEEvT_T0_DpT1_:
	.zero		4060


//--------------------- .nv.constant0._ZN2at6native63_GLOBAL__N__862fb238_30_ForeachBinaryOpScalarTensor_cu_64fe0ca525multi_tensor_apply_kernelINS1_18TensorListMetadataILi2EEENS1_27BinaryOpScalarTensorFunctorIbLi2ELi1ELi1EEEJSt7dividesIbEPbbEEEvT_T0_DpT1_ --------------------------
	.section	.nv.constant0._ZN2at6native63_GLOBAL__N__862fb238_30_ForeachBinaryOpScalarTensor_cu_64fe0ca525multi_tensor_apply_kernelINS1_18TensorListMetadataILi2EEENS1_27BinaryOpScalarTensorFunctorIbLi2ELi1ELi1EEEJSt7dividesIbEPbbEEEvT_T0_DpT1_,"a",@progbits
	.sectionflags	@""
	.align	4
.nv.constant0._ZN2at6native63_GLOBAL__N__862fb238_30_ForeachBinaryOpScalarTensor_cu_64fe0ca525multi_tensor_apply_kernelINS1_18TensorListMetadataILi2EEENS1_27BinaryOpScalarTensorFunctorIbLi2ELi1ELi1EEEJSt7dividesIbEPbbEEEvT_T0_DpT1_:
	.zero		4057


//--------------------- .nv.constant0._ZN2at6native63_GLOBAL__N__862fb238_30_ForeachBinaryOpScalarTensor_cu_64fe0ca525multi_tensor_apply_kernelINS1_18TensorListMetadataILi2EEENS1_27BinaryOpScalarTensorFunctorIN3c107complexIfEELi2ELi1ELi1EEEJSt7dividesIS8_EPS8_S8_EEEvT_T0_DpT1_ --------------------------
	.section	.nv.constant0._ZN2at6native63_GLOBAL__N__862fb238_30_ForeachBinaryOpScalarTensor_cu_64fe0ca525multi_tensor_apply_kernelINS1_18TensorListMetadataILi2EEENS1_27BinaryOpScalarTensorFunctorIN3c107complexIfEELi2ELi1ELi1EEEJSt7dividesIS8_EPS8_S8_EEEvT_T0_DpT1_,"a",@progbits
	.sectionflags	@""
	.align	4
.nv.constant0._ZN2at6native63_GLOBAL__N__862fb238_30_ForeachBinaryOpScalarTensor_cu_64fe0ca525multi_tensor_apply_kernelINS1_18TensorListMetadataILi2EEENS1_27BinaryOpScalarTensorFunctorIN3c107complexIfEELi2ELi1ELi1EEEJSt7dividesIS8_EPS8_S8_EEEvT_T0_DpT1_:
	.zero		4064


//--------------------- .nv.constant0._ZN2at6native63_GLOBAL__N__862fb238_30_ForeachBinaryOpScalarTensor_cu_64fe0ca525multi_tensor_apply_kernelINS1_18TensorListMetadataILi2EEENS1_27BinaryOpScalarTensorFunctorIN3c107complexIdEELi2ELi1ELi1EEEJSt7dividesIS8_EPS8_S8_EEEvT_T0_DpT1_ --------------------------
	.section	.nv.constant0._ZN2at6native63_GLOBAL__N__862fb238_30_ForeachBinaryOpScalarTensor_cu_64fe0ca525multi_tensor_apply_kernelINS1_18TensorListMetadataILi2EEENS1_27BinaryOpScalarTensorFunctorIN3c107complexIdEELi2ELi1ELi1EEEJSt7dividesIS8_EPS8_S8_EEEvT_T0_DpT1_,"a",@progbits
	.sectionflags	@""
	.align	4
.nv.constant0._ZN2at6native63_GLOBAL__N__862fb238_30_ForeachBinaryOpScalarTensor_cu_64fe0ca525multi_tensor_apply_kernelINS1_18TensorListMetadataILi2EEENS1_27BinaryOpScalarTensorFunctorIN3c107complexIdEELi2ELi1ELi1EEEJSt7dividesIS8_EPS8_S8_EEEvT_T0_DpT1_:
	.zero		4080


//--------------------- .nv.constant0._ZN2at6native63_GLOBAL__N__862fb238_30_ForeachBinaryOpScalarTensor_cu_64fe0ca525multi_tensor_apply_kernelINS1_18TensorListMetadataILi2EEENS1_27BinaryOpScalarTensorFunctorIfLi2ELi1ELi1EEEJSt7dividesIfEPffEEEvT_T0_DpT1_ --------------------------
	.section	.nv.constant0._ZN2at6native63_GLOBAL__N__862fb238_30_ForeachBinaryOpScalarTensor_cu_64fe0ca525multi_tensor_apply_kernelINS1_18TensorListMetadataILi2EEENS1_27BinaryOpScalarTensorFunctorIfLi2ELi1ELi1EEEJSt7dividesIfEPffEEEvT_T0_DpT1_,"a",@progbits
	.sectionflags	@""
	.align	4
.nv.constant0._ZN2at6native63_GLOBAL__N__862fb238_30_ForeachBinaryOpScalarTensor_cu_64fe0ca525multi_tensor_apply_kernelINS1_18TensorListMetadataILi2EEENS1_27BinaryOpScalarTensorFunctorIfLi2ELi1ELi1EEEJSt7dividesIfEPffEEEvT_T0_DpT1_:
	.zero		4060


//--------------------- .nv.constant0._ZN2at6native63_GLOBAL__N__862fb238_30_ForeachBinaryOpScalarTensor_cu_64fe0ca525multi_tensor_apply_kernelINS1_18TensorListMetadataILi2EEENS1_27BinaryOpScalarTensorFunctorIdLi2ELi1ELi1EEEJSt7dividesIdEPddEEEvT_T0_DpT1_ --------------------------
	.section	.nv.constant0._ZN2at6native63_GLOBAL__N__862fb238_30_ForeachBinaryOpScalarTensor_cu_64fe0ca525multi_tensor_apply_kernelINS1_18TensorListMetadataILi2EEENS1_27BinaryOpScalarTensorFunctorIdLi2ELi1ELi1EEEJSt7dividesIdEPddEEEvT_T0_DpT1_,"a",@progbits
	.sectionflags	@""
	.align	4
.nv.constant0._ZN2at6native63_GLOBAL__N__862fb238_30_ForeachBinaryOpScalarTensor_cu_64fe0ca525multi_tensor_apply_kernelINS1_18TensorListMetadataILi2EEENS1_27BinaryOpScalarTensorFunctorIdLi2ELi1ELi1EEEJSt7dividesIdEPddEEEvT_T0_DpT1_:
	.zero		4064


//--------------------- .nv.constant0._ZN2at6native63_GLOBAL__N__862fb238_30_ForeachBinaryOpScalarTensor_cu_64fe0ca525multi_tensor_apply_kernelINS1_18TensorListMetadataILi2EEENS1_27BinaryOpScalarTensorFunctorIsLi2ELi1ELi1EEEJSt7dividesIsEPssEEEvT_T0_DpT1_ --------------------------
	.section	.nv.constant0._ZN2at6native63_GLOBAL__N__862fb238_30_ForeachBinaryOpScalarTensor_cu_64fe0ca525multi_tensor_apply_kernelINS1_18TensorListMetadataILi2EEENS1_27BinaryOpScalarTensorFunctorIsLi2ELi1ELi1EEEJSt7dividesIsEPssEEEvT_T0_DpT1_,"a",@progbits
	.sectionflags	@""
	.align	4
.nv.constant0._ZN2at6native63_GLOBAL__N__862fb238_30_ForeachBinaryOpScalarTensor_cu_64fe0ca525multi_tensor_apply_kernelINS1_18TensorListMetadataILi2EEENS1_27BinaryOpScalarTensorFunctorIsLi2ELi1ELi1EEEJSt7dividesIsEPssEEEvT_T0_DpT1_:
	.zero		4058


//--------------------- .nv.constant0._ZN2at6native63_GLOBAL__N__862fb238_30_ForeachBinaryOpScalarTensor_cu_64fe0ca525multi_tensor_apply_kernelINS1_18TensorListMetadataILi2EEENS1_27BinaryOpScalarTensorFunctorIlLi2ELi1ELi1EEEJSt7dividesIlEPllEEEvT_T0_DpT1_ --------------------------
	.section	.nv.constant0._ZN2at6native63_GLOBAL__N__862fb238_30_ForeachBinaryOpScalarTensor_cu_64fe0ca525multi_tensor_apply_kernelINS1_18TensorListMetadataILi2EEENS1_27BinaryOpScalarTensorFunctorIlLi2ELi1ELi1EEEJSt7dividesIlEPllEEEvT_T0_DpT1_,"a",@progbits
	.sectionflags	@""
	.align	4
.nv.constant0._ZN2at6native63_GLOBAL__N__862fb238_30_ForeachBinaryOpScalarTensor_cu_64fe0ca525multi_tensor_apply_kernelINS1_18TensorListMetadataILi2EEENS1_27BinaryOpScalarTensorFunctorIlLi2ELi1ELi1EEEJSt7dividesIlEPllEEEvT_T0_DpT1_:
	.zero		4064


//--------------------- .nv.constant0._ZN2at6native63_GLOBAL__N__862fb238_30_ForeachBinaryOpScalarTensor_cu_64fe0ca525multi_tensor_apply_kernelINS1_18TensorListMetadataILi2EEENS1_27BinaryOpScalarTensorFunctorIiLi2ELi1ELi1EEEJSt7dividesIiEPiiEEEvT_T0_DpT1_ --------------------------
	.section	.nv.constant0._ZN2at6native63_GLOBAL__N__862fb238_30_ForeachBinaryOpScalarTensor_cu_64fe0ca525multi_tensor_apply_kernelINS1_18TensorListMetadataILi2EEENS1_27BinaryOpScalarTensorFunctorIiLi2ELi1ELi1EEEJSt7dividesIiEPiiEEEvT_T0_DpT1_,"a",@progbits
	.sectionflags	@""
	.align	4
.nv.constant0._ZN2at6native63_GLOBAL__N__862fb238_30_ForeachBinaryOpScalarTensor_cu_64fe0ca525multi_tensor_apply_kernelINS1_18TensorListMetadataILi2EEENS1_27BinaryOpScalarTensorFunctorIiLi2ELi1ELi1EEEJSt7dividesIiEPiiEEEvT_T0_DpT1_:
	.zero		4060


//--------------------- .nv.constant0._ZN2at6native63_GLOBAL__N__862fb238_30_ForeachBinaryOpScalarTensor_cu_64fe0ca525multi_tensor_apply_kernelINS1_18TensorListMetadataILi2EEENS1_27BinaryOpScalarTensorFunctorIaLi2ELi1ELi1EEEJSt7dividesIaEPaaEEEvT_T0_DpT1_ --------------------------
	.section	.nv.constant0._ZN2at6native63_GLOBAL__N__862fb238_30_ForeachBinaryOpScalarTensor_cu_64fe0ca525multi_tensor_apply_kernelINS1_18TensorListMetadataILi2EEENS1_27BinaryOpScalarTensorFunctorIaLi2ELi1ELi1EEEJSt7dividesIaEPaaEEEvT_T0_DpT1_,"a",@progbits
	.sectionflags	@""
	.align	4
.nv.constant0._ZN2at6native63_GLOBAL__N__862fb238_30_ForeachBinaryOpScalarTensor_cu_64fe0ca525multi_tensor_apply_kernelINS1_18TensorListMetadataILi2EEENS1_27BinaryOpScalarTensorFunctorIaLi2ELi1ELi1EEEJSt7dividesIaEPaaEEEvT_T0_DpT1_:
	.zero		4057


//--------------------- .nv.constant0._ZN2at6native63_GLOBAL__N__862fb238_30_ForeachBinaryOpScalarTensor_cu_64fe0ca525multi_tensor_apply_kernelINS1_18TensorListMetadataILi2EEENS1_27BinaryOpScalarTensorFunctorIhLi2ELi1ELi1EEEJSt7dividesIhEPhhEEEvT_T0_DpT1_ --------------------------
	.section	.nv.constant0._ZN2at6native63_GLOBAL__N__862fb238_30_ForeachBinaryOpScalarTensor_cu_64fe0ca525multi_tensor_apply_kernelINS1_18TensorListMetadataILi2EEENS1_27BinaryOpScalarTensorFunctorIhLi2ELi1ELi1EEEJSt7dividesIhEPhhEEEvT_T0_DpT1_,"a",@progbits
	.sectionflags	@""
	.align	4
.nv.constant0._ZN2at6native63_GLOBAL__N__862fb238_30_ForeachBinaryOpScalarTensor_cu_64fe0ca525multi_tensor_apply_kernelINS1_18TensorListMetadataILi2EEENS1_27BinaryOpScalarTensorFunctorIhLi2ELi1ELi1EEEJSt7dividesIhEPhhEEEvT_T0_DpT1_:
	.zero		4057


//--------------------- .nv.constant0._ZN2at6native63_GLOBAL__N__862fb238_30_ForeachBinaryOpScalarTensor_cu_64fe0ca525multi_tensor_apply_kernelINS1_18TensorListMetadataILi1EEENS1_27BinaryOpScalarTensorFunctorIN3c108BFloat16ELi1ELi1ELi0EEEJSt7dividesIfEPS7_fEEEvT_T0_DpT1_ --------------------------
	.section	.nv.constant0._ZN2at6native63_GLOBAL__N__862fb238_30_ForeachBinaryOpScalarTensor_cu_64fe0ca525multi_tensor_apply_kernelINS1_18TensorListMetadataILi1EEENS1_27BinaryOpScalarTensorFunctorIN3c108BFloat16ELi1ELi1ELi0EEEJSt7dividesIfEPS7_fEEEvT_T0_DpT1_,"a",@progbits
	.sectionflags	@""
	.align	4
.nv.constant0._ZN2at6native63_GLOBAL__N__862fb238_30_ForeachBinaryOpScalarTensor_cu_64fe0ca525multi_tensor_apply_kernelINS1_18TensorListMetadataILi1EEENS1_27BinaryOpScalarTensorFunctorIN3c108BFloat16ELi1ELi1ELi0EEEJSt7dividesIfEPS7_fEEEvT_T0_DpT1_:
	.zero		4284


//--------------------- .nv.constant0._ZN2at6native63_GLOBAL__N__862fb238_30_ForeachBinaryOpScalarTensor_cu_64fe0ca525multi_tensor_apply_kernelINS1_18TensorListMetadataILi1EEENS1_27BinaryOpScalarTensorFunctorIN3c104HalfELi1ELi1ELi0EEEJSt7dividesIfEPS7_fEEEvT_T0_DpT1_ --------------------------
	.section	.nv.constant0._ZN2at6native63_GLOBAL__N__862fb238_30_ForeachBinaryOpScalarTensor_cu_64fe0ca525multi_tensor_apply_kernelINS1_18TensorListMetadataILi1EEENS1_27BinaryOpScalarTensorFunctorIN3c104HalfELi1ELi1ELi0EEEJSt7dividesIfEPS7_fEEEvT_T0_DpT1_,"a",@progbits
	.sectionflags	@""
	.align	4
.nv.constant0._ZN2at6native63_GLOBAL__N__862fb238_30_ForeachBinaryOpScalarTensor_cu_64fe0ca525multi_tensor_apply_kernelINS1_18TensorListMetadataILi1EEENS1_27BinaryOpScalarTensorFunctorIN3c104HalfELi1ELi1ELi0EEEJSt7dividesIfEPS7_fEEEvT_T0_DpT1_:
	.zero		4284


//--------------------- .nv.constant0._ZN2at6native63_GLOBAL__N__862fb238_30_ForeachBinaryOpScalarTensor_cu_64fe0ca525multi_tensor_apply_kernelINS1_18TensorListMetadataILi1EEENS1_27BinaryOpScalarTensorFunctorIbLi1ELi1ELi0EEEJSt7dividesIbEPbbEEEvT_T0_DpT1_ --------------------------
	.section	.nv.constant0._ZN2at6native63_GLOBAL__N__862fb238_30_ForeachBinaryOpScalarTensor_cu_64fe0ca525multi_tensor_apply_kernelINS1_18TensorListMetadataILi1EEENS1_27BinaryOpScalarTensorFunctorIbLi1ELi1ELi0EEEJSt7dividesIbEPbbEEEvT_T0_DpT1_,"a",@progbits
	.sectionflags	@""
	.align	4
.nv.constant0._ZN2at6native63_GLOBAL__N__862fb238_30_ForeachBinaryOpScalarTensor_cu_64fe0ca525multi_tensor_apply_kernelINS1_18TensorListMetadataILi1EEENS1_27BinaryOpScalarTensorFunctorIbLi1ELi1ELi0EEEJSt7dividesIbEPbbEEEvT_T0_DpT1_:
	.zero		4281


//--------------------- .nv.constant0._ZN2at6native63_GLOBAL__N__862fb238_30_ForeachBinaryOpScalarTensor_cu_64fe0ca525multi_tensor_apply_kernelINS1_18TensorListMetadataILi1EEENS1_27BinaryOpScalarTensorFunctorIN3c107complexIfEELi1ELi1ELi0EEEJSt7dividesIS8_EPS8_S8_EEEvT_T0_DpT1_ --------------------------
	.section	.nv.constant0._ZN2at6native63_GLOBAL__N__862fb238_30_ForeachBinaryOpScalarTensor_cu_64fe0ca525multi_tensor_apply_kernelINS1_18TensorListMetadataILi1EEENS1_27BinaryOpScalarTensorFunctorIN3c107complexIfEELi1ELi1ELi0EEEJSt7dividesIS8_EPS8_S8_EEEvT_T0_DpT1_,"a",@progbits
	.sectionflags	@""
	.align	4
.nv.constant0._ZN2at6native63_GLOBAL__N__862fb238_30_ForeachBinaryOpScalarTensor_cu_64fe0ca525multi_tensor_apply_kernelINS1_18TensorListMetadataILi1EEENS1_27BinaryOpScalarTensorFunctorIN3c107complexIfEELi1ELi1ELi0EEEJSt7dividesIS8_EPS8_S8_EEEvT_T0_DpT1_:
	.zero		4288


//--------------------- .nv.constant0._ZN2at6native63_GLOBAL__N__862fb238_30_ForeachBinaryOpScalarTensor_cu_64fe0ca525multi_tensor_apply_kernelINS1_18TensorListMetadataILi1EEENS1_27BinaryOpScalarTensorFunctorIN3c107complexIdEELi1ELi1ELi0EEEJSt7dividesIS8_EPS8_S8_EEEvT_T0_DpT1_ --------------------------
	.section	.nv.constant0._ZN2at6native63_GLOBAL__N__862fb238_30_ForeachBinaryOpScalarTensor_cu_64fe0ca525multi_tensor_apply_kernelINS1_18TensorListMetadataILi1EEENS1_27BinaryOpScalarTensorFunctorIN3c107complexIdEELi1ELi1ELi0EEEJSt7dividesIS8_EPS8_S8_EEEvT_T0_DpT1_,"a",@progbits
	.sectionflags	@""
	.align	4
.nv.constant0._ZN2at6native63_GLOBAL__N__862fb238_30_ForeachBinaryOpScalarTensor_cu_64fe0ca525multi_tensor_apply_kernelINS1_18TensorListMetadataILi1EEENS1_27BinaryOpScalarTensorFunctorIN3c107complexIdEELi1ELi1ELi0EEEJSt7dividesIS8_EPS8_S8_EEEvT_T0_DpT1_:
	.zero		4304


//--------------------- .nv.constant0._ZN2at6native63_GLOBAL__N__862fb238_30_ForeachBinaryOpScalarTensor_cu_64fe0ca525multi_tensor_apply_kernelINS1_18TensorListMetadataILi1EEENS1_27BinaryOpScalarTensorFunctorIfLi1ELi1ELi0EEEJSt7dividesIfEPffEEEvT_T0_DpT1_ --------------------------
	.section	.nv.constant0._ZN2at6native63_GLOBAL__N__862fb238_30_ForeachBinaryOpScalarTensor_cu_64fe0ca525multi_tensor_apply_kernelINS1_18TensorListMetadataILi1EEENS1_27BinaryOpScalarTensorFunctorIfLi1ELi1ELi0EEEJSt7dividesIfEPffEEEvT_T0_DpT1_,"a",@progbits
	.sectionflags	@""
	.align	4
.nv.constant0._ZN2at6native63_GLOBAL__N__862fb238_30_ForeachBinaryOpScalarTensor_cu_64fe0ca525multi_tensor_apply_kernelINS1_18TensorListMetadataILi1EEENS1_27BinaryOpScalarTensorFunctorIfLi1ELi1ELi0EEEJSt7dividesIfEPffEEEvT_T0_DpT1_:
	.zero		4284


//--------------------- .nv.constant0._ZN2at6native63_GLOBAL__N__862fb238_30_ForeachBinaryOpScalarTensor_cu_64fe0ca525multi_tensor_apply_kernelINS1_18TensorListMetadataILi1EEENS1_27BinaryOpScalarTensorFunctorIdLi1ELi1ELi0EEEJSt7dividesIdEPddEEEvT_T0_DpT1_ --------------------------
	.section	.nv.constant0._ZN2at6native63_GLOBAL__N__862fb238_30_ForeachBinaryOpScalarTensor_cu_64fe0ca525multi_tensor_apply_kernelINS1_18TensorListMetadataILi1EEENS1_27BinaryOpScalarTensorFunctorIdLi1ELi1ELi0EEEJSt7dividesIdEPddEEEvT_T0_DpT1_,"a",@progbits
	.sectionflags	@""
	.align	4
.nv.constant0._ZN2at6native63_GLOBAL__N__862fb238_30_ForeachBinaryOpScalarTensor_cu_64fe0ca525multi_tensor_apply_kernelINS1_18TensorListMetadataILi1EEENS1_27BinaryOpScalarTensorFunctorIdLi1ELi1ELi0EEEJSt7dividesIdEPddEEEvT_T0_DpT1_:
	.zero		4288


//--------------------- .nv.constant0._ZN2at6native63_GLOBAL__N__862fb238_30_ForeachBinaryOpScalarTensor_cu_64fe0ca525multi_tensor_apply_kernelINS1_18TensorListMetadataILi1EEENS1_27BinaryOpScalarTensorFunctorIsLi1ELi1ELi0EEEJSt7dividesIsEPssEEEvT_T0_DpT1_ --------------------------
	.section	.nv.constant0._ZN2at6native63_GLOBAL__N__862fb238_30_ForeachBinaryOpScalarTensor_cu_64fe0ca525multi_tensor_apply_kernelINS1_18TensorListMetadataILi1EEENS1_27BinaryOpScalarTensorFunctorIsLi1ELi1ELi0EEEJSt7dividesIsEPssEEEvT_T0_DpT1_,"a",@progbits
	.sectionflags	@""
	.align	4
.nv.constant0._ZN2at6native63_GLOBAL__N__862fb238_30_ForeachBinaryOpScalarTensor_cu_64fe0ca525multi_tensor_apply_kernelINS1_18TensorListMetadataILi1EEENS1_27BinaryOpScalarTensorFunctorIsLi1ELi1ELi0EEEJSt7dividesIsEPssEEEvT_T0_DpT1_:
	.zero		4282


//--------------------- .nv.constant0._ZN2at6native63_GLOBAL__N__862fb238_30_ForeachBinaryOpScalarTensor_cu_64fe0ca525multi_tensor_apply_kernelINS1_18TensorListMetadataILi1EEENS1_27BinaryOpScalarTensorFunctorIlLi1ELi1ELi0EEEJSt7dividesIlEPllEEEvT_T0_DpT1_ --------------------------
	.section	.nv.constant0._ZN2at6native63_GLOBAL__N__862fb238_30_ForeachBinaryOpScalarTensor_cu_64fe0ca525multi_tensor_apply_kernelINS1_18TensorListMetadataILi1EEENS1_27BinaryOpScalarTensorFunctorIlLi1ELi1ELi0EEEJSt7dividesIlEPllEEEvT_T0_DpT1_,"a",@progbits
	.sectionflags	@""
	.align	4
.nv.constant0._ZN2at6native63_GLOBAL__N__862fb238_30_ForeachBinaryOpScalarTensor_cu_64fe0ca525multi_tensor_apply_kernelINS1_18TensorListMetadataILi1EEENS1_27BinaryOpScalarTensorFunctorIlLi1ELi1ELi0EEEJSt7dividesIlEPllEEEvT_T0_DpT1_:
	.zero		4288


//--------------------- .nv.constant0._ZN2at6native63_GLOBAL__N__862fb238_30_ForeachBinaryOpScalarTensor_cu_64fe0ca525multi_tensor_apply_kernelINS1_18TensorListMetadataILi1EEENS1_27BinaryOpScalarTensorFunctorIiLi1ELi1ELi0EEEJSt7dividesIiEPiiEEEvT_T0_DpT1_ --------------------------
	.section	.nv.constant0._ZN2at6native63_GLOBAL__N__862fb238_30_ForeachBinaryOpScalarTensor_cu_64fe0ca525multi_tensor_apply_kernelINS1_18TensorListMetadataILi1EEENS1_27BinaryOpScalarTensorFunctorIiLi1ELi1ELi0EEEJSt7dividesIiEPiiEEEvT_T0_DpT1_,"a",@progbits
	.sectionflags	@""
	.align	4
.nv.constant0._ZN2at6native63_GLOBAL__N__862fb238_30_ForeachBinaryOpScalarTensor_cu_64fe0ca525multi_tensor_apply_kernelINS1_18TensorListMetadataILi1EEENS1_27BinaryOpScalarTensorFunctorIiLi1ELi1ELi0EEEJSt7dividesIiEPiiEEEvT_T0_DpT1_:
	.zero		4284


//--------------------- .nv.constant0._ZN2at6native63_GLOBAL__N__862fb238_30_ForeachBinaryOpScalarTensor_cu_64fe0ca525multi_tensor_apply_kernelINS1_18TensorListMetadataILi1EEENS1_27BinaryOpScalarTensorFunctorIaLi1ELi1ELi0EEEJSt7dividesIaEPaaEEEvT_T0_DpT1_ --------------------------
	.section	.nv.constant0._ZN2at6native63_GLOBAL__N__862fb238_30_ForeachBinaryOpScalarTensor_cu_64fe0ca525multi_tensor_apply_kernelINS1_18TensorListMetadataILi1EEENS1_27BinaryOpScalarTensorFunctorIaLi1ELi1ELi0EEEJSt7dividesIaEPaaEEEvT_T0_DpT1_,"a",@progbits
	.sectionflags	@""
	.align	4
.nv.constant0._ZN2at6native63_GLOBAL__N__862fb238_30_ForeachBinaryOpScalarTensor_cu_64fe0ca525multi_tensor_apply_kernelINS1_18TensorListMetadataILi1EEENS1_27BinaryOpScalarTensorFunctorIaLi1ELi1ELi0EEEJSt7dividesIaEPaaEEEvT_T0_DpT1_:
	.zero		4281


//--------------------- .nv.constant0._ZN2at6native63_GLOBAL__N__862fb238_30_ForeachBinaryOpScalarTensor_cu_64fe0ca525multi_tensor_apply_kernelINS1_18TensorListMetadataILi1EEENS1_27BinaryOpScalarTensorFunctorIhLi1ELi1ELi0EEEJSt7dividesIhEPhhEEEvT_T0_DpT1_ --------------------------
	.section	.nv.constant0._ZN2at6native63_GLOBAL__N__862fb238_30_ForeachBinaryOpScalarTensor_cu_64fe0ca525multi_tensor_apply_kernelINS1_18TensorListMetadataILi1EEENS1_27BinaryOpScalarTensorFunctorIhLi1ELi1ELi0EEEJSt7dividesIhEPhhEEEvT_T0_DpT1_,"a",@progbits
	.sectionflags	@""
	.align	4
.nv.constant0._ZN2at6native63_GLOBAL__N__862fb238_30_ForeachBinaryOpScalarTensor_cu_64fe0ca525multi_tensor_apply_kernelINS1_18TensorListMetadataILi1EEENS1_27BinaryOpScalarTensorFunctorIhLi1ELi1ELi0EEEJSt7dividesIhEPhhEEEvT_T0_DpT1_:
	.zero		4281


//--------------------- .nv.constant0._ZN2at6native63_GLOBAL__N__862fb238_30_ForeachBinaryOpScalarTensor_cu_64fe0ca525multi_tensor_apply_kernelINS1_18TensorListMetadataILi2EEENS1_27BinaryOpScalarTensorFunctorIN3c108BFloat16ELi2ELi1ELi1EEEJSt10multipliesIfEPS7_fEEEvT_T0_DpT1_ --------------------------
	.section	.nv.constant0._ZN2at6native63_GLOBAL__N__862fb238_30_ForeachBinaryOpScalarTensor_cu_64fe0ca525multi_tensor_apply_kernelINS1_18TensorListMetadataILi2EEENS1_27BinaryOpScalarTensorFunctorIN3c108BFloat16ELi2ELi1ELi1EEEJSt10multipliesIfEPS7_fEEEvT_T0_DpT1_,"a",@progbits
	.sectionflags	@""
	.align	4
.nv.constant0._ZN2at6native63_GLOBAL__N__862fb238_30_ForeachBinaryOpScalarTensor_cu_64fe0ca525multi_tensor_apply_kernelINS1_18TensorListMetadataILi2EEENS1_27BinaryOpScalarTensorFunctorIN3c108BFloat16ELi2ELi1ELi1EEEJSt10multipliesIfEPS7_fEEEvT_T0_DpT1_:
	.zero		4060


//--------------------- .nv.constant0._ZN2at6native63_GLOBAL__N__862fb238_30_ForeachBinaryOpScalarTensor_cu_64fe0ca525multi_tensor_apply_kernelINS1_18TensorListMetadataILi2EEENS1_27BinaryOpScalarTensorFunctorIN3c104HalfELi2ELi1ELi1EEEJSt10multipliesIfEPS7_fEEEvT_T0_DpT1_ --------------------------
	.section	.nv.constant0._ZN2at6native63_GLOBAL__N__862fb238_30_ForeachBinaryOpScalarTensor_cu_64fe0ca525multi_tensor_apply_kernelINS1_18TensorListMetadataILi2EEENS1_27BinaryOpScalarTensorFunctorIN3c104HalfELi2ELi1ELi1EEEJSt10multipliesIfEPS7_fEEEvT_T0_DpT1_,"a",@progbits
	.sectionflags	@""
	.align	4
.nv.constant0._ZN2at6native63_GLOBAL__N__862fb238_30_ForeachBinaryOpScalarTensor_cu_64fe0ca525multi_tensor_apply_kernelINS1_18TensorListMetadataILi2EEENS1_27BinaryOpScalarTensorFunctorIN3c104HalfELi2ELi1ELi1EEEJSt10multipliesIfEPS7_fEEEvT_T0_DpT1_:
	.zero		4060


//--------------------- .nv.constant0._ZN2at6native63_GLOBAL__N__862fb238_30_ForeachBinaryOpScalarTensor_cu_64fe0ca525multi_tensor_apply_kernelINS1_18TensorListMetadataILi2EEENS1_27BinaryOpScalarTensorFunctorIbLi2ELi1ELi1EEEJSt10multipliesIbEPbbEEEvT_T0_DpT1_ --------------------------
	.section	.nv.constant0._ZN2at6native63_GLOBAL__N__862fb238_30_ForeachBinaryOpScalarTensor_cu_64fe0ca525multi_tensor_apply_kernelINS1_18TensorListMetadataILi2EEENS1_27BinaryOpScalarTensorFunctorIbLi2ELi1ELi1EEEJSt10multipliesIbEPbbEEEvT_T0_DpT1_,"a",@progbits
	.sectionflags	@""
	.align	4
.nv.constant0._ZN2at6native63_GLOBAL__N__862fb238_30_ForeachBinaryOpScalarTensor_cu_64fe0ca525multi_tensor_apply_kernelINS1_18TensorListMetadataILi2EEENS1_27BinaryOpScalarTensorFunctorIbLi2ELi1ELi1EEEJSt10multipliesIbEPbbEEEvT_T0_DpT1_:
	.zero		4057


//--------------------- .nv.constant0._ZN2at6native63_GLOBAL__N__862fb238_30_ForeachBinaryOpScalarTensor_cu_64fe0ca525multi_tensor_apply_kernelINS1_18TensorListMetadataILi2EEENS1_27BinaryOpScalarTensorFunctorIN3c107complexIfEELi2ELi1ELi1EEEJSt10multipliesIS8_EPS8_S8_EEEvT_T0_DpT1_ --------------------------
	.section	.nv.constant0._ZN2at6native63_GLOBAL__N__862fb238_30_ForeachBinaryOpScalarTensor_cu_64fe0ca525multi_tensor_apply_kernelINS1_18TensorListMetadataILi2EEENS1_27BinaryOpScalarTensorFunctorIN3c107complexIfEELi2ELi1ELi1EEEJSt10multipliesIS8_EPS8_S8_EEEvT_T0_DpT1_,"a",@progbits
	.sectionflags	@""
	.align	4
.nv.constant0._ZN2at6native63_GLOBAL__N__862fb238_30_ForeachBinaryOpScalarTensor_cu_64fe0ca525multi_tensor_apply_kernelINS1_18TensorListMetadataILi2EEENS1_27BinaryOpScalarTensorFunctorIN3c107complexIfEELi2ELi1ELi1EEEJSt10multipliesIS8_EPS8_S8_EEEvT_T0_DpT1_:
	.zero		4064


//--------------------- .nv.constant0._ZN2at6native63_GLOBAL__N__862fb238_30_ForeachBinaryOpScalarTensor_cu_64fe0ca525multi_tensor_apply_kernelINS1_18TensorListMetadataILi2EEENS1_27BinaryOpScalarTensorFunctorIN3c107complexIdEELi2ELi1ELi1EEEJSt10multipliesIS8_EPS8_S8_EEEvT_T0_DpT1_ --------------------------
	.section	.nv.constant0._ZN2at6native63_GLOBAL__N__862fb238_30_ForeachBinaryOpScalarTensor_cu_64fe0ca525multi_tensor_apply_kernelINS1_18TensorListMetadataILi2EEENS1_27BinaryOpScalarTensorFunctorIN3c107complexIdEELi2ELi1ELi1EEEJSt10multipliesIS8_EPS8_S8_EEEvT_T0_DpT1_,"a",@progbits
	.sectionflags	@""
	.align	4
.nv.constant0._ZN2at6native63_GLOBAL__N__862fb238_30_ForeachBinaryOpScalarTensor_cu_64fe0ca525multi_tensor_apply_kernelINS1_18TensorListMetadataILi2EEENS1_27BinaryOpScalarTensorFunctorIN3c107complexIdEELi2ELi1ELi1EEEJSt10multipliesIS8_EPS8_S8_EEEvT_T0_DpT1_:
	.zero		4080


//--------------------- .nv.constant0._ZN2at6native63_GLOBAL__N__862fb238_30_ForeachBinaryOpScalarTensor_cu_64fe0ca525multi_tensor_apply_kernelINS1_18TensorListMetadataILi2EEENS1_27BinaryOpScalarTensorFunctorIfLi2ELi1ELi1EEEJSt10multipliesIfEPffEEEvT_T0_DpT1_ --------------------------
	.section	.nv.constant0._ZN2at6native63_GLOBAL__N__862fb238_30_ForeachBinaryOpScalarTensor_cu_64fe0ca525multi_tensor_apply_kernelINS1_18TensorListMetadataILi2EEENS1_27BinaryOpScalarTensorFunctorIfLi2ELi1ELi1EEEJSt10multipliesIfEPffEEEvT_T0_DpT1_,"a",@progbits
	.sectionflags	@""
	.align	4
.nv.constant0._ZN2at6native63_GLOBAL__N__862fb238_30_ForeachBinaryOpScalarTensor_cu_64fe0ca525multi_tensor_apply_kernelINS1_18TensorListMetadataILi2EEENS1_27BinaryOpScalarTensorFunctorIfLi2ELi1ELi1EEEJSt10multipliesIfEPffEEEvT_T0_DpT1_:
	.zero		4060


//--------------------- .nv.constant0._ZN2at6native63_GLOBAL__N__862fb238_30_ForeachBinaryOpScalarTensor_cu_64fe0ca525multi_tensor_apply_kernelINS1_18TensorListMetadataILi2EEENS1_27BinaryOpScalarTensorFunctorIdLi2ELi1ELi1EEEJSt10multipliesIdEPddEEEvT_T0_DpT1_ --------------------------
	.section	.nv.constant0._ZN2at6native63_GLOBAL__N__862fb238_30_ForeachBinaryOpScalarTensor_cu_64fe0ca525multi_tensor_apply_kernelINS1_18TensorListMetadataILi2EEENS1_27BinaryOpScalarTensorFunctorIdLi2ELi1ELi1EEEJSt10multipliesIdEPddEEEvT_T0_DpT1_,"a",@progbits
	.sectionflags	@""
	.align	4
.nv.constant0._ZN2at6native63_GLOBAL__N__862fb238_30_ForeachBinaryOpScalarTensor_cu_64fe0ca525multi_tensor_apply_kernelINS1_18TensorListMetadataILi2EEENS1_27BinaryOpScalarTensorFunctorIdLi2ELi1ELi1EEEJSt10multipliesIdEPddEEEvT_T0_DpT1_:
	.zero		4064


//--------------------- .nv.constant0._ZN2at6native63_GLOBAL__N__862fb238_30_ForeachBinaryOpScalarTensor_cu_64fe0ca525multi_tensor_apply_kernelINS1_18TensorListMetadataILi2EEENS1_27BinaryOpScalarTensorFunctorIsLi2ELi1ELi1EEEJSt10multipliesIsEPssEEEvT_T0_DpT1_ --------------------------
	.section	.nv.constant0._ZN2at6native63_GLOBAL__N__862fb238_30_ForeachBinaryOpScalarTensor_cu_64fe0ca525multi_tensor_apply_kernelINS1_18TensorListMetadataILi2EEENS1_27BinaryOpScalarTensorFunctorIsLi2ELi1ELi1EEEJSt10multipliesIsEPssEEEvT_T0_DpT1_,"a",@progbits
	.sectionflags	@""
	.align	4
.nv.constant0._ZN2at6native63_GLOBAL__N__862fb238_30_ForeachBinaryOpScalarTensor_cu_64fe0ca525multi_tensor_apply_kernelINS1_18TensorListMetadataILi2EEENS1_27BinaryOpScalarTensorFunctorIsLi2ELi1ELi1EEEJSt10multipliesIsEPssEEEvT_T0_DpT1_:
	.zero		4058


//--------------------- .nv.constant0._ZN2at6native63_GLOBAL__N__862fb238_30_ForeachBinaryOpScalarTensor_cu_64fe0ca525multi_tensor_apply_kernelINS1_18TensorListMetadataILi2EEENS1_27BinaryOpScalarTensorFunctorIlLi2ELi1ELi1EEEJSt10multipliesIlEPllEEEvT_T0_DpT1_ --------------------------
	.section	.nv.constant0._ZN2at6native63_GLOBAL__N__862fb238_30_ForeachBinaryOpScalarTensor_cu_64fe0ca525multi_tensor_apply_kernelINS1_18TensorListMetadataILi2EEENS1_27BinaryOpScalarTensorFunctorIlLi2ELi1ELi1EEEJSt10multipliesIlEPllEEEvT_T0_DpT1_,"a",@progbits
	.sectionflags	@""
	.align	4
.nv.constant0._ZN2at6native63_GLOBAL__N__862fb238_30_ForeachBinaryOpScalarTensor_cu_64fe0ca525multi_tensor_apply_kernelINS1_18TensorListMetadataILi2EEENS1_27BinaryOpScalarTensorFunctorIlLi2ELi1ELi1EEEJSt10multipliesIlEPllEEEvT_T0_DpT1_:
	.zero		4064


//--------------------- .nv.constant0._ZN2at6native63_GLOBAL__N__862fb238_30_ForeachBinaryOpScalarTensor_cu_64fe0ca525multi_tensor_apply_kernelINS1_18TensorListMetadataILi2EEENS1_27BinaryOpScalarTensorFunctorIiLi2ELi1ELi1EEEJSt10multipliesIiEPiiEEEvT_T0_DpT1_ --------------------------
	.section	.nv.constant0._ZN2at6native63_GLOBAL__N__862fb238_30_ForeachBinaryOpScalarTensor_cu_64fe0ca525multi_tensor_apply_kernelINS1_18TensorListMetadataILi2EEENS1_27BinaryOpScalarTensorFunctorIiLi2ELi1ELi1EEEJSt10multipliesIiEPiiEEEvT_T0_DpT1_,"a",@progbits
	.sectionflags	@""
	.align	4
.nv.constant0._ZN2at6native63_GLOBAL__N__862fb238_30_ForeachBinaryOpScalarTensor_cu_64fe0ca525multi_tensor_apply_kernelINS1_18TensorListMetadataILi2EEENS1_27BinaryOpScalarTensorFunctorIiLi2ELi1ELi1EEEJSt10multipliesIiEPiiEEEvT_T0_DpT1_:
	.zero		4060


//--------------------- .nv.constant0._ZN2at6native63_GLOBAL__N__862fb238_30_ForeachBinaryOpScalarTensor_cu_64fe0ca525multi_tensor_apply_kernelINS1_18TensorListMetadataILi2EEENS1_27BinaryOpScalarTensorFunctorIaLi2ELi1ELi1EEEJSt10multipliesIaEPaaEEEvT_T0_DpT1_ --------------------------
	.section	.nv.constant0._ZN2at6native63_GLOBAL__N__862fb238_30_ForeachBinaryOpScalarTensor_cu_64fe0ca525multi_tensor_apply_kernelINS1_18TensorListMetadataILi2EEENS1_27BinaryOpScalarTensorFunctorIaLi2ELi1ELi1EEEJSt10multipliesIaEPaaEEEvT_T0_DpT1_,"a",@progbits
	.sectionflags	@""
	.align	4
.nv.constant0._ZN2at6native63_GLOBAL__N__862fb238_30_ForeachBinaryOpScalarTensor_cu_64fe0ca525multi_tensor_apply_kernelINS1_18TensorListMetadataILi2EEENS1_27BinaryOpScalarTensorFunctorIaLi2ELi1ELi1EEEJSt10multipliesIaEPaaEEEvT_T0_DpT1_:
	.zero		4057


//--------------------- .nv.constant0._ZN2at6native63_GLOBAL__N__862fb238_30_ForeachBinaryOpScalarTensor_cu_64fe0ca525multi_tensor_apply_kernelINS1_18TensorListMetadataILi2EEENS1_27BinaryOpScalarTensorFunctorIhLi2ELi1ELi1EEEJSt10multipliesIhEPhhEEEvT_T0_DpT1_ --------------------------
	.section	.nv.constant0._ZN2at6native63_GLOBAL__N__862fb238_30_ForeachBinaryOpScalarTensor_cu_64fe0ca525multi_tensor_apply_kernelINS1_18TensorListMetadataILi2EEENS1_27BinaryOpScalarTensorFunctorIhLi2ELi1ELi1EEEJSt10multipliesIhEPhhEEEvT_T0_DpT1_,"a",@progbits
	.sectionflags	@""
	.align	4
.nv.constant0._ZN2at6native63_GLOBAL__N__862fb238_30_ForeachBinaryOpScalarTensor_cu_64fe0ca525multi_tensor_apply_kernelINS1_18TensorListMetadataILi2EEENS1_27BinaryOpScalarTensorFunctorIhLi2ELi1ELi1EEEJSt10multipliesIhEPhhEEEvT_T0_DpT1_:
	.zero		4057


//--------------------- .nv.constant0._ZN2at6native63_GLOBAL__N__862fb238_30_ForeachBinaryOpScalarTensor_cu_64fe0ca525multi_tensor_apply_kernelINS1_18TensorListMetadataILi1EEENS1_27BinaryOpScalarTensorFunctorIN3c108BFloat16ELi1ELi1ELi0EEEJSt10multipliesIfEPS7_fEEEvT_T0_DpT1_ --------------------------
	.section	.nv.constant0._ZN2at6native63_GLOBAL__N__862fb238_30_ForeachBinaryOpScalarTensor_cu_64fe0ca525multi_tensor_apply_kernelINS1_18TensorListMetadataILi1EEENS1_27BinaryOpScalarTensorFunctorIN3c108BFloat16ELi1ELi1ELi0EEEJSt10multipliesIfEPS7_fEEEvT_T0_DpT1_,"a",@progbits
	.sectionflags	@""
	.align	4
.nv.constant0._ZN2at6native63_GLOBAL__N__862fb238_30_ForeachBinaryOpScalarTensor_cu_64fe0ca525multi_tensor_apply_kernelINS1_18TensorListMetadataILi1EEENS1_27BinaryOpScalarTensorFunctorIN3c108BFloat16ELi1ELi1ELi0EEEJSt10multipliesIfEPS7_fEEEvT_T0_DpT1_:
	.zero		4284


//--------------------- .nv.constant0._ZN2at6native63_GLOBAL__N__862fb238_30_ForeachBinaryOpScalarTensor_cu_64fe0ca525multi_tensor_apply_kernelINS1_18TensorListMetadataILi1EEENS1_27BinaryOpScalarTensorFunctorIN3c104HalfELi1ELi1ELi0EEEJSt10multipliesIfEPS7_fEEEvT_T0_DpT1_ --------------------------
	.section	.nv.constant0._ZN2at6native63_GLOBAL__N__862fb238_30_ForeachBinaryOpScalarTensor_cu_64fe0ca525multi_tensor_apply_kernelINS1_18TensorListMetadataILi1EEENS1_27BinaryOpScalarTensorFunctorIN3c104HalfELi1ELi1ELi0EEEJSt10multipliesIfEPS7_fEEEvT_T0_DpT1_,"a",@progbits
	.sectionflags	@""
	.align	4
.nv.constant0._ZN2at6native63_GLOBAL__N__862fb238_30_ForeachBinaryOpScalarTensor_cu_64fe0ca525multi_tensor_apply_kernelINS1_18TensorListMetadataILi1EEENS1_27BinaryOpScalarTensorFunctorIN3c104HalfELi1ELi1ELi0EEEJSt10multipliesIfEPS7_fEEEvT_T0_DpT1_:
	.zero		4284


//--------------------- .nv.constant0._ZN2at6native63_GLOBAL__N__862fb238_30_ForeachBinaryOpScalarTensor_cu_64fe0ca525multi_tensor_apply_kernelINS1_18TensorListMetadataILi1EEENS1_27BinaryOpScalarTensorFunctorIbLi1ELi1ELi0EEEJSt10multipliesIbEPbbEEEvT_T0_DpT1_ --------------------------
	.section	.nv.constant0._ZN2at6native63_GLOBAL__N__862fb238_30_ForeachBinaryOpScalarTensor_cu_64fe0ca525multi_tensor_apply_kernelINS1_18TensorListMetadataILi1EEENS1_27BinaryOpScalarTensorFunctorIbLi1ELi1ELi0EEEJSt10multipliesIbEPbbEEEvT_T0_DpT1_,"a",@progbits
	.sectionflags	@""
	.align	4
.nv.constant0._ZN2at6native63_GLOBAL__N__862fb238_30_ForeachBinaryOpScalarTensor_cu_64fe0ca525multi_tensor_apply_kernelINS1_18TensorListMetadataILi1EEENS1_27BinaryOpScalarTensorFunctorIbLi1ELi1ELi0EEEJSt10multipliesIbEPbbEEEvT_T0_DpT1_:
	.zero		4281


//--------------------- .nv.constant0._ZN2at6native63_GLOBAL__N__862fb238_30_ForeachBinaryOpScalarTensor_cu_64fe0ca525multi_tensor_apply_kernelINS1_18TensorListMetadataILi1EEENS1_27BinaryOpScalarTensorFunctorIN3c107complexIfEELi1ELi1ELi0EEEJSt10multipliesIS8_EPS8_S8_EEEvT_T0_DpT1_ --------------------------
	.section	.nv.constant0._ZN2at6native63_GLOBAL__N__862fb238_30_ForeachBinaryOpScalarTensor_cu_64fe0ca525multi_tensor_apply_kernelINS1_18TensorListMetadataILi1EEENS1_27BinaryOpScalarTensorFunctorIN3c107complexIfEELi1ELi1ELi0EEEJSt10multipliesIS8_EPS8_S8_EEEvT_T0_DpT1_,"a",@progbits
	.sectionflags	@""
	.align	4
.nv.constant0._ZN2at6native63_GLOBAL__N__862fb238_30_ForeachBinaryOpScalarTensor_cu_64fe0ca525multi_tensor_apply_kernelINS1_18TensorListMetadataILi1EEENS1_27BinaryOpScalarTensorFunctorIN3c107complexIfEELi1ELi1ELi0EEEJSt10multipliesIS8_EPS8_S8_EEEvT_T0_DpT1_:
	.zero		4288


//--------------------- .nv.constant0._ZN2at6native63_GLOBAL__N__862fb238_30_ForeachBinaryOpScalarTensor_cu_64fe0ca525multi_tensor_apply_kernelINS1_18TensorListMetadataILi1EEENS1_27BinaryOpScalarTensorFunctorIN3c107complexIdEELi1ELi1ELi0EEEJSt10multipliesIS8_EPS8_S8_EEEvT_T0_DpT1_ --------------------------
	.section	.nv.constant0._ZN2at6native63_GLOBAL__N__862fb238_30_ForeachBinaryOpScalarTensor_cu_64fe0ca525multi_tensor_apply_kernelINS1_18TensorListMetadataILi1EEENS1_27BinaryOpScalarTensorFunctorIN3c107complexIdEELi1ELi1ELi0EEEJSt10multipliesIS8_EPS8_S8_EEEvT_T0_DpT1_,"a",@progbits
	.sectionflags	@""
	.align	4
.nv.constant0._ZN2at6native63_GLOBAL__N__862fb238_30_ForeachBinaryOpScalarTensor_cu_64fe0ca525multi_tensor_apply_kernelINS1_18TensorListMetadataILi1EEENS1_27BinaryOpScalarTensorFunctorIN3c107complexIdEELi1ELi1ELi0EEEJSt10multipliesIS8_EPS8_S8_EEEvT_T0_DpT1_:
	.zero		4304


//--------------------- .nv.constant0._ZN2at6native63_GLOBAL__N__862fb238_30_ForeachBinaryOpScalarTensor_cu_64fe0ca525multi_tensor_apply_kernelINS1_18TensorListMetadataILi1EEENS1_27BinaryOpScalarTensorFunctorIfLi1ELi1ELi0EEEJSt10multipliesIfEPffEEEvT_T0_DpT1_ --------------------------
	.section	.nv.constant0._ZN2at6native63_GLOBAL__N__862fb238_30_ForeachBinaryOpScalarTensor_cu_64fe0ca525multi_tensor_apply_kernelINS1_18TensorListMetadataILi1EEENS1_27BinaryOpScalarTensorFunctorIfLi1ELi1ELi0EEEJSt10multipliesIfEPffEEEvT_T0_DpT1_,"a",@progbits
	.sectionflags	@""
	.align	4
.nv.constant0._ZN2at6native63_GLOBAL__N__862fb238_30_ForeachBinaryOpScalarTensor_cu_64fe0ca525multi_tensor_apply_kernelINS1_18TensorListMetadataILi1EEENS1_27BinaryOpScalarTensorFunctorIfLi1ELi1ELi0EEEJSt10multipliesIfEPffEEEvT_T0_DpT1_:
	.zero		4284


//--------------------- .nv.constant0._ZN2at6native63_GLOBAL__N__862fb238_30_ForeachBinaryOpScalarTensor_cu_64fe0ca525multi_tensor_apply_kernelINS1_18TensorListMetadataILi1EEENS1_27BinaryOpScalarTensorFunctorIdLi1ELi1ELi0EEEJSt10multipliesIdEPddEEEvT_T0_DpT1_ --------------------------
	.section	.nv.constant0._ZN2at6native63_GLOBAL__N__862fb238_30_ForeachBinaryOpScalarTensor_cu_64fe0ca525multi_tensor_apply_kernelINS1_18TensorListMetadataILi1EEENS1_27BinaryOpScalarTensorFunctorIdLi1ELi1ELi0EEEJSt10multipliesIdEPddEEEvT_T0_DpT1_,"a",@progbits
	.sectionflags	@""
	.align	4
.nv.constant0._ZN2at6native63_GLOBAL__N__862fb238_30_ForeachBinaryOpScalarTensor_cu_64fe0ca525multi_tensor_apply_kernelINS1_18TensorListMetadataILi1EEENS1_27BinaryOpScalarTensorFunctorIdLi1ELi1ELi0EEEJSt10multipliesIdEPddEEEvT_T0_DpT1_:
	.zero		4288


//--------------------- .nv.constant0._ZN2at6native63_GLOBAL__N__862fb238_30_ForeachBinaryOpScalarTensor_cu_64fe0ca525multi_tensor_apply_kernelINS1_18TensorListMetadataILi1EEENS1_27BinaryOpScalarTensorFunctorIsLi1ELi1ELi0EEEJSt10multipliesIsEPssEEEvT_T0_DpT1_ --------------------------
	.section	.nv.constant0._ZN2at6native63_GLOBAL__N__862fb238_30_ForeachBinaryOpScalarTensor_cu_64fe0ca525multi_tensor_apply_kernelINS1_18TensorListMetadataILi1EEENS1_27BinaryOpScalarTensorFunctorIsLi1ELi1ELi0EEEJSt10multipliesIsEPssEEEvT_T0_DpT1_,"a",@progbits
	.sectionflags	@""
	.align	4
.nv.constant0._ZN2at6native63_GLOBAL__N__862fb238_30_ForeachBinaryOpScalarTensor_cu_64fe0ca525multi_tensor_apply_kernelINS1_18TensorListMetadataILi1EEENS1_27BinaryOpScalarTensorFunctorIsLi1ELi1ELi0EEEJSt10multipliesIsEPssEEEvT_T0_DpT1_:
	.zero		4282


//--------------------- .nv.constant0._ZN2at6native63_GLOBAL__N__862fb238_30_ForeachBinaryOpScalarTensor_cu_64fe0ca525multi_tensor_apply_kernelINS1_18TensorListMetadataILi1EEENS1_27BinaryOpScalarTensorFunctorIlLi1ELi1ELi0EEEJSt10multipliesIlEPllEEEvT_T0_DpT1_ --------------------------
	.section	.nv.constant0._ZN2at6native63_GLOBAL__N__862fb238_30_ForeachBinaryOpScalarTensor_cu_64fe0ca525multi_tensor_apply_kernelINS1_18TensorListMetadataILi1EEENS1_27BinaryOpScalarTensorFunctorIlLi1ELi1ELi0EEEJSt10multipliesIlEPllEEEvT_T0_DpT1_,"a",@progbits
	.sectionflags	@""
	.align	4
.nv.constant0._ZN2at6native63_GLOBAL__N__862fb238_30_ForeachBinaryOpScalarTensor_cu_64fe0ca525multi_tensor_apply_kernelINS1_18TensorListMetadataILi1EEENS1_27BinaryOpScalarTensorFunctorIlLi1ELi1ELi0EEEJSt10multipliesIlEPllEEEvT_T0_DpT1_:
	.zero		4288


//--------------------- .nv.constant0._ZN2at6native63_GLOBAL__N__862fb238_30_ForeachBinaryOpScalarTensor_cu_64fe0ca525multi_tensor_apply_kernelINS1_18TensorListMetadataILi1EEENS1_27BinaryOpScalarTensorFunctorIiLi1ELi1ELi0EEEJSt10multipliesIiEPiiEEEvT_T0_DpT1_ --------------------------
	.section	.nv.constant0._ZN2at6native63_GLOBAL__N__862fb238_30_ForeachBinaryOpScalarTensor_cu_64fe0ca525multi_tensor_apply_kernelINS1_18TensorListMetadataILi1EEENS1_27BinaryOpScalarTensorFunctorIiLi1ELi1ELi0EEEJSt10multipliesIiEPiiEEEvT_T0_DpT1_,"a",@progbits
	.sectionflags	@""
	.align	4
.nv.constant0._ZN2at6native63_GLOBAL__N__862fb238_30_ForeachBinaryOpScalarTensor_cu_64fe0ca525multi_tensor_apply_kernelINS1_18TensorListMetadataILi1EEENS1_27BinaryOpScalarTensorFunctorIiLi1ELi1ELi0EEEJSt10multipliesIiEPiiEEEvT_T0_DpT1_:
	.zero		4284


//--------------------- .nv.constant0._ZN2at6native63_GLOBAL__N__862fb238_30_ForeachBinaryOpScalarTensor_cu_64fe0ca525multi_tensor_apply_kernelINS1_18TensorListMetadataILi1EEENS1_27BinaryOpScalarTensorFunctorIaLi1ELi1ELi0EEEJSt10multipliesIaEPaaEEEvT_T0_DpT1_ --------------------------
	.section	.nv.constant0._ZN2at6native63_GLOBAL__N__862fb238_30_ForeachBinaryOpScalarTensor_cu_64fe0ca525multi_tensor_apply_kernelINS1_18TensorListMetadataILi1EEENS1_27BinaryOpScalarTensorFunctorIaLi1ELi1ELi0EEEJSt10multipliesIaEPaaEEEvT_T0_DpT1_,"a",@progbits
	.sectionflags	@""
	.align	4
.nv.constant0._ZN2at6native63_GLOBAL__N__862fb238_30_ForeachBinaryOpScalarTensor_cu_64fe0ca525multi_tensor_apply_kernelINS1_18TensorListMetadataILi1EEENS1_27BinaryOpScalarTensorFunctorIaLi1ELi1ELi0EEEJSt10multipliesIaEPaaEEEvT_T0_DpT1_:
	.zero		4281


//--------------------- .nv.constant0._ZN2at6native63_GLOBAL__N__862fb238_30_ForeachBinaryOpScalarTensor_cu_64fe0ca525multi_tensor_apply_kernelINS1_18TensorListMetadataILi1EEENS1_27BinaryOpScalarTensorFunctorIhLi1ELi1ELi0EEEJSt10multipliesIhEPhhEEEvT_T0_DpT1_ --------------------------
	.section	.nv.constant0._ZN2at6native63_GLOBAL__N__862fb238_30_ForeachBinaryOpScalarTensor_cu_64fe0ca525multi_tensor_apply_kernelINS1_18TensorListMetadataILi1EEENS1_27BinaryOpScalarTensorFunctorIhLi1ELi1ELi0EEEJSt10multipliesIhEPhhEEEvT_T0_DpT1_,"a",@progbits
	.sectionflags	@""
	.align	4
.nv.constant0._ZN2at6native63_GLOBAL__N__862fb238_30_ForeachBinaryOpScalarTensor_cu_64fe0ca525multi_tensor_apply_kernelINS1_18TensorListMetadataILi1EEENS1_27BinaryOpScalarTensorFunctorIhLi1ELi1ELi0EEEJSt10multipliesIhEPhhEEEvT_T0_DpT1_:
	.zero		4281


//--------------------- .nv.constant0._ZN2at6native63_GLOBAL__N__862fb238_30_ForeachBinaryOpScalarTensor_cu_64fe0ca525multi_tensor_apply_kernelINS1_18TensorListMetadataILi2EEENS1_27BinaryOpScalarTensorFunctorIN3c108BFloat16ELi2ELi1ELi1EEEJSt4plusIfEPS7_fEEEvT_T0_DpT1_ --------------------------
	.section	.nv.constant0._ZN2at6native63_GLOBAL__N__862fb238_30_ForeachBinaryOpScalarTensor_cu_64fe0ca525multi_tensor_apply_kernelINS1_18TensorListMetadataILi2EEENS1_27BinaryOpScalarTensorFunctorIN3c108BFloat16ELi2ELi1ELi1EEEJSt4plusIfEPS7_fEEEvT_T0_DpT1_,"a",@progbits
	.sectionflags	@""
	.align	4
.nv.constant0._ZN2at6native63_GLOBAL__N__862fb238_30_ForeachBinaryOpScalarTensor_cu_64fe0ca525multi_tensor_apply_kernelINS1_18TensorListMetadataILi2EEENS1_27BinaryOpScalarTensorFunctorIN3c108BFloat16ELi2ELi1ELi1EEEJSt4plusIfEPS7_fEEEvT_T0_DpT1_:
	.zero		4060


//--------------------- .nv.constant0._ZN2at6native63_GLOBAL__N__862fb238_30_ForeachBinaryOpScalarTensor_cu_64fe0ca525multi_tensor_apply_kernelINS1_18TensorListMetadataILi2EEENS1_27BinaryOpScalarTensorFunctorIN3c104HalfELi2ELi1ELi1EEEJSt4plusIfEPS7_fEEEvT_T0_DpT1_ --------------------------
	.section	.nv.constant0._ZN2at6native63_GLOBAL__N__862fb238_30_ForeachBinaryOpScalarTensor_cu_64fe0ca525multi_tensor_apply_kernelINS1_18TensorListMetadataILi2EEENS1_27BinaryOpScalarTensorFunctorIN3c104HalfELi2ELi1ELi1EEEJSt4plusIfEPS7_fEEEvT_T0_DpT1_,"a",@progbits
	.sectionflags	@""
	.align	4
.nv.constant0._ZN2at6native63_GLOBAL__N__862fb238_30_ForeachBinaryOpScalarTensor_cu_64fe0ca525multi_tensor_apply_kernelINS1_18TensorListMetadataILi2EEENS1_27BinaryOpScalarTensorFunctorIN3c104HalfELi2ELi1ELi1EEEJSt4plusIfEPS7_fEEEvT_T0_DpT1_:
	.zero		4060


//--------------------- .nv.constant0._ZN2at6native63_GLOBAL__N__862fb238_30_ForeachBinaryOpScalarTensor_cu_64fe0ca525multi_tensor_apply_kernelINS1_18TensorListMetadataILi2EEENS1_27BinaryOpScalarTensorFunctorIbLi2ELi1ELi1EEEJSt4plusIbEPbbEEEvT_T0_DpT1_ --------------------------
	.section	.nv.constant0._ZN2at6native63_GLOBAL__N__862fb238_30_ForeachBinaryOpScalarTensor_cu_64fe0ca525multi_tensor_apply_kernelINS1_18TensorListMetadataILi2EEENS1_27BinaryOpScalarTensorFunctorIbLi2ELi1ELi1EEEJSt4plusIbEPbbEEEvT_T0_DpT1_,"a",@progbits
	.sectionflags	@""
	.align	4
.nv.constant0._ZN2at6native63_GLOBAL__N__862fb238_30_ForeachBinaryOpScalarTensor_cu_64fe0ca525multi_tensor_apply_kernelINS1_18TensorListMetadataILi2EEENS1_27BinaryOpScalarTensorFunctorIbLi2ELi1ELi1EEEJSt4plusIbEPbbEEEvT_T0_DpT1_:
	.zero		4057


//--------------------- .nv.constant0._ZN2at6native63_GLOBAL__N__862fb238_30_ForeachBinaryOpScalarTensor_cu_64fe0ca525multi_tensor_apply_kernelINS1_18TensorListMetadataILi2EEENS1_27BinaryOpScalarTensorFunctorIN3c107complexIfEELi2ELi1ELi1EEEJSt4plusIS8_EPS8_S8_EEEvT_T0_DpT1_ --------------------------
	.section	.nv.constant0._ZN2at6native63_GLOBAL__N__862fb238_30_ForeachBinaryOpScalarTensor_cu_64fe0ca525multi_tensor_apply_kernelINS1_18TensorListMetadataILi2EEENS1_27BinaryOpScalarTensorFunctorIN3c107complexIfEELi2ELi1ELi1EEEJSt4plusIS8_EPS8_S8_EEEvT_T0_DpT1_,"a",@progbits
	.sectionflags	@""
	.align	4
.nv.constant0._ZN2at6native63_GLOBAL__N__862fb238_30_ForeachBinaryOpScalarTensor_cu_64fe0ca525multi_tensor_apply_kernelINS1_18TensorListMetadataILi2EEENS1_27BinaryOpScalarTensorFunctorIN3c107complexIfEELi2ELi1ELi1EEEJSt4plusIS8_EPS8_S8_EEEvT_T0_DpT1_:
	.zero		4064


//--------------------- .nv.constant0._ZN2at6native63_GLOBAL__N__862fb238_30_ForeachBinaryOpScalarTensor_cu_64fe0ca525multi_tensor_apply_kernelINS1_18TensorListMetadataILi2EEENS1_27BinaryOpScalarTensorFunctorIN3c107complexIdEELi2ELi1ELi1EEEJSt4plusIS8_EPS8_S8_EEEvT_T0_DpT1_ --------------------------
	.section	.nv.constant0._ZN2at6native63_GLOBAL__N__862fb238_30_ForeachBinaryOpScalarTensor_cu_64fe0ca525multi_tensor_apply_kernelINS1_18TensorListMetadataILi2EEENS1_27BinaryOpScalarTensorFunctorIN3c107complexIdEELi2ELi1ELi1EEEJSt4plusIS8_EPS8_S8_EEEvT_T0_DpT1_,"a",@progbits
	.sectionflags	@""
	.align	4
.nv.constant0._ZN2at6native63_GLOBAL__N__862fb238_30_ForeachBinaryOpScalarTensor_cu_64fe0ca525multi_tensor_apply_kernelINS1_18TensorListMetadataILi2EEENS1_27BinaryOpScalarTensorFunctorIN3c107complexIdEELi2ELi1ELi1EEEJSt4plusIS8_EPS8_S8_EEEvT_T0_DpT1_:
	.zero		4080


//--------------------- .nv.constant0._ZN2at6native63_GLOBAL__N__862fb238_30_ForeachBinaryOpScalarTensor_cu_64fe0ca525multi_tensor_apply_kernelINS1_18TensorListMetadataILi2EEENS1_27BinaryOpScalarTensorFunctorIfLi2ELi1ELi1EEEJSt4plusIfEPffEEEvT_T0_DpT1_ --------------------------
	.section	.nv.constant0._ZN2at6native63_GLOBAL__N__862fb238_30_ForeachBinaryOpScalarTensor_cu_64fe0ca525multi_tensor_apply_kernelINS1_18TensorListMetadataILi2EEENS1_27BinaryOpScalarTensorFunctorIfLi2ELi1ELi1EEEJSt4plusIfEPffEEEvT_T0_DpT1_,"a",@progbits
	.sectionflags	@""
	.align	4
.nv.constant0._ZN2at6native63_GLOBAL__N__862fb238_30_ForeachBinaryOpScalarTensor_cu_64fe0ca525multi_tensor_apply_kernelINS1_18TensorListMetadataILi2EEENS1_27BinaryOpScalarTensorFunctorIfLi2ELi1ELi1EEEJSt4plusIfEPffEEEvT_T0_DpT1_:
	.zero		4060


//--------------------- .nv.constant0._ZN2at6native63_GLOBAL__N__862fb238_30_ForeachBinaryOpScalarTensor_cu_64fe0ca525multi_tensor_apply_kernelINS1_18TensorListMetadataILi2EEENS1_27BinaryOpScalarTensorFunctorIdLi2ELi1ELi1EEEJSt4plusIdEPddEEEvT_T0_DpT1_ --------------------------
	.section	.nv.constant0._ZN2at6native63_GLOBAL__N__862fb238_30_ForeachBinaryOpScalarTensor_cu_64fe0ca525multi_tensor_apply_kernelINS1_18TensorListMetadataILi2EEENS1_27BinaryOpScalarTensorFunctorIdLi2ELi1ELi1EEEJSt4plusIdEPddEEEvT_T0_DpT1_,"a",@progbits
	.sectionflags	@""
	.align	4
.nv.constant0._ZN2at6native63_GLOBAL__N__862fb238_30_ForeachBinaryOpScalarTensor_cu_64fe0ca525multi_tensor_apply_kernelINS1_18TensorListMetadataILi2EEENS1_27BinaryOpScalarTensorFunctorIdLi2ELi1ELi1EEEJSt4plusIdEPddEEEvT_T0_DpT1_:
	.zero		4064


//--------------------- .nv.constant0._ZN2at6native63_GLOBAL__N__862fb238_30_ForeachBinaryOpScalarTensor_cu_64fe0ca525multi_tensor_apply_kernelINS1_18TensorListMetadataILi2EEENS1_27BinaryOpScalarTensorFunctorIsLi2ELi1ELi1EEEJSt4plusIsEPssEEEvT_T0_DpT1_ --------------------------
	.section	.nv.constant0._ZN2at6native63_GLOBAL__N__862fb238_30_ForeachBinaryOpScalarTensor_cu_64fe0ca525multi_tensor_apply_kernelINS1_18TensorListMetadataILi2EEENS1_27BinaryOpScalarTensorFunctorIsLi2ELi1ELi1EEEJSt4plusIsEPssEEEvT_T0_DpT1_,"a",@progbits
	.sectionflags	@""
	.align	4
.nv.constant0._ZN2at6native63_GLOBAL__N__862fb238_30_ForeachBinaryOpScalarTensor_cu_64fe0ca525multi_tensor_apply_kernelINS1_18TensorListMetadataILi2EEENS1_27BinaryOpScalarTensorFunctorIsLi2ELi1ELi1EEEJSt4plusIsEPssEEEvT_T0_DpT1_:
	.zero		4058


//--------------------- .nv.constant0._ZN2at6native63_GLOBAL__N__862fb238_30_ForeachBinaryOpScalarTensor_cu_64fe0ca525multi_tensor_apply_kernelINS1_18TensorListMetadataILi2EEENS1_27BinaryOpScalarTensorFunctorIlLi2ELi1ELi1EEEJSt4plusIlEPllEEEvT_T0_DpT1_ --------------------------
	.section	.nv.constant0._ZN2at6native63_GLOBAL__N__862fb238_30_ForeachBinaryOpScalarTensor_cu_64fe0ca525multi_tensor_apply_kernelINS1_18TensorListMetadataILi2EEENS1_27BinaryOpScalarTensorFunctorIlLi2ELi1ELi1EEEJSt4plusIlEPllEEEvT_T0_DpT1_,"a",@progbits
	.sectionflags	@""
	.align	4
.nv.constant0._ZN2at6native63_GLOBAL__N__862fb238_30_ForeachBinaryOpScalarTensor_cu_64fe0ca525multi_tensor_apply_kernelINS1_18TensorListMetadataILi2EEENS1_27BinaryOpScalarTensorFunctorIlLi2ELi1ELi1EEEJSt4plusIlEPllEEEvT_T0_DpT1_:
	.zero		4064


//--------------------- .nv.constant0._ZN2at6native63_GLOBAL__N__862fb238_30_ForeachBinaryOpScalarTensor_cu_64fe0ca525multi_tensor_apply_kernelINS1_18TensorListMetadataILi2EEENS1_27BinaryOpScalarTensorFunctorIiLi2ELi1ELi1EEEJSt4plusIiEPiiEEEvT_T0_DpT1_ --------------------------
	.section	.nv.constant0._ZN2at6native63_GLOBAL__N__862fb238_30_ForeachBinaryOpScalarTensor_cu_64fe0ca525multi_tensor_apply_kernelINS1_18TensorListMetadataILi2EEENS1_27BinaryOpScalarTensorFunctorIiLi2ELi1ELi1EEEJSt4plusIiEPiiEEEvT_T0_DpT1_,"a",@progbits
	.sectionflags	@""
	.align	4
.nv.constant0._ZN2at6native63_GLOBAL__N__862fb238_30_ForeachBinaryOpScalarTensor_cu_64fe0ca525multi_tensor_apply_kernelINS1_18TensorListMetadataILi2EEENS1_27BinaryOpScalarTensorFunctorIiLi2ELi1ELi1EEEJSt4plusIiEPiiEEEvT_T0_DpT1_:
	.zero		4060


//--------------------- .nv.constant0._ZN2at6native63_GLOBAL__N__862fb238_30_ForeachBinaryOpScalarTensor_cu_64fe0ca525multi_tensor_apply_kernelINS1_18TensorListMetadataILi2EEENS1_27BinaryOpScalarTensorFunctorIaLi2ELi1ELi1EEEJSt4plusIaEPaaEEEvT_T0_DpT1_ --------------------------
	.section	.nv.constant0._ZN2at6native63_GLOBAL__N__862fb238_30_ForeachBinaryOpScalarTensor_cu_64fe0ca525multi_tensor_apply_kernelINS1_18TensorListMetadataILi2EEENS1_27BinaryOpScalarTensorFunctorIaLi2ELi1ELi1EEEJSt4plusIaEPaaEEEvT_T0_DpT1_,"a",@progbits
	.sectionflags	@""
	.align	4
.nv.constant0._ZN2at6native63_GLOBAL__N__862fb238_30_ForeachBinaryOpScalarTensor_cu_64fe0ca525multi_tensor_apply_kernelINS1_18TensorListMetadataILi2EEENS1_27BinaryOpScalarTensorFunctorIaLi2ELi1ELi1EEEJSt4plusIaEPaaEEEvT_T0_DpT1_:
	.zero		4057


//--------------------- .nv.constant0._ZN2at6native63_GLOBAL__N__862fb238_30_ForeachBinaryOpScalarTensor_cu_64fe0ca525multi_tensor_apply_kernelINS1_18TensorListMetadataILi2EEENS1_27BinaryOpScalarTensorFunctorIhLi2ELi1ELi1EEEJSt4plusIhEPhhEEEvT_T0_DpT1_ --------------------------
	.section	.nv.constant0._ZN2at6native63_GLOBAL__N__862fb238_30_ForeachBinaryOpScalarTensor_cu_64fe0ca525multi_tensor_apply_kernelINS1_18TensorListMetadataILi2EEENS1_27BinaryOpScalarTensorFunctorIhLi2ELi1ELi1EEEJSt4plusIhEPhhEEEvT_T0_DpT1_,"a",@progbits
	.sectionflags	@""
	.align	4
.nv.constant0._ZN2at6native63_GLOBAL__N__862fb238_30_ForeachBinaryOpScalarTensor_cu_64fe0ca525multi_tensor_apply_kernelINS1_18TensorListMetadataILi2EEENS1_27BinaryOpScalarTensorFunctorIhLi2ELi1ELi1EEEJSt4plusIhEPhhEEEvT_T0_DpT1_:
	.zero		4057


//--------------------- .nv.constant0._ZN2at6native63_GLOBAL__N__862fb238_30_ForeachBinaryOpScalarTensor_cu_64fe0ca525multi_tensor_apply_kernelINS1_18TensorListMetadataILi1EEENS1_27BinaryOpScalarTensorFunctorIN3c108BFloat16ELi1ELi1ELi0EEEJSt4plusIfEPS7_fEEEvT_T0_DpT1_ --------------------------
	.section	.nv.constant0._ZN2at6native63_GLOBAL__N__862fb238_30_ForeachBinaryOpScalarTensor_cu_64fe0ca525multi_tensor_apply_kernelINS1_18TensorListMetadataILi1EEENS1_27BinaryOpScalarTensorFunctorIN3c108BFloat16ELi1ELi1ELi0EEEJSt4plusIfEPS7_fEEEvT_T0_DpT1_,"a",@progbits
	.sectionflags	@""
	.align	4
.nv.constant0._ZN2at6native63_GLOBAL__N__862fb238_30_ForeachBinaryOpScalarTensor_cu_64fe0ca525multi_tensor_apply_kernelINS1_18TensorListMetadataILi1EEENS1_27BinaryOpScalarTensorFunctorIN3c108BFloat16ELi1ELi1ELi0EEEJSt4plusIfEPS7_fEEEvT_T0_DpT1_:
	.zero		4284


//--------------------- .nv.constant0._ZN2at6native63_GLOBAL__N__862fb238_30_ForeachBinaryOpScalarTensor_cu_64fe0ca525multi_tensor_apply_kernelINS1_18TensorListMetadataILi1EEENS1_27BinaryOpScalarTensorFunctorIN3c104HalfELi1ELi1ELi0EEEJSt4plusIfEPS7_fEEEvT_T0_DpT1_ --------------------------
	.section	.nv.constant0._ZN2at6native63_GLOBAL__N__862fb238_30_ForeachBinaryOpScalarTensor_cu_64fe0ca525multi_tensor_apply_kernelINS1_18TensorListMetadataILi1EEENS1_27BinaryOpScalarTensorFunctorIN3c104HalfELi1ELi1ELi0EEEJSt4plusIfEPS7_fEEEvT_T0_DpT1_,"a",@progbits
	.sectionflags	@""
	.align	4
.nv.constant0._ZN2at6native63_GLOBAL__N__862fb238_30_ForeachBinaryOpScalarTensor_cu_64fe0ca525multi_tensor_apply_kernelINS1_18TensorListMetadataILi1EEENS1_27BinaryOpScalarTensorFunctorIN3c104HalfELi1ELi1ELi0EEEJSt4plusIfEPS7_fEEEvT_T0_DpT1_:
	.zero		4284


//--------------------- .nv.constant0._ZN2at6native63_GLOBAL__N__862fb238_30_ForeachBinaryOpScalarTensor_cu_64fe0ca525multi_tensor_apply_kernelINS1_18TensorListMetadataILi1EEENS1_27BinaryOpScalarTensorFunctorIbLi1ELi1ELi0EEEJSt4plusIbEPbbEEEvT_T0_DpT1_ --------------------------
	.section	.nv.constant0._ZN2at6native63_GLOBAL__N__862fb238_30_ForeachBinaryOpScalarTensor_cu_64fe0ca525multi_tensor_apply_kernelINS1_18TensorListMetadataILi1EEENS1_27BinaryOpScalarTensorFunctorIbLi1ELi1ELi0EEEJSt4plusIbEPbbEEEvT_T0_DpT1_,"a",@progbits
	.sectionflags	@""
	.align	4
.nv.constant0._ZN2at6native63_GLOBAL__N__862fb238_30_ForeachBinaryOpScalarTensor_cu_64fe0ca525multi_tensor_apply_kernelINS1_18TensorListMetadataILi1EEENS1_27BinaryOpScalarTensorFunctorIbLi1ELi1ELi0EEEJSt4plusIbEPbbEEEvT_T0_DpT1_:
	.zero		4281


//--------------------- .nv.constant0._ZN2at6native63_GLOBAL__N__862fb238_30_ForeachBinaryOpScalarTensor_cu_64fe0ca525multi_tensor_apply_kernelINS1_18TensorListMetadataILi1EEENS1_27BinaryOpScalarTensorFunctorIN3c107complexIfEELi1ELi1ELi0EEEJSt4plusIS8_EPS8_S8_EEEvT_T0_DpT1_ --------------------------
	.section	.nv.constant0._ZN2at6native63_GLOBAL__N__862fb238_30_ForeachBinaryOpScalarTensor_cu_64fe0ca525multi_tensor_apply_kernelINS1_18TensorListMetadataILi1EEENS1_27BinaryOpScalarTensorFunctorIN3c107complexIfEELi1ELi1ELi0EEEJSt4plusIS8_EPS8_S8_EEEvT_T0_DpT1_,"a",@progbits
	.sectionflags	@""
	.align	4
.nv.constant0._ZN2at6native63_GLOBAL__N__862fb238_30_ForeachBinaryOpScalarTensor_cu_64fe0ca525multi_tensor_apply_kernelINS1_18TensorListMetadataILi1EEENS1_27BinaryOpScalarTensorFunctorIN3c107complexIfEELi1ELi1ELi0EEEJSt4plusIS8_EPS8_S8_EEEvT_T0_DpT1_:
	.zero		4288


//--------------------- .nv.constant0._ZN2at6native63_GLOBAL__N__862fb238_30_ForeachBinaryOpScalarTensor_cu_64fe0ca525multi_tensor_apply_kernelINS1_18TensorListMetadataILi1EEENS1_27BinaryOpScalarTensorFunctorIN3c107complexIdEELi1ELi1ELi0EEEJSt4plusIS8_EPS8_S8_EEEvT_T0_DpT1_ --------------------------
	.section	.nv.constant0._ZN2at6native63_GLOBAL__N__862fb238_30_ForeachBinaryOpScalarTensor_cu_64fe0ca525multi_tensor_apply_kernelINS1_18TensorListMetadataILi1EEENS1_27BinaryOpScalarTensorFunctorIN3c107complexIdEELi1ELi1ELi0EEEJSt4plusIS8_EPS8_S8_EEEvT_T0_DpT1_,"a",@progbits
	.sectionflags	@""
	.align	4
.nv.constant0._ZN2at6native63_GLOBAL__N__862fb238_30_ForeachBinaryOpScalarTensor_cu_64fe0ca525multi_tensor_apply_kernelINS1_18TensorListMetadataILi1EEENS1_27BinaryOpScalarTensorFunctorIN3c107complexIdEELi1ELi1ELi0EEEJSt4plusIS8_EPS8_S8_EEEvT_T0_DpT1_:
	.zero		4304


//--------------------- .nv.constant0._ZN2at6native63_GLOBAL__N__862fb238_30_ForeachBinaryOpScalarTensor_cu_64fe0ca525multi_tensor_apply_kernelINS1_18TensorListMetadataILi1EEENS1_27BinaryOpScalarTensorFunctorIfLi1ELi1ELi0EEEJSt4plusIfEPffEEEvT_T0_DpT1_ --------------------------
	.section	.nv.constant0._ZN2at6native63_GLOBAL__N__862fb238_30_ForeachBinaryOpScalarTensor_cu_64fe0ca525multi_tensor_apply_kernelINS1_18TensorListMetadataILi1EEENS1_27BinaryOpScalarTensorFunctorIfLi1ELi1ELi0EEEJSt4plusIfEPffEEEvT_T0_DpT1_,"a",@progbits
	.sectionflags	@""
	.align	4
.nv.constant0._ZN2at6native63_GLOBAL__N__862fb238_30_ForeachBinaryOpScalarTensor_cu_64fe0ca525multi_tensor_apply_kernelINS1_18TensorListMetadataILi1EEENS1_27BinaryOpScalarTensorFunctorIfLi1ELi1ELi0EEEJSt4plusIfEPffEEEvT_T0_DpT1_:
	.zero		4284


//--------------------- .nv.constant0._ZN2at6native63_GLOBAL__N__862fb238_30_ForeachBinaryOpScalarTensor_cu_64fe0ca525multi_tensor_apply_kernelINS1_18TensorListMetadataILi1EEENS1_27BinaryOpScalarTensorFunctorIdLi1ELi1ELi0EEEJSt4plusIdEPddEEEvT_T0_DpT1_ --------------------------
	.section	.nv.constant0._ZN2at6native63_GLOBAL__N__862fb238_30_ForeachBinaryOpScalarTensor_cu_64fe0ca525multi_tensor_apply_kernelINS1_18TensorListMetadataILi1EEENS1_27BinaryOpScalarTensorFunctorIdLi1ELi1ELi0EEEJSt4plusIdEPddEEEvT_T0_DpT1_,"a",@progbits
	.sectionflags	@""
	.align	4
.nv.constant0._ZN2at6native63_GLOBAL__N__862fb238_30_ForeachBinaryOpScalarTensor_cu_64fe0ca525multi_tensor_apply_kernelINS1_18TensorListMetadataILi1EEENS1_27BinaryOpScalarTensorFunctorIdLi1ELi1ELi0EEEJSt4plusIdEPddEEEvT_T0_DpT1_:
	.zero		4288


//--------------------- .nv.constant0._ZN2at6native63_GLOBAL__N__862fb238_30_ForeachBinaryOpScalarTensor_cu_64fe0ca525multi_tensor_apply_kernelINS1_18TensorListMetadataILi1EEENS1_27BinaryOpScalarTensorFunctorIsLi1ELi1ELi0EEEJSt4plusIsEPssEEEvT_T0_DpT1_ --------------------------
	.section	.nv.constant0._ZN2at6native63_GLOBAL__N__862fb238_30_ForeachBinaryOpScalarTensor_cu_64fe0ca525multi_tensor_apply_kernelINS1_18TensorListMetadataILi1EEENS1_27BinaryOpScalarTensorFunctorIsLi1ELi1ELi0EEEJSt4plusIsEPssEEEvT_T0_DpT1_,"a",@progbits
	.sectionflags	@""
	.align	4
.nv.constant0._ZN2at6native63_GLOBAL__N__862fb238_30_ForeachBinaryOpScalarTensor_cu_64fe0ca525multi_tensor_apply_kernelINS1_18TensorListMetadataILi1EEENS1_27BinaryOpScalarTensorFunctorIsLi1ELi1ELi0EEEJSt4plusIsEPssEEEvT_T0_DpT1_:
	.zero		4282


//--------------------- .nv.constant0._ZN2at6native63_GLOBAL__N__862fb238_30_ForeachBinaryOpScalarTensor_cu_64fe0ca525multi_tensor_apply_kernelINS1_18TensorListMetadataILi1EEENS1_27BinaryOpScalarTensorFunctorIlLi1ELi1ELi0EEEJSt4plusIlEPllEEEvT_T0_DpT1_ --------------------------
	.section	.nv.constant0._ZN2at6native63_GLOBAL__N__862fb238_30_ForeachBinaryOpScalarTensor_cu_64fe0ca525multi_tensor_apply_kernelINS1_18TensorListMetadataILi1EEENS1_27BinaryOpScalarTensorFunctorIlLi1ELi1ELi0EEEJSt4plusIlEPllEEEvT_T0_DpT1_,"a",@progbits
	.sectionflags	@""
	.align	4
.nv.constant0._ZN2at6native63_GLOBAL__N__862fb238_30_ForeachBinaryOpScalarTensor_cu_64fe0ca525multi_tensor_apply_kernelINS1_18TensorListMetadataILi1EEENS1_27BinaryOpScalarTensorFunctorIlLi1ELi1ELi0EEEJSt4plusIlEPllEEEvT_T0_DpT1_:
	.zero		4288


//--------------------- .nv.constant0._ZN2at6native63_GLOBAL__N__862fb238_30_ForeachBinaryOpScalarTensor_cu_64fe0ca525multi_tensor_apply_kernelINS1_18TensorListMetadataILi1EEENS1_27BinaryOpScalarTensorFunctorIiLi1ELi1ELi0EEEJSt4plusIiEPiiEEEvT_T0_DpT1_ --------------------------
	.section	.nv.constant0._ZN2at6native63_GLOBAL__N__862fb238_30_ForeachBinaryOpScalarTensor_cu_64fe0ca525multi_tensor_apply_kernelINS1_18TensorListMetadataILi1EEENS1_27BinaryOpScalarTensorFunctorIiLi1ELi1ELi0EEEJSt4plusIiEPiiEEEvT_T0_DpT1_,"a",@progbits
	.sectionflags	@""
	.align	4
.nv.constant0._ZN2at6native63_GLOBAL__N__862fb238_30_ForeachBinaryOpScalarTensor_cu_64fe0ca525multi_tensor_apply_kernelINS1_18TensorListMetadataILi1EEENS1_27BinaryOpScalarTensorFunctorIiLi1ELi1ELi0EEEJSt4plusIiEPiiEEEvT_T0_DpT1_:
	.zero		4284


//--------------------- .nv.constant0._ZN2at6native63_GLOBAL__N__862fb238_30_ForeachBinaryOpScalarTensor_cu_64fe0ca525multi_tensor_apply_kernelINS1_18TensorListMetadataILi1EEENS1_27BinaryOpScalarTensorFunctorIaLi1ELi1ELi0EEEJSt4plusIaEPaaEEEvT_T0_DpT1_ --------------------------
	.section	.nv.constant0._ZN2at6native63_GLOBAL__N__862fb238_30_ForeachBinaryOpScalarTensor_cu_64fe0ca525multi_tensor_apply_kernelINS1_18TensorListMetadataILi1EEENS1_27BinaryOpScalarTensorFunctorIaLi1ELi1ELi0EEEJSt4plusIaEPaaEEEvT_T0_DpT1_,"a",@progbits
	.sectionflags	@""
	.align	4
.nv.constant0._ZN2at6native63_GLOBAL__N__862fb238_30_ForeachBinaryOpScalarTensor_cu_64fe0ca525multi_tensor_apply_kernelINS1_18TensorListMetadataILi1EEENS1_27BinaryOpScalarTensorFunctorIaLi1ELi1ELi0EEEJSt4plusIaEPaaEEEvT_T0_DpT1_:
	.zero		4281


//--------------------- .nv.constant0._ZN2at6native63_GLOBAL__N__862fb238_30_ForeachBinaryOpScalarTensor_cu_64fe0ca525multi_tensor_apply_kernelINS1_18TensorListMetadataILi1EEENS1_27BinaryOpScalarTensorFunctorIhLi1ELi1ELi0EEEJSt4plusIhEPhhEEEvT_T0_DpT1_ --------------------------
	.section	.nv.constant0._ZN2at6native63_GLOBAL__N__862fb238_30_ForeachBinaryOpScalarTensor_cu_64fe0ca525multi_tensor_apply_kernelINS1_18TensorListMetadataILi1EEENS1_27BinaryOpScalarTensorFunctorIhLi1ELi1ELi0EEEJSt4plusIhEPhhEEEvT_T0_DpT1_,"a",@progbits
	.sectionflags	@""
	.align	4
.nv.constant0._ZN2at6native63_GLOBAL__N__862fb238_30_ForeachBinaryOpScalarTensor_cu_64fe0ca525multi_tensor_apply_kernelINS1_18TensorListMetadataILi1EEENS1_27BinaryOpScalarTensorFunctorIhLi1ELi1ELi0EEEJSt4plusIhEPhhEEEvT_T0_DpT1_:
	.zero		4281


//--------------------- SYMBOLS --------------------------

	.type		.nv.reservedSmem.offset0,@object
	.size		.nv.reservedSmem.offset0,0x4
